// auto-generated by cutlass_sweep.gemm — config: {"arch": "sm_100", "cluster_m": 1, "cluster_n": 4, "dtype": "bf16", "dtype_b": "bf16", "layout": "nt", "stages": 0, "tile_k": 32, "tile_m": 128, "tile_n": 256}
#include "cutlass/cutlass.h"
#include "cutlass/gemm/collective/collective_builder.hpp"
#include "cutlass/gemm/device/gemm_universal_adapter.h"
#include "cutlass/gemm/kernel/gemm_universal.hpp"
#include "cutlass/epilogue/collective/collective_builder.hpp"

using ElemA = cutlass::bfloat16_t;
using ElemB = cutlass::bfloat16_t;
using ElemCD = cutlass::bfloat16_t;
using Acc  = float;
using TileShape    = cute::Shape<cute::_128, cute::_256, cute::_32>;
using ClusterShape = cute::Shape<cute::_1, cute::_4, cute::_1>;

using CollectiveEpilogue = typename cutlass::epilogue::collective::CollectiveBuilder<
    cutlass::arch::Sm100, cutlass::arch::OpClassTensorOp,
    TileShape, ClusterShape,
    cutlass::epilogue::collective::EpilogueTileAuto,
    Acc, Acc,
    ElemCD, cutlass::layout::RowMajor, 128 / cutlass::sizeof_bits<ElemCD>::value,
    ElemCD, cutlass::layout::RowMajor, 128 / cutlass::sizeof_bits<ElemCD>::value,
    cutlass::epilogue::collective::EpilogueScheduleAuto
  >::CollectiveOp;

using CollectiveMainloop = typename cutlass::gemm::collective::CollectiveBuilder<
    cutlass::arch::Sm100, cutlass::arch::OpClassTensorOp,
    ElemA, cutlass::layout::RowMajor, 128 / cutlass::sizeof_bits<ElemA>::value,
    ElemB, cutlass::layout::ColumnMajor, 128 / cutlass::sizeof_bits<ElemB>::value,
    Acc,
    TileShape, ClusterShape,
    cutlass::gemm::collective::StageCountAutoCarveout<static_cast<int>(sizeof(typename CollectiveEpilogue::SharedStorage))>,
    cutlass::gemm::collective::KernelScheduleAuto
  >::CollectiveOp;

using GemmKernel = cutlass::gemm::kernel::GemmUniversal<
    cute::Shape<int,int,int,int>,
    CollectiveMainloop,
    CollectiveEpilogue
>;
using Gemm = cutlass::gemm::device::GemmUniversalAdapter<GemmKernel>;

// Force the device kernel symbol into the cubin without needing a host main.
auto* _anchor = &cutlass::device_kernel<GemmKernel>;


// ===== COMPILED SASS (sm_100a) =====

	.target	sm_100a

	.elftype	@"ET_EXEC"


//--------------------- .note.nv.tkinfo           --------------------------
	.section	.note.nv.tkinfo,"",@"SHT_NOTE"
	.sectionflags	@"SHF_NOTE_NV_TKINFO"
	.tkinfo
        /*0018*/ 	.word	0x00000002
        /*0030*/ 	.string	""
        /*0030*/ 	.string	"ptxas"
        /*0030*/ 	.string	"Cuda compilation tools, release 13.0, V13.0.88"
        /*0030*/ 	.string	"Build cuda_13.0.r13.0/compiler.36424714_0"
        /*0030*/ 	.string	"-arch sm_100a -m 64 "



//--------------------- .note.nv.cuinfo           --------------------------
	.section	.note.nv.cuinfo,"",@"SHT_NOTE"
	.sectionflags	@"SHF_NOTE_NV_CUINFO"
        /*0018*/ 	.short	0x0002
        /*001a*/ 	.short	0x0064
        /*001c*/ 	.short	0x0082
	.zero		2


//--------------------- .nv.info                  --------------------------
	.section	.nv.info,"",@"SHT_CUDA_INFO"
	.align	4


	//----- nvinfo : EIATTR_REGCOUNT
	.align		4
        /*0000*/ 	.byte	0x04, 0x2f
        /*0002*/ 	.short	(.L_19 - .L_18)
	.align		4
.L_18:
        /*0004*/ 	.word	index@(_ZN7cutlass13device_kernelINS_4gemm6kernel13GemmUniversalIN4cute5tupleIJiiiiEEENS1_10collective13CollectiveMmaINS1_35MainloopSm100TmaUmmaWarpSpecializedILi6ELi2ELi2ENS5_IJNS4_1CILi1EEENSA_ILi4EEESB_EEEEENS5_IJNSA_ILi128EEENSA_ILi256EEENSA_ILi32EEEEEENS_10bfloat16_tENS5_IJlSB_lEEESJ_SK_NS4_8TiledMMAINS4_8MMA_AtomIJNS4_20SM100_MMA_F16BF16_SSISJ_SJ_fLi128ELi256ELNS4_4UMMA5MajorE0ELSP_0ELNSO_7ScaleInE0ELSQ_0EEEEEENS4_6LayoutINS5_IJSB_SB_SB_EEENS5_IJNSA_ILi0EEESV_SV_EEEEENS5_IJNS4_10UnderscoreESY_SY_EEEEENS4_23SM90_TMA_LOAD_MULTICASTENS4_14ComposedLayoutINS4_7SwizzleILi2ELi4ELi3EEENS4_18smem_ptr_flag_bitsILi16EEENST_INS5_IJNSA_ILi8EEESH_EEENS5_IJSH_SB_EEEEEEEvNS4_8identityENS4_13SM90_TMA_LOADES1B_vS1C_EENS_8epilogue10collective18CollectiveEpilogueINS1F_23Sm100TmaWarpSpecializedILi4ELi2ELi64ELb1ELb0EEEJSI_NS5_IJNST_ISF_SB_EENST_INSA_ILi64EEESB_EEEEESJ_SK_SJ_SK_NS1F_6fusion15FusionCallbacksIS1J_NS1O_17LinearCombinationISJ_fSJ_fLNS_15FloatRoundStyleE2EEESI_S1N_JEEENS4_5SM1004TMEM4LOAD26SM100_TMEM_LOAD_32dp32b64xES1D_NS12_INS13_ILi3ELi4ELi3EEES16_NST_INS5_IJS17_S1L_EEENS5_IJS1L_SB_EEEEEEENS4_39AutoVectorizingCopyWithAssumedAlignmentILi128EEENS4_14SM90_TMA_STOREES22_S24_S24_EEEvvEEEEvNT_6ParamsE)
        /*0008*/ 	.word	0x000000a8


	//----- nvinfo : EIATTR_FRAME_SIZE
	.align		4
.L_19:
        /*000c*/ 	.byte	0x04, 0x11
        /*000e*/ 	.short	(.L_21 - .L_20)
	.align		4
.L_20:
        /*0010*/ 	.word	index@($__internal_2_$__cuda_sm10x_tcgen05_guardrail_trap_unallocated_columns_being_dealloced)
        /*0014*/ 	.word	0x00000000


	//----- nvinfo : EIATTR_FRAME_SIZE
	.align		4
.L_21:
        /*0018*/ 	.byte	0x04, 0x11
        /*001a*/ 	.short	(.L_23 - .L_22)
	.align		4
.L_22:
        /*001c*/ 	.word	index@($__internal_1_$__cuda_sm10x_tcgen05_guardrail_trap_phase_invalid_during_alloc)
        /*0020*/ 	.word	0x00000000


	//----- nvinfo : EIATTR_FRAME_SIZE
	.align		4
.L_23:
        /*0024*/ 	.byte	0x04, 0x11
        /*0026*/ 	.short	(.L_25 - .L_24)
	.align		4
.L_24:
        /*0028*/ 	.word	index@($__internal_0_$__cuda_sm10x_tcgen05_guardrail_trap_col_being_dealloced_not_returned_by_alloc)
        /*002c*/ 	.word	0x00000000


	//----- nvinfo : EIATTR_FRAME_SIZE
	.align		4
.L_25:
        /*0030*/ 	.byte	0x04, 0x11
        /*0032*/ 	.short	(.L_27 - .L_26)
	.align		4
.L_26:
        /*0034*/ 	.word	index@(_ZN7cutlass13device_kernelINS_4gemm6kernel13GemmUniversalIN4cute5tupleIJiiiiEEENS1_10collective13CollectiveMmaINS1_35MainloopSm100TmaUmmaWarpSpecializedILi6ELi2ELi2ENS5_IJNS4_1CILi1EEENSA_ILi4EEESB_EEEEENS5_IJNSA_ILi128EEENSA_ILi256EEENSA_ILi32EEEEEENS_10bfloat16_tENS5_IJlSB_lEEESJ_SK_NS4_8TiledMMAINS4_8MMA_AtomIJNS4_20SM100_MMA_F16BF16_SSISJ_SJ_fLi128ELi256ELNS4_4UMMA5MajorE0ELSP_0ELNSO_7ScaleInE0ELSQ_0EEEEEENS4_6LayoutINS5_IJSB_SB_SB_EEENS5_IJNSA_ILi0EEESV_SV_EEEEENS5_IJNS4_10UnderscoreESY_SY_EEEEENS4_23SM90_TMA_LOAD_MULTICASTENS4_14ComposedLayoutINS4_7SwizzleILi2ELi4ELi3EEENS4_18smem_ptr_flag_bitsILi16EEENST_INS5_IJNSA_ILi8EEESH_EEENS5_IJSH_SB_EEEEEEEvNS4_8identityENS4_13SM90_TMA_LOADES1B_vS1C_EENS_8epilogue10collective18CollectiveEpilogueINS1F_23Sm100TmaWarpSpecializedILi4ELi2ELi64ELb1ELb0EEEJSI_NS5_IJNST_ISF_SB_EENST_INSA_ILi64EEESB_EEEEESJ_SK_SJ_SK_NS1F_6fusion15FusionCallbacksIS1J_NS1O_17LinearCombinationISJ_fSJ_fLNS_15FloatRoundStyleE2EEESI_S1N_JEEENS4_5SM1004TMEM4LOAD26SM100_TMEM_LOAD_32dp32b64xES1D_NS12_INS13_ILi3ELi4ELi3EEES16_NST_INS5_IJS17_S1L_EEENS5_IJS1L_SB_EEEEEEENS4_39AutoVectorizingCopyWithAssumedAlignmentILi128EEENS4_14SM90_TMA_STOREES22_S24_S24_EEEvvEEEEvNT_6ParamsE)
        /*0038*/ 	.word	0x00000000


	//----- nvinfo : EIATTR_MIN_STACK_SIZE
	.align		4
.L_27:
        /*003c*/ 	.byte	0x04, 0x12
        /*003e*/ 	.short	(.L_29 - .L_28)
	.align		4
.L_28:
        /*0040*/ 	.word	index@(_ZN7cutlass13device_kernelINS_4gemm6kernel13GemmUniversalIN4cute5tupleIJiiiiEEENS1_10collective13CollectiveMmaINS1_35MainloopSm100TmaUmmaWarpSpecializedILi6ELi2ELi2ENS5_IJNS4_1CILi1EEENSA_ILi4EEESB_EEEEENS5_IJNSA_ILi128EEENSA_ILi256EEENSA_ILi32EEEEEENS_10bfloat16_tENS5_IJlSB_lEEESJ_SK_NS4_8TiledMMAINS4_8MMA_AtomIJNS4_20SM100_MMA_F16BF16_SSISJ_SJ_fLi128ELi256ELNS4_4UMMA5MajorE0ELSP_0ELNSO_7ScaleInE0ELSQ_0EEEEEENS4_6LayoutINS5_IJSB_SB_SB_EEENS5_IJNSA_ILi0EEESV_SV_EEEEENS5_IJNS4_10UnderscoreESY_SY_EEEEENS4_23SM90_TMA_LOAD_MULTICASTENS4_14ComposedLayoutINS4_7SwizzleILi2ELi4ELi3EEENS4_18smem_ptr_flag_bitsILi16EEENST_INS5_IJNSA_ILi8EEESH_EEENS5_IJSH_SB_EEEEEEEvNS4_8identityENS4_13SM90_TMA_LOADES1B_vS1C_EENS_8epilogue10collective18CollectiveEpilogueINS1F_23Sm100TmaWarpSpecializedILi4ELi2ELi64ELb1ELb0EEEJSI_NS5_IJNST_ISF_SB_EENST_INSA_ILi64EEESB_EEEEESJ_SK_SJ_SK_NS1F_6fusion15FusionCallbacksIS1J_NS1O_17LinearCombinationISJ_fSJ_fLNS_15FloatRoundStyleE2EEESI_S1N_JEEENS4_5SM1004TMEM4LOAD26SM100_TMEM_LOAD_32dp32b64xES1D_NS12_INS13_ILi3ELi4ELi3EEES16_NST_INS5_IJS17_S1L_EEENS5_IJS1L_SB_EEEEEEENS4_39AutoVectorizingCopyWithAssumedAlignmentILi128EEENS4_14SM90_TMA_STOREES22_S24_S24_EEEvvEEEEvNT_6ParamsE)
        /*0044*/ 	.word	0x00000000
.L_29:


//--------------------- .nv.compat                --------------------------
	.section	.nv.compat,"",@"SHT_CUDA_COMPAT_INFO"
	.align	4
        /*0000*/ 	.byte	0x02, 0x09, 0x01, 0x00, 0x02, 0x02, 0x02, 0x00, 0x02, 0x05, 0x05, 0x00, 0x03, 0x07, 0x01, 0x01
        /*0010*/ 	.byte	0x02, 0x03, 0x01, 0x00, 0x02, 0x06, 0x01, 0x00, 0x04, 0x0b, 0x08, 0x00, 0x09, 0x00, 0x00, 0x00
        /*0020*/ 	.byte	0x00, 0x00, 0x00, 0x00


//--------------------- .nv.info._ZN7cutlass13device_kernelINS_4gemm6kernel13GemmUniversalIN4cute5tupleIJiiiiEEENS1_10collective13CollectiveMmaINS1_35MainloopSm100TmaUmmaWarpSpecializedILi6ELi2ELi2ENS5_IJNS4_1CILi1EEENSA_ILi4EEESB_EEEEENS5_IJNSA_ILi128EEENSA_ILi256EEENSA_ILi32EEEEEENS_10bfloat16_tENS5_IJlSB_lEEESJ_SK_NS4_8TiledMMAINS4_8MMA_AtomIJNS4_20SM100_MMA_F16BF16_SSISJ_SJ_fLi128ELi256ELNS4_4UMMA5MajorE0ELSP_0ELNSO_7ScaleInE0ELSQ_0EEEEEENS4_6LayoutINS5_IJSB_SB_SB_EEENS5_IJNSA_ILi0EEESV_SV_EEEEENS5_IJNS4_10UnderscoreESY_SY_EEEEENS4_23SM90_TMA_LOAD_MULTICASTENS4_14ComposedLayoutINS4_7SwizzleILi2ELi4ELi3EEENS4_18smem_ptr_flag_bitsILi16EEENST_INS5_IJNSA_ILi8EEESH_EEENS5_IJSH_SB_EEEEEEEvNS4_8identityENS4_13SM90_TMA_LOADES1B_vS1C_EENS_8epilogue10collective18CollectiveEpilogueINS1F_23Sm100TmaWarpSpecializedILi4ELi2ELi64ELb1ELb0EEEJSI_NS5_IJNST_ISF_SB_EENST_INSA_ILi64EEESB_EEEEESJ_SK_SJ_SK_NS1F_6fusion15FusionCallbacksIS1J_NS1O_17LinearCombinationISJ_fSJ_fLNS_15FloatRoundStyleE2EEESI_S1N_JEEENS4_5SM1004TMEM4LOAD26SM100_TMEM_LOAD_32dp32b64xES1D_NS12_INS13_ILi3ELi4ELi3EEES16_NST_INS5_IJS17_S1L_EEENS5_IJS1L_SB_EEEEEEENS4_39AutoVectorizingCopyWithAssumedAlignmentILi128EEENS4_14SM90_TMA_STOREES22_S24_S24_EEEvvEEEEvNT_6ParamsE --------------------------
	.section	.nv.info._ZN7cutlass13device_kernelINS_4gemm6kernel13GemmUniversalIN4cute5tupleIJiiiiEEENS1_10collective13CollectiveMmaINS1_35MainloopSm100TmaUmmaWarpSpecializedILi6ELi2ELi2ENS5_IJNS4_1CILi1EEENSA_ILi4EEESB_EEEEENS5_IJNSA_ILi128EEENSA_ILi256EEENSA_ILi32EEEEEENS_10bfloat16_tENS5_IJlSB_lEEESJ_SK_NS4_8TiledMMAINS4_8MMA_AtomIJNS4_20SM100_MMA_F16BF16_SSISJ_SJ_fLi128ELi256ELNS4_4UMMA5MajorE0ELSP_0ELNSO_7ScaleInE0ELSQ_0EEEEEENS4_6LayoutINS5_IJSB_SB_SB_EEENS5_IJNSA_ILi0EEESV_SV_EEEEENS5_IJNS4_10UnderscoreESY_SY_EEEEENS4_23SM90_TMA_LOAD_MULTICASTENS4_14ComposedLayoutINS4_7SwizzleILi2ELi4ELi3EEENS4_18smem_ptr_flag_bitsILi16EEENST_INS5_IJNSA_ILi8EEESH_EEENS5_IJSH_SB_EEEEEEEvNS4_8identityENS4_13SM90_TMA_LOADES1B_vS1C_EENS_8epilogue10collective18CollectiveEpilogueINS1F_23Sm100TmaWarpSpecializedILi4ELi2ELi64ELb1ELb0EEEJSI_NS5_IJNST_ISF_SB_EENST_INSA_ILi64EEESB_EEEEESJ_SK_SJ_SK_NS1F_6fusion15FusionCallbacksIS1J_NS1O_17LinearCombinationISJ_fSJ_fLNS_15FloatRoundStyleE2EEESI_S1N_JEEENS4_5SM1004TMEM4LOAD26SM100_TMEM_LOAD_32dp32b64xES1D_NS12_INS13_ILi3ELi4ELi3EEES16_NST_INS5_IJS17_S1L_EEENS5_IJS1L_SB_EEEEEEENS4_39AutoVectorizingCopyWithAssumedAlignmentILi128EEENS4_14SM90_TMA_STOREES22_S24_S24_EEEvvEEEEvNT_6ParamsE,"",@"SHT_CUDA_INFO"
	.sectionflags	@""
	.align	4


	//----- nvinfo : EIATTR_CUDA_API_VERSION
	.align		4
        /*0000*/ 	.byte	0x04, 0x37
        /*0002*/ 	.short	(.L_31 - .L_30)
.L_30:
        /*0004*/ 	.word	0x00000082


	//----- nvinfo : EIATTR_KPARAM_INFO
	.align		4
.L_31:
        /*0008*/ 	.byte	0x04, 0x17
        /*000a*/ 	.short	(.L_33 - .L_32)
.L_32:
        /*000c*/ 	.word	0x00000000
        /*0010*/ 	.short	0x0000
        /*0012*/ 	.short	0x0000
        /*0014*/ 	.byte	0x00, 0xf0, 0x01, 0x20


	//----- nvinfo : EIATTR_AT_ENTRY_FRAGMENTS
	.align		4
.L_33:
        /*0018*/ 	.byte	0x04, 0x4f
        /*001a*/ 	.short	(.L_35 - .L_34)


	//   ....[0]....
.L_34:
        /*001c*/ 	.word	0x00000006


	//----- nvinfo : EIATTR_RESERVED_SMEM_USED
	.align		4
.L_35:
        /*0020*/ 	.byte	0x01, 0x41
	.zero		2


	//----- nvinfo : EIATTR_SPARSE_MMA_MASK
	.align		4
        /*0024*/ 	.byte	0x03, 0x50
        /*0026*/ 	.short	0x0000


	//----- nvinfo : EIATTR_TCGEN05_1CTA_USED
	.align		4
        /*0028*/ 	.byte	0x01, 0x51
	.zero		2


	//----- nvinfo : EIATTR_MAXREG_COUNT
	.align		4
        /*002c*/ 	.byte	0x03, 0x1b
        /*002e*/ 	.short	0x00ff


	//----- nvinfo : EIATTR_NUM_BARRIERS
	.align		4
        /*0030*/ 	.byte	0x02, 0x4c
        /*0032*/ 	.byte	0x07
	.zero		1


	//----- nvinfo : EIATTR_EXTERNS
	.align		4
        /*0034*/ 	.byte	0x04, 0x0f
        /*0036*/ 	.short	(.L_37 - .L_36)


	//   ....[0]....
	.align		4
.L_36:
        /*0038*/ 	.word	index@(__assertfail)


	//----- nvinfo : EIATTR_MERCURY_ISA_VERSION
	.align		4
.L_37:
        /*003c*/ 	.byte	0x03, 0x5f
        /*003e*/ 	.short	0x0101


	//----- nvinfo : EIATTR_INT_WARP_WIDE_INSTR_OFFSETS
	.align		4
        /*0040*/ 	.byte	0x04, 0x31
        /*0042*/ 	.short	(.L_39 - .L_38)


	//   ....[0]....
.L_38:
        /*0044*/ 	.word	0x00003c70


	//   ....[1]....
        /*0048*/ 	.word	0x00003ca0


	//   ....[2]....
        /*004c*/ 	.word	0x00003cc0


	//   ....[3]....
        /*0050*/ 	.word	0x00004840


	//   ....[4]....
        /*0054*/ 	.word	0x000048b0


	//   ....[5]....
        /*0058*/ 	.word	0x00004980


	//   ....[6]....
        /*005c*/ 	.word	0x00004a00


	//   ....[7]....
        /*0060*/ 	.word	0x00004af0


	//   ....[8]....
        /*0064*/ 	.word	0x00004b70


	//   ....[9]....
        /*0068*/ 	.word	0x00004c50


	//   ....[10]....
        /*006c*/ 	.word	0x00004d00


	//----- nvinfo : EIATTR_COOP_GROUP_MASK_REGIDS
	.align		4
.L_39:
        /*0070*/ 	.byte	0x04, 0x29
        /*0072*/ 	.short	(.L_41 - .L_40)


	//   ....[0]....
.L_40:
        /*0074*/ 	.word	0xffffffff


	//   ....[1]....
        /*0078*/ 	.word	0xffffffff


	//   ....[2]....
        /*007c*/ 	.word	0xffffffff


	//   ....[3]....
        /*0080*/ 	.word	0xffffffff


	//   ....[4]....
        /*0084*/ 	.word	0xffffffff


	//   ....[5]....
        /*0088*/ 	.word	0xffffffff


	//   ....[6]....
        /*008c*/ 	.word	0xffffffff


	//   ....[7]....
        /*0090*/ 	.word	0xffffffff


	//   ....[8]....
        /*0094*/ 	.word	0xffffffff


	//   ....[9]....
        /*0098*/ 	.word	0xffffffff


	//   ....[10]....
        /*009c*/ 	.word	0xffffffff


	//   ....[11]....
        /*00a0*/ 	.word	0xffffffff


	//   ....[12]....
        /*00a4*/ 	.word	0xffffffff


	//   ....[13]....
        /*00a8*/ 	.word	0xffffffff


	//----- nvinfo : EIATTR_COOP_GROUP_INSTR_OFFSETS
	.align		4
.L_41:
        /*00ac*/ 	.byte	0x04, 0x28
        /*00ae*/ 	.short	(.L_43 - .L_42)


	//   ....[0]....
.L_42:
        /*00b0*/ 	.word	0x00000080


	//   ....[1]....
        /*00b4*/ 	.word	0x000004f0


	//   ....[2]....
        /*00b8*/ 	.word	0x000006e0


	//   ....[3]....
        /*00bc*/ 	.word	0x00000880


	//   ....[4]....
        /*00c0*/ 	.word	0x00000980


	//   ....[5]....
        /*00c4*/ 	.word	0x00000af0


	//   ....[6]....
        /*00c8*/ 	.word	0x00000c50


	//   ....[7]....
        /*00cc*/ 	.word	0x00000e00


	//   ....[8]....
        /*00d0*/ 	.word	0x000020b0


	//   ....[9]....
        /*00d4*/ 	.word	0x000030c0


	//   ....[10]....
        /*00d8*/ 	.word	0x000032d0


	//   ....[11]....
        /*00dc*/ 	.word	0x00003300


	//   ....[12]....
        /*00e0*/ 	.word	0x00003b50


	//   ....[13]....
        /*00e4*/ 	.word	0x00003d80


	//----- nvinfo : EIATTR_VRC_CTA_INIT_COUNT
	.align		4
.L_43:
        /*00e8*/ 	.byte	0x02, 0x4a
        /*00ea*/ 	.byte	0x80
	.zero		1


	//----- nvinfo : EIATTR_SYSCALL_OFFSETS
	.align		4
        /*00ec*/ 	.byte	0x04, 0x46
        /*00ee*/ 	.short	(.L_45 - .L_44)


	//   ....[0]....
.L_44:
        /*00f0*/ 	.word	0x00005990


	//   ....[1]....
        /*00f4*/ 	.word	0x00005a80


	//   ....[2]....
        /*00f8*/ 	.word	0x00006430


	//   ....[3]....
        /*00fc*/ 	.word	0x00007880


	//   ....[4]....
        /*0100*/ 	.word	0x00008cb0


	//   ....[5]....
        /*0104*/ 	.word	0x0000a0c0


	//----- nvinfo : EIATTR_MBARRIER_INSTR_OFFSETS
	.align		4
.L_45:
        /*0108*/ 	.byte	0x04, 0x39
        /*010a*/ 	.short	(.L_47 - .L_46)


	//   ....[0]....
.L_46:
        /*010c*/ 	.word	0x00000610
        /*0110*/ 	.word	0x000000ff
        /*0114*/ 	.word	0x00000000
        /*0118*/ 	.short	0x0100
        /*011a*/ 	.byte	0x04
	.zero		1


	//   ....[1]....
        /*011c*/ 	.word	0x00000620
        /*0120*/ 	.word	0x000000ff
        /*0124*/ 	.word	0x00000030
        /*0128*/ 	.short	0x0100
        /*012a*/ 	.byte	0x04
	.zero		1


	//   ....[2]....
        /*012c*/ 	.word	0x00000630
        /*0130*/ 	.word	0x000000ff
        /*0134*/ 	.word	0x00000008
        /*0138*/ 	.short	0x0100
        /*013a*/ 	.byte	0x04
	.zero		1


	//   ....[3]....
        /*013c*/ 	.word	0x00000640
        /*0140*/ 	.word	0x000000ff
        /*0144*/ 	.word	0x00000038
        /*0148*/ 	.short	0x0100
        /*014a*/ 	.byte	0x04
	.zero		1


	//   ....[4]....
        /*014c*/ 	.word	0x00000650
        /*0150*/ 	.word	0x000000ff
        /*0154*/ 	.word	0x00000010
        /*0158*/ 	.short	0x0100
        /*015a*/ 	.byte	0x04
	.zero		1


	//   ....[5]....
        /*015c*/ 	.word	0x00000660
        /*0160*/ 	.word	0x000000ff
        /*0164*/ 	.word	0x00000040
        /*0168*/ 	.short	0x0100
        /*016a*/ 	.byte	0x04
	.zero		1


	//   ....[6]....
        /*016c*/ 	.word	0x00000670
        /*0170*/ 	.word	0x000000ff
        /*0174*/ 	.word	0x00000018
        /*0178*/ 	.short	0x0100
        /*017a*/ 	.byte	0x04
	.zero		1


	//   ....[7]....
        /*017c*/ 	.word	0x00000680
        /*0180*/ 	.word	0x000000ff
        /*0184*/ 	.word	0x00000048
        /*0188*/ 	.short	0x0100
        /*018a*/ 	.byte	0x04
	.zero		1


	//   ....[8]....
        /*018c*/ 	.word	0x00000690
        /*0190*/ 	.word	0x000000ff
        /*0194*/ 	.word	0x00000020
        /*0198*/ 	.short	0x0100
        /*019a*/ 	.byte	0x04
	.zero		1


	//   ....[9]....
        /*019c*/ 	.word	0x000006a0
        /*01a0*/ 	.word	0x000000ff
        /*01a4*/ 	.word	0x00000050
        /*01a8*/ 	.short	0x0100
        /*01aa*/ 	.byte	0x04
	.zero		1


	//   ....[10]....
        /*01ac*/ 	.word	0x000006b0
        /*01b0*/ 	.word	0x000000ff
        /*01b4*/ 	.word	0x00000028
        /*01b8*/ 	.short	0x0100
        /*01ba*/ 	.byte	0x04
	.zero		1


	//   ....[11]....
        /*01bc*/ 	.word	0x000006c0
        /*01c0*/ 	.word	0x000000ff
        /*01c4*/ 	.word	0x00000058
        /*01c8*/ 	.short	0x0100
        /*01ca*/ 	.byte	0x04
	.zero		1


	//   ....[12]....
        /*01cc*/ 	.word	0x000007f0
        /*01d0*/ 	.word	0x000000ff
        /*01d4*/ 	.word	0x00000060
        /*01d8*/ 	.short	0x0100
        /*01da*/ 	.byte	0x04
	.zero		1


	//   ....[13]....
        /*01dc*/ 	.word	0x00000800
        /*01e0*/ 	.word	0x000000ff
        /*01e4*/ 	.word	0x00000080
        /*01e8*/ 	.short	0x0100
        /*01ea*/ 	.byte	0x04
	.zero		1


	//   ....[14]....
        /*01ec*/ 	.word	0x00000810
        /*01f0*/ 	.word	0x000000ff
        /*01f4*/ 	.word	0x00000068
        /*01f8*/ 	.short	0x0100
        /*01fa*/ 	.byte	0x04
	.zero		1


	//   ....[15]....
        /*01fc*/ 	.word	0x00000820
        /*0200*/ 	.word	0x000000ff
        /*0204*/ 	.word	0x00000088
        /*0208*/ 	.short	0x0100
        /*020a*/ 	.byte	0x04
	.zero		1


	//   ....[16]....
        /*020c*/ 	.word	0x00000830
        /*0210*/ 	.word	0x000000ff
        /*0214*/ 	.word	0x00000070
        /*0218*/ 	.short	0x0100
        /*021a*/ 	.byte	0x04
	.zero		1


	//   ....[17]....
        /*021c*/ 	.word	0x00000840
        /*0220*/ 	.word	0x000000ff
        /*0224*/ 	.word	0x00000090
        /*0228*/ 	.short	0x0100
        /*022a*/ 	.byte	0x04
	.zero		1


	//   ....[18]....
        /*022c*/ 	.word	0x00000850
        /*0230*/ 	.word	0x000000ff
        /*0234*/ 	.word	0x00000078
        /*0238*/ 	.short	0x0100
        /*023a*/ 	.byte	0x04
	.zero		1


	//   ....[19]....
        /*023c*/ 	.word	0x00000860
        /*0240*/ 	.word	0x000000ff
        /*0244*/ 	.word	0x00000098
        /*0248*/ 	.short	0x0100
        /*024a*/ 	.byte	0x04
	.zero		1


	//   ....[20]....
        /*024c*/ 	.word	0x00000950
        /*0250*/ 	.word	0x000000ff
        /*0254*/ 	.word	0x000000a0
        /*0258*/ 	.short	0x0100
        /*025a*/ 	.byte	0x06
	.zero		1


	//   ....[21]....
        /*025c*/ 	.word	0x00000960
        /*0260*/ 	.word	0x000000ff
        /*0264*/ 	.word	0x000000a8
        /*0268*/ 	.short	0x0100
        /*026a*/ 	.byte	0x06
	.zero		1


	//   ....[22]....
        /*026c*/ 	.word	0x00000aa0
        /*0270*/ 	.word	0x000000ff
        /*0274*/ 	.word	0x000000b0
        /*0278*/ 	.short	0x0100
        /*027a*/ 	.byte	0x06
	.zero		1


	//   ....[23]....
        /*027c*/ 	.word	0x00000ab0
        /*0280*/ 	.word	0x000000ff
        /*0284*/ 	.word	0x000000c0
        /*0288*/ 	.short	0x0100
        /*028a*/ 	.byte	0x06
	.zero		1


	//   ....[24]....
        /*028c*/ 	.word	0x00000ac0
        /*0290*/ 	.word	0x000000ff
        /*0294*/ 	.word	0x000000b8
        /*0298*/ 	.short	0x0100
        /*029a*/ 	.byte	0x06
	.zero		1


	//   ....[25]....
        /*029c*/ 	.word	0x00000ad0
        /*02a0*/ 	.word	0x000000ff
        /*02a4*/ 	.word	0x000000c8
        /*02a8*/ 	.short	0x0100
        /*02aa*/ 	.byte	0x06
	.zero		1


	//   ....[26]....
        /*02ac*/ 	.word	0x00000c00
        /*02b0*/ 	.word	0x000000ff
        /*02b4*/ 	.word	0x000000d0
        /*02b8*/ 	.short	0x0100
        /*02ba*/ 	.byte	0x04
	.zero		1


	//   ....[27]....
        /*02bc*/ 	.word	0x00000c10
        /*02c0*/ 	.word	0x000000ff
        /*02c4*/ 	.word	0x000000e0
        /*02c8*/ 	.short	0x0100
        /*02ca*/ 	.byte	0x04
	.zero		1


	//   ....[28]....
        /*02cc*/ 	.word	0x00000c20
        /*02d0*/ 	.word	0x000000ff
        /*02d4*/ 	.word	0x000000d8
        /*02d8*/ 	.short	0x0100
        /*02da*/ 	.byte	0x04
	.zero		1


	//   ....[29]....
        /*02dc*/ 	.word	0x00000c30
        /*02e0*/ 	.word	0x000000ff
        /*02e4*/ 	.word	0x000000e8
        /*02e8*/ 	.short	0x0100
        /*02ea*/ 	.byte	0x04
	.zero		1


	//   ....[30]....
        /*02ec*/ 	.word	0x00000d20
        /*02f0*/ 	.word	0x000000ff
        /*02f4*/ 	.word	0x000000f0
        /*02f8*/ 	.short	0x0100
        /*02fa*/ 	.byte	0x04
	.zero		1


	//   ....[31]....
        /*02fc*/ 	.word	0x00000d30
        /*0300*/ 	.word	0x000000ff
        /*0304*/ 	.word	0x00000100
        /*0308*/ 	.short	0x0100
        /*030a*/ 	.byte	0x04
	.zero		1


	//   ....[32]....
        /*030c*/ 	.word	0x00000d40
        /*0310*/ 	.word	0x000000ff
        /*0314*/ 	.word	0x000000f8
        /*0318*/ 	.short	0x0100
        /*031a*/ 	.byte	0x04
	.zero		1


	//   ....[33]....
        /*031c*/ 	.word	0x00000d50
        /*0320*/ 	.word	0x000000ff
        /*0324*/ 	.word	0x00000108
        /*0328*/ 	.short	0x0100
        /*032a*/ 	.byte	0x04
	.zero		1


	//   ....[34]....
        /*032c*/ 	.word	0x00001950
        /*0330*/ 	.word	0x00000000
        /*0334*/ 	.word	0x00000100
        /*0338*/ 	.short	0x010a
        /*033a*/ 	.byte	0xff
	.zero		1


	//   ....[35]....
        /*033c*/ 	.word	0x00001980
        /*0340*/ 	.word	0x00000000
        /*0344*/ 	.word	0x000000f0
        /*0348*/ 	.short	0x0101
        /*034a*/ 	.byte	0xff
	.zero		1


	//   ....[36]....
        /*034c*/ 	.word	0x00001a30
        /*0350*/ 	.word	0x000000ff
        /*0354*/ 	.word	0x00000030
        /*0358*/ 	.short	0x010a
        /*035a*/ 	.byte	0x04
	.zero		1


	//   ....[37]....
        /*035c*/ 	.word	0x00001ab0
        /*0360*/ 	.word	0x000000ff
        /*0364*/ 	.word	0x00000030
        /*0368*/ 	.short	0x010a
        /*036a*/ 	.byte	0x21
	.zero		1


	//   ....[38]....
        /*036c*/ 	.word	0x00001c40
        /*0370*/ 	.word	0x000000ff
        /*0374*/ 	.word	0x00000030
        /*0378*/ 	.short	0x010a
        /*037a*/ 	.byte	0x08
	.zero		1


	//   ....[39]....
        /*037c*/ 	.word	0x00001d70
        /*0380*/ 	.word	0x000000ff
        /*0384*/ 	.word	0x000000a8
        /*0388*/ 	.short	0x0101
        /*038a*/ 	.byte	0x07
	.zero		1


	//   ....[40]....
        /*038c*/ 	.word	0x00001d90
        /*0390*/ 	.word	0x000000ff
        /*0394*/ 	.word	0x00000030
        /*0398*/ 	.short	0x010a
        /*039a*/ 	.byte	0x04
	.zero		1


	//   ....[41]....
        /*039c*/ 	.word	0x00001e10
        /*03a0*/ 	.word	0x000000ff
        /*03a4*/ 	.word	0x00000030
        /*03a8*/ 	.short	0x010a
        /*03aa*/ 	.byte	0x11
	.zero		1


	//   ....[42]....
        /*03ac*/ 	.word	0x00001fa0
        /*03b0*/ 	.word	0x000000ff
        /*03b4*/ 	.word	0x00000030
        /*03b8*/ 	.short	0x010a
        /*03ba*/ 	.byte	0x06
	.zero		1


	//   ....[43]....
        /*03bc*/ 	.word	0x000020e0
        /*03c0*/ 	.word	0x00000003
        /*03c4*/ 	.word	0x000000b0
        /*03c8*/ 	.short	0x010a
        /*03ca*/ 	.byte	0xff
	.zero		1


	//   ....[44]....
        /*03cc*/ 	.word	0x00002230
        /*03d0*/ 	.word	0x00000000
        /*03d4*/ 	.word	0x00000000
        /*03d8*/ 	.short	0x0101
        /*03da*/ 	.byte	0xff
	.zero		1


	//   ....[45]....
        /*03dc*/ 	.word	0x000027f0
        /*03e0*/ 	.word	0x000000ff
        /*03e4*/ 	.word	0x00000000
        /*03e8*/ 	.short	0x010a
        /*03ea*/ 	.byte	0x04
	.zero		1


	//   ....[46]....
        /*03ec*/ 	.word	0x00002880
        /*03f0*/ 	.word	0x000000ff
        /*03f4*/ 	.word	0x00000000
        /*03f8*/ 	.short	0x010a
        /*03fa*/ 	.byte	0x05
	.zero		1


	//   ....[47]....
        /*03fc*/ 	.word	0x00002910
        /*0400*/ 	.word	0x000000ff
        /*0404*/ 	.word	0x00000000
        /*0408*/ 	.short	0x010a
        /*040a*/ 	.byte	0x05
	.zero		1


	//   ....[48]....
        /*040c*/ 	.word	0x000029a0
        /*0410*/ 	.word	0x000000ff
        /*0414*/ 	.word	0x00000000
        /*0418*/ 	.short	0x010a
        /*041a*/ 	.byte	0x05
	.zero		1


	//   ....[49]....
        /*041c*/ 	.word	0x00002a30
        /*0420*/ 	.word	0x000000ff
        /*0424*/ 	.word	0x00000000
        /*0428*/ 	.short	0x010a
        /*042a*/ 	.byte	0x05
	.zero		1


	//   ....[50]....
        /*042c*/ 	.word	0x00002ad0
        /*0430*/ 	.word	0x00000000
        /*0434*/ 	.word	0x00000000
        /*0438*/ 	.short	0x010a
        /*043a*/ 	.byte	0xff
	.zero		1


	//   ....[51]....
        /*043c*/ 	.word	0x00002c10
        /*0440*/ 	.word	0x00000002
        /*0444*/ 	.word	0x000000f0
        /*0448*/ 	.short	0x010a
        /*044a*/ 	.byte	0xff
	.zero		1


	//   ....[52]....
        /*044c*/ 	.word	0x00002c80
        /*0450*/ 	.word	0x00000002
        /*0454*/ 	.word	0x00000000
        /*0458*/ 	.short	0x0101
        /*045a*/ 	.byte	0xff
	.zero		1


	//   ....[53]....
        /*045c*/ 	.word	0x00002ca0
        /*0460*/ 	.word	0x000000ff
        /*0464*/ 	.word	0x000000c0
        /*0468*/ 	.short	0x010a
        /*046a*/ 	.byte	0x04
	.zero		1


	//   ....[54]....
        /*046c*/ 	.word	0x00002dc0
        /*0470*/ 	.word	0x00000002
        /*0474*/ 	.word	0x000000b0
        /*0478*/ 	.short	0x010a
        /*047a*/ 	.byte	0xff
	.zero		1


	//   ....[55]....
        /*047c*/ 	.word	0x00002ec0
        /*0480*/ 	.word	0x00000002
        /*0484*/ 	.word	0x00000000
        /*0488*/ 	.short	0x0101
        /*048a*/ 	.byte	0xff
	.zero		1


	//   ....[56]....
        /*048c*/ 	.word	0x00002f50
        /*0490*/ 	.word	0x000000ff
        /*0494*/ 	.word	0x000000c0
        /*0498*/ 	.short	0x0106
        /*049a*/ 	.byte	0x04
	.zero		1


	//   ....[57]....
        /*049c*/ 	.word	0x00002f70
        /*04a0*/ 	.word	0x000000ff
        /*04a4*/ 	.word	0x000000c0
        /*04a8*/ 	.short	0x010a
        /*04aa*/ 	.byte	0x04
	.zero		1


	//   ....[58]....
        /*04ac*/ 	.word	0x00003000
        /*04b0*/ 	.word	0x000000ff
        /*04b4*/ 	.word	0x000000c0
        /*04b8*/ 	.short	0x0106
        /*04ba*/ 	.byte	0x07
	.zero		1


	//   ....[59]....
        /*04bc*/ 	.word	0x00003040
        /*04c0*/ 	.word	0x00000000
        /*04c4*/ 	.word	0x000000c0
        /*04c8*/ 	.short	0x010a
        /*04ca*/ 	.byte	0xff
	.zero		1


	//   ....[60]....
        /*04cc*/ 	.word	0x00003560
        /*04d0*/ 	.word	0x00000000
        /*04d4*/ 	.word	0x000000b0
        /*04d8*/ 	.short	0x010a
        /*04da*/ 	.byte	0xff
	.zero		1


	//   ....[61]....
        /*04dc*/ 	.word	0x00003670
        /*04e0*/ 	.word	0x00000003
        /*04e4*/ 	.word	0x00000000
        /*04e8*/ 	.short	0x0101
        /*04ea*/ 	.byte	0xff
	.zero		1


	//   ....[62]....
        /*04ec*/ 	.word	0x00003680
        /*04f0*/ 	.word	0x000000ff
        /*04f4*/ 	.word	0x00000000
        /*04f8*/ 	.short	0x010a
        /*04fa*/ 	.byte	0x04
	.zero		1


	//   ....[63]....
        /*04fc*/ 	.word	0x000036a0
        /*0500*/ 	.word	0x000000ff
        /*0504*/ 	.word	0x000000e0
        /*0508*/ 	.short	0x010a
        /*050a*/ 	.byte	0x16
	.zero		1


	//   ....[64]....
        /*050c*/ 	.word	0x00003770
        /*0510*/ 	.word	0x000000ff
        /*0514*/ 	.word	0x00000000
        /*0518*/ 	.short	0x010a
        /*051a*/ 	.byte	0x05
	.zero		1


	//   ....[65]....
        /*051c*/ 	.word	0x000038b0
        /*0520*/ 	.word	0x000000ff
        /*0524*/ 	.word	0x00000000
        /*0528*/ 	.short	0x010a
        /*052a*/ 	.byte	0x04
	.zero		1


	//   ....[66]....
        /*052c*/ 	.word	0x00003aa0
        /*0530*/ 	.word	0x000000ff
        /*0534*/ 	.word	0x00000000
        /*0538*/ 	.short	0x010a
        /*053a*/ 	.byte	0x04
	.zero		1


	//   ....[67]....
        /*053c*/ 	.word	0x00003b30
        /*0540*/ 	.word	0x000000ff
        /*0544*/ 	.word	0x00000000
        /*0548*/ 	.short	0x010a
        /*054a*/ 	.byte	0x04
	.zero		1


	//   ....[68]....
        /*054c*/ 	.word	0x00004040
        /*0550*/ 	.word	0x0000000c
        /*0554*/ 	.word	0x000000b0
        /*0558*/ 	.short	0x010a
        /*055a*/ 	.byte	0xff
	.zero		1


	//   ....[69]....
        /*055c*/ 	.word	0x000041b0
        /*0560*/ 	.word	0x00000000
        /*0564*/ 	.word	0x00000000
        /*0568*/ 	.short	0x0101
        /*056a*/ 	.byte	0xff
	.zero		1


	//   ....[70]....
        /*056c*/ 	.word	0x00004640
        /*0570*/ 	.word	0x000000ff
        /*0574*/ 	.word	0x000000a8
        /*0578*/ 	.short	0x010a
        /*057a*/ 	.byte	0x15
	.zero		1


	//   ....[71]....
        /*057c*/ 	.word	0x000047c0
        /*0580*/ 	.word	0x000000ff
        /*0584*/ 	.word	0x00000080
        /*0588*/ 	.short	0x010a
        /*058a*/ 	.byte	0x15
	.zero		1


	//   ....[72]....
        /*058c*/ 	.word	0x00004930
        /*0590*/ 	.word	0x000000ff
        /*0594*/ 	.word	0x00000060
        /*0598*/ 	.short	0x010b
        /*059a*/ 	.byte	0x15
	.zero		1


	//   ....[73]....
        /*059c*/ 	.word	0x00004940
        /*05a0*/ 	.word	0x000000ff
        /*05a4*/ 	.word	0x00000000
        /*05a8*/ 	.short	0x0101
        /*05aa*/ 	.byte	0x28
	.zero		1


	//   ....[74]....
        /*05ac*/ 	.word	0x00004950
        /*05b0*/ 	.word	0x000000ff
        /*05b4*/ 	.word	0x00000088
        /*05b8*/ 	.short	0x010a
        /*05ba*/ 	.byte	0x15
	.zero		1


	//   ....[75]....
        /*05bc*/ 	.word	0x00004aa0
        /*05c0*/ 	.word	0x000000ff
        /*05c4*/ 	.word	0x00000068
        /*05c8*/ 	.short	0x010b
        /*05ca*/ 	.byte	0x15
	.zero		1


	//   ....[76]....
        /*05cc*/ 	.word	0x00004ab0
        /*05d0*/ 	.word	0x000000ff
        /*05d4*/ 	.word	0x00000000
        /*05d8*/ 	.short	0x0101
        /*05da*/ 	.byte	0x27
	.zero		1


	//   ....[77]....
        /*05dc*/ 	.word	0x00004ac0
        /*05e0*/ 	.word	0x000000ff
        /*05e4*/ 	.word	0x00000090
        /*05e8*/ 	.short	0x010a
        /*05ea*/ 	.byte	0x15
	.zero		1


	//   ....[78]....
        /*05ec*/ 	.word	0x00004c00
        /*05f0*/ 	.word	0x000000ff
        /*05f4*/ 	.word	0x00000070
        /*05f8*/ 	.short	0x010b
        /*05fa*/ 	.byte	0x15
	.zero		1


	//   ....[79]....
        /*05fc*/ 	.word	0x00004c10
        /*0600*/ 	.word	0x000000ff
        /*0604*/ 	.word	0x00000000
        /*0608*/ 	.short	0x0101
        /*060a*/ 	.byte	0x26
	.zero		1


	//   ....[80]....
        /*060c*/ 	.word	0x00004c20
        /*0610*/ 	.word	0x000000ff
        /*0614*/ 	.word	0x00000098
        /*0618*/ 	.short	0x010a
        /*061a*/ 	.byte	0x15
	.zero		1


	//   ....[81]....
        /*061c*/ 	.word	0x00004e20
        /*0620*/ 	.word	0x000000ff
        /*0624*/ 	.word	0x00000078
        /*0628*/ 	.short	0x010b
        /*062a*/ 	.byte	0x15
	.zero		1


	//   ....[82]....
        /*062c*/ 	.word	0x00004e30
        /*0630*/ 	.word	0x000000ff
        /*0634*/ 	.word	0x00000000
        /*0638*/ 	.short	0x0101
        /*063a*/ 	.byte	0x25
	.zero		1


	//   ....[83]....
        /*063c*/ 	.word	0x00004e60
        /*0640*/ 	.word	0x000000ff
        /*0644*/ 	.word	0x00000080
        /*0648*/ 	.short	0x010a
        /*064a*/ 	.byte	0x15
	.zero		1


	//   ....[84]....
        /*064c*/ 	.word	0x00004e80
        /*0650*/ 	.word	0x000000ff
        /*0654*/ 	.word	0x00000088
        /*0658*/ 	.short	0x010a
        /*065a*/ 	.byte	0x15
	.zero		1


	//   ....[85]....
        /*065c*/ 	.word	0x00004ea0
        /*0660*/ 	.word	0x000000ff
        /*0664*/ 	.word	0x00000090
        /*0668*/ 	.short	0x010a
        /*066a*/ 	.byte	0x15
	.zero		1


	//   ....[86]....
        /*066c*/ 	.word	0x00004ee0
        /*0670*/ 	.word	0x00000000
        /*0674*/ 	.word	0x00000098
        /*0678*/ 	.short	0x010a
        /*067a*/ 	.byte	0xff
	.zero		1


	//   ....[87]....
        /*067c*/ 	.word	0x00005220
        /*0680*/ 	.word	0x00000003
        /*0684*/ 	.word	0x000000b0
        /*0688*/ 	.short	0x010a
        /*068a*/ 	.byte	0xff
	.zero		1


	//   ....[88]....
        /*068c*/ 	.word	0x000053a0
        /*0690*/ 	.word	0x00000000
        /*0694*/ 	.word	0x00000000
        /*0698*/ 	.short	0x0101
        /*069a*/ 	.byte	0xff
	.zero		1


	//   ....[89]....
        /*069c*/ 	.word	0x00005f40
        /*06a0*/ 	.word	0x000000ff
        /*06a4*/ 	.word	0x00000060
        /*06a8*/ 	.short	0x010a
        /*06aa*/ 	.byte	0x2c
	.zero		1


	//   ....[90]....
        /*06ac*/ 	.word	0x00006070
        /*06b0*/ 	.word	0x0000004a
        /*06b4*/ 	.word	0x000000d0
        /*06b8*/ 	.short	0x010a
        /*06ba*/ 	.byte	0xff
	.zero		1


	//   ....[91]....
        /*06bc*/ 	.word	0x000061e0
        /*06c0*/ 	.word	0x000000ff
        /*06c4*/ 	.word	0x00000060
        /*06c8*/ 	.short	0x010a
        /*06ca*/ 	.byte	0x2c
	.zero		1


	//   ....[92]....
        /*06cc*/ 	.word	0x00006310
        /*06d0*/ 	.word	0x0000004a
        /*06d4*/ 	.word	0x000000d0
        /*06d8*/ 	.short	0x010a
        /*06da*/ 	.byte	0xff
	.zero		1


	//   ....[93]....
        /*06dc*/ 	.word	0x00007520
        /*06e0*/ 	.word	0x00000000
        /*06e4*/ 	.word	0x00000000
        /*06e8*/ 	.short	0x0101
        /*06ea*/ 	.byte	0xff
	.zero		1


	//   ....[94]....
        /*06ec*/ 	.word	0x00007530
        /*06f0*/ 	.word	0x00000002
        /*06f4*/ 	.word	0x00000060
        /*06f8*/ 	.short	0x010a
        /*06fa*/ 	.byte	0xff
	.zero		1


	//   ....[95]....
        /*06fc*/ 	.word	0x00007610
        /*0700*/ 	.word	0x00000002
        /*0704*/ 	.word	0x00000060
        /*0708*/ 	.short	0x010a
        /*070a*/ 	.byte	0xff
	.zero		1


	//   ....[96]....
        /*070c*/ 	.word	0x00008950
        /*0710*/ 	.word	0x00000000
        /*0714*/ 	.word	0x00000000
        /*0718*/ 	.short	0x0101
        /*071a*/ 	.byte	0xff
	.zero		1


	//   ....[97]....
        /*071c*/ 	.word	0x00008970
        /*0720*/ 	.word	0x00000006
        /*0724*/ 	.word	0x00000060
        /*0728*/ 	.short	0x010a
        /*072a*/ 	.byte	0xff
	.zero		1


	//   ....[98]....
        /*072c*/ 	.word	0x00008a40
        /*0730*/ 	.word	0x00000006
        /*0734*/ 	.word	0x00000060
        /*0738*/ 	.short	0x010a
        /*073a*/ 	.byte	0xff
	.zero		1


	//   ....[99]....
        /*073c*/ 	.word	0x00009d70
        /*0740*/ 	.word	0x00000000
        /*0744*/ 	.word	0x00000000
        /*0748*/ 	.short	0x0101
        /*074a*/ 	.byte	0xff
	.zero		1


	//   ....[100]....
        /*074c*/ 	.word	0x00009d90
        /*0750*/ 	.word	0x00000003
        /*0754*/ 	.word	0x00000060
        /*0758*/ 	.short	0x010a
        /*075a*/ 	.byte	0xff
	.zero		1


	//   ....[101]....
        /*075c*/ 	.word	0x00009e60
        /*0760*/ 	.word	0x00000003
        /*0764*/ 	.word	0x00000060
        /*0768*/ 	.short	0x010a
        /*076a*/ 	.byte	0xff
	.zero		1


	//   ....[102]....
        /*076c*/ 	.word	0x0000a310
        /*0770*/ 	.word	0x000000ff
        /*0774*/ 	.word	0x00000000
        /*0778*/ 	.short	0x0101
        /*077a*/ 	.byte	0x04
	.zero		1


	//   ....[103]....
        /*077c*/ 	.word	0x0000b1f0
        /*0780*/ 	.word	0x00000000
        /*0784*/ 	.word	0x00000000
        /*0788*/ 	.short	0x0101
        /*078a*/ 	.byte	0xff
	.zero		1


	//   ....[104]....
        /*078c*/ 	.word	0x0000b4a0
        /*0790*/ 	.word	0x000000ff
        /*0794*/ 	.word	0x00000000
        /*0798*/ 	.short	0x0101
        /*079a*/ 	.byte	0x04
	.zero		1


	//   ....[105]....
        /*079c*/ 	.word	0x0000b4c0
        /*07a0*/ 	.word	0x00000000
        /*07a4*/ 	.word	0x00000100
        /*07a8*/ 	.short	0x010a
        /*07aa*/ 	.byte	0xff
	.zero		1


	//   ....[106]....
        /*07ac*/ 	.word	0x0000b520
        /*07b0*/ 	.word	0x00000000
        /*07b4*/ 	.word	0x00000030
        /*07b8*/ 	.short	0x010a
        /*07ba*/ 	.byte	0xff
	.zero		1


	//   ....[107]....
        /*07bc*/ 	.word	0x0000b580
        /*07c0*/ 	.word	0x00000000
        /*07c4*/ 	.word	0x00000030
        /*07c8*/ 	.short	0x010a
        /*07ca*/ 	.byte	0xff
	.zero		1


	//   ....[108]....
        /*07cc*/ 	.word	0x0000b5d0
        /*07d0*/ 	.word	0x00000003
        /*07d4*/ 	.word	0x000000b0
        /*07d8*/ 	.short	0x010a
        /*07da*/ 	.byte	0xff
	.zero		1


	//   ....[109]....
        /*07dc*/ 	.word	0x0000b630
        /*07e0*/ 	.word	0x00000000
        /*07e4*/ 	.word	0x00000000
        /*07e8*/ 	.short	0x010a
        /*07ea*/ 	.byte	0xff
	.zero		1


	//   ....[110]....
        /*07ec*/ 	.word	0x0000b690
        /*07f0*/ 	.word	0x00000000
        /*07f4*/ 	.word	0x00000000
        /*07f8*/ 	.short	0x010a
        /*07fa*/ 	.byte	0xff
	.zero		1


	//   ....[111]....
        /*07fc*/ 	.word	0x0000b6f0
        /*0800*/ 	.word	0x00000000
        /*0804*/ 	.word	0x00000000
        /*0808*/ 	.short	0x010a
        /*080a*/ 	.byte	0xff
	.zero		1


	//   ....[112]....
        /*080c*/ 	.word	0x0000b750
        /*0810*/ 	.word	0x00000000
        /*0814*/ 	.word	0x00000000
        /*0818*/ 	.short	0x010a
        /*081a*/ 	.byte	0xff
	.zero		1


	//   ....[113]....
        /*081c*/ 	.word	0x0000b7b0
        /*0820*/ 	.word	0x00000000
        /*0824*/ 	.word	0x00000000
        /*0828*/ 	.short	0x010a
        /*082a*/ 	.byte	0xff
	.zero		1


	//   ....[114]....
        /*082c*/ 	.word	0x0000b800
        /*0830*/ 	.word	0x00000002
        /*0834*/ 	.word	0x000000f0
        /*0838*/ 	.short	0x010a
        /*083a*/ 	.byte	0xff
	.zero		1


	//   ....[115]....
        /*083c*/ 	.word	0x0000b860
        /*0840*/ 	.word	0x00000002
        /*0844*/ 	.word	0x000000c0
        /*0848*/ 	.short	0x010a
        /*084a*/ 	.byte	0xff
	.zero		1


	//   ....[116]....
        /*084c*/ 	.word	0x0000b8b0
        /*0850*/ 	.word	0x00000002
        /*0854*/ 	.word	0x000000b0
        /*0858*/ 	.short	0x010a
        /*085a*/ 	.byte	0xff
	.zero		1


	//   ....[117]....
        /*085c*/ 	.word	0x0000b910
        /*0860*/ 	.word	0x00000000
        /*0864*/ 	.word	0x000000c0
        /*0868*/ 	.short	0x010a
        /*086a*/ 	.byte	0xff
	.zero		1


	//   ....[118]....
        /*086c*/ 	.word	0x0000b960
        /*0870*/ 	.word	0x00000000
        /*0874*/ 	.word	0x000000b0
        /*0878*/ 	.short	0x010a
        /*087a*/ 	.byte	0xff
	.zero		1


	//   ....[119]....
        /*087c*/ 	.word	0x0000b9c0
        /*0880*/ 	.word	0x00000002
        /*0884*/ 	.word	0x000000e0
        /*0888*/ 	.short	0x010a
        /*088a*/ 	.byte	0xff
	.zero		1


	//   ....[120]....
        /*088c*/ 	.word	0x0000ba20
        /*0890*/ 	.word	0x00000000
        /*0894*/ 	.word	0x00000000
        /*0898*/ 	.short	0x010a
        /*089a*/ 	.byte	0xff
	.zero		1


	//   ....[121]....
        /*089c*/ 	.word	0x0000ba80
        /*08a0*/ 	.word	0x00000000
        /*08a4*/ 	.word	0x00000000
        /*08a8*/ 	.short	0x010a
        /*08aa*/ 	.byte	0xff
	.zero		1


	//   ....[122]....
        /*08ac*/ 	.word	0x0000bae0
        /*08b0*/ 	.word	0x00000000
        /*08b4*/ 	.word	0x00000000
        /*08b8*/ 	.short	0x010a
        /*08ba*/ 	.byte	0xff
	.zero		1


	//   ....[123]....
        /*08bc*/ 	.word	0x0000bb30
        /*08c0*/ 	.word	0x0000000c
        /*08c4*/ 	.word	0x000000b0
        /*08c8*/ 	.short	0x010a
        /*08ca*/ 	.byte	0xff
	.zero		1


	//   ....[124]....
        /*08cc*/ 	.word	0x0000bb90
        /*08d0*/ 	.word	0x00000000
        /*08d4*/ 	.word	0x000000a8
        /*08d8*/ 	.short	0x010a
        /*08da*/ 	.byte	0xff
	.zero		1


	//   ....[125]....
        /*08dc*/ 	.word	0x0000bbf0
        /*08e0*/ 	.word	0x00000000
        /*08e4*/ 	.word	0x00000080
        /*08e8*/ 	.short	0x010a
        /*08ea*/ 	.byte	0xff
	.zero		1


	//   ....[126]....
        /*08ec*/ 	.word	0x0000bc50
        /*08f0*/ 	.word	0x00000000
        /*08f4*/ 	.word	0x00000088
        /*08f8*/ 	.short	0x010a
        /*08fa*/ 	.byte	0xff
	.zero		1


	//   ....[127]....
        /*08fc*/ 	.word	0x0000bcb0
        /*0900*/ 	.word	0x00000000
        /*0904*/ 	.word	0x00000090
        /*0908*/ 	.short	0x010a
        /*090a*/ 	.byte	0xff
	.zero		1


	//   ....[128]....
        /*090c*/ 	.word	0x0000bd10
        /*0910*/ 	.word	0x00000000
        /*0914*/ 	.word	0x00000098
        /*0918*/ 	.short	0x010a
        /*091a*/ 	.byte	0xff
	.zero		1


	//   ....[129]....
        /*091c*/ 	.word	0x0000bd70
        /*0920*/ 	.word	0x00000000
        /*0924*/ 	.word	0x00000080
        /*0928*/ 	.short	0x010a
        /*092a*/ 	.byte	0xff
	.zero		1


	//   ....[130]....
        /*092c*/ 	.word	0x0000bdd0
        /*0930*/ 	.word	0x00000000
        /*0934*/ 	.word	0x00000088
        /*0938*/ 	.short	0x010a
        /*093a*/ 	.byte	0xff
	.zero		1


	//   ....[131]....
        /*093c*/ 	.word	0x0000be30
        /*0940*/ 	.word	0x00000000
        /*0944*/ 	.word	0x00000090
        /*0948*/ 	.short	0x010a
        /*094a*/ 	.byte	0xff
	.zero		1


	//   ....[132]....
        /*094c*/ 	.word	0x0000be80
        /*0950*/ 	.word	0x00000003
        /*0954*/ 	.word	0x000000b0
        /*0958*/ 	.short	0x010a
        /*095a*/ 	.byte	0xff
	.zero		1


	//   ....[133]....
        /*095c*/ 	.word	0x0000bee0
        /*0960*/ 	.word	0x00000002
        /*0964*/ 	.word	0x00000060
        /*0968*/ 	.short	0x010a
        /*096a*/ 	.byte	0xff
	.zero		1


	//   ....[134]....
        /*096c*/ 	.word	0x0000bf30
        /*0970*/ 	.word	0x0000004a
        /*0974*/ 	.word	0x000000d0
        /*0978*/ 	.short	0x010a
        /*097a*/ 	.byte	0xff
	.zero		1


	//   ....[135]....
        /*097c*/ 	.word	0x0000bf80
        /*0980*/ 	.word	0x00000002
        /*0984*/ 	.word	0x00000060
        /*0988*/ 	.short	0x010a
        /*098a*/ 	.byte	0xff
	.zero		1


	//   ....[136]....
        /*098c*/ 	.word	0x0000bfd0
        /*0990*/ 	.word	0x00000006
        /*0994*/ 	.word	0x00000060
        /*0998*/ 	.short	0x010a
        /*099a*/ 	.byte	0xff
	.zero		1


	//   ....[137]....
        /*099c*/ 	.word	0x0000c020
        /*09a0*/ 	.word	0x00000003
        /*09a4*/ 	.word	0x00000060
        /*09a8*/ 	.short	0x010a
        /*09aa*/ 	.byte	0xff
	.zero		1


	//----- nvinfo : EIATTR_NUM_MBARRIERS
	.align		4
.L_47:
        /*09ac*/ 	.byte	0x03, 0x38
        /*09ae*/ 	.short	0x0022


	//----- nvinfo : EIATTR_EXIT_INSTR_OFFSETS
	.align		4
        /*09b0*/ 	.byte	0x04, 0x1c
        /*09b2*/ 	.short	(.L_49 - .L_48)


	//   ....[0]....
.L_48:
        /*09b4*/ 	.word	0x00002b00


	//   ....[1]....
        /*09b8*/ 	.word	0x00003010


	//   ....[2]....
        /*09bc*/ 	.word	0x00003070


	//   ....[3]....
        /*09c0*/ 	.word	0x00003d90


	//   ....[4]....
        /*09c4*/ 	.word	0x00004f10


	//   ....[5]....
        /*09c8*/ 	.word	0x00004f50


	//   ....[6]....
        /*09cc*/ 	.word	0x0000b380


	//   ....[7]....
        /*09d0*/ 	.word	0x0000b400


	//   ....[8]....
        /*09d4*/ 	.word	0x0000b430


	//   ....[9]....
        /*09d8*/ 	.word	0x0000b4b0


	//----- nvinfo : EIATTR_MAX_THREADS
	.align		4
.L_49:
        /*09dc*/ 	.byte	0x04, 0x05
        /*09de*/ 	.short	(.L_51 - .L_50)
.L_50:
        /*09e0*/ 	.word	0x00000100
        /*09e4*/ 	.word	0x00000001
        /*09e8*/ 	.word	0x00000001


	//----- nvinfo : EIATTR_CRS_STACK_SIZE
	.align		4
.L_51:
        /*09ec*/ 	.byte	0x04, 0x1e
        /*09ee*/ 	.short	(.L_53 - .L_52)
.L_52:
        /*09f0*/ 	.word	0x00000000


	//----- nvinfo : EIATTR_CBANK_PARAM_SIZE
	.align		4
.L_53:
        /*09f4*/ 	.byte	0x03, 0x19
        /*09f6*/ 	.short	0x0800


	//----- nvinfo : EIATTR_PARAM_CBANK
	.align		4
        /*09f8*/ 	.byte	0x04, 0x0a
        /*09fa*/ 	.short	(.L_55 - .L_54)
	.align		4
.L_54:
        /*09fc*/ 	.word	index@(.nv.constant0._ZN7cutlass13device_kernelINS_4gemm6kernel13GemmUniversalIN4cute5tupleIJiiiiEEENS1_10collective13CollectiveMmaINS1_35MainloopSm100TmaUmmaWarpSpecializedILi6ELi2ELi2ENS5_IJNS4_1CILi1EEENSA_ILi4EEESB_EEEEENS5_IJNSA_ILi128EEENSA_ILi256EEENSA_ILi32EEEEEENS_10bfloat16_tENS5_IJlSB_lEEESJ_SK_NS4_8TiledMMAINS4_8MMA_AtomIJNS4_20SM100_MMA_F16BF16_SSISJ_SJ_fLi128ELi256ELNS4_4UMMA5MajorE0ELSP_0ELNSO_7ScaleInE0ELSQ_0EEEEEENS4_6LayoutINS5_IJSB_SB_SB_EEENS5_IJNSA_ILi0EEESV_SV_EEEEENS5_IJNS4_10UnderscoreESY_SY_EEEEENS4_23SM90_TMA_LOAD_MULTICASTENS4_14ComposedLayoutINS4_7SwizzleILi2ELi4ELi3EEENS4_18smem_ptr_flag_bitsILi16EEENST_INS5_IJNSA_ILi8EEESH_EEENS5_IJSH_SB_EEEEEEEvNS4_8identityENS4_13SM90_TMA_LOADES1B_vS1C_EENS_8epilogue10collective18CollectiveEpilogueINS1F_23Sm100TmaWarpSpecializedILi4ELi2ELi64ELb1ELb0EEEJSI_NS5_IJNST_ISF_SB_EENST_INSA_ILi64EEESB_EEEEESJ_SK_SJ_SK_NS1F_6fusion15FusionCallbacksIS1J_NS1O_17LinearCombinationISJ_fSJ_fLNS_15FloatRoundStyleE2EEESI_S1N_JEEENS4_5SM1004TMEM4LOAD26SM100_TMEM_LOAD_32dp32b64xES1D_NS12_INS13_ILi3ELi4ELi3EEES16_NST_INS5_IJS17_S1L_EEENS5_IJS1L_SB_EEEEEEENS4_39AutoVectorizingCopyWithAssumedAlignmentILi128EEENS4_14SM90_TMA_STOREES22_S24_S24_EEEvvEEEEvNT_6ParamsE)
        /*0a00*/ 	.short	0x0380
        /*0a02*/ 	.short	0x0800


	//----- nvinfo : EIATTR_SW_WAR
	.align		4
.L_55:
        /*0a04*/ 	.byte	0x04, 0x36
        /*0a06*/ 	.short	(.L_57 - .L_56)
.L_56:
        /*0a08*/ 	.word	0x00000008
.L_57:


//--------------------- .nv.callgraph             --------------------------
	.section	.nv.callgraph,"",@"SHT_CUDA_CALLGRAPH"
	.align	4
	.sectionentsize	8
	.align		4
        /*0000*/ 	.word	0x00000000
	.align		4
        /*0004*/ 	.word	0xffffffff
	.align		4
        /*0008*/ 	.word	index@(_ZN7cutlass13device_kernelINS_4gemm6kernel13GemmUniversalIN4cute5tupleIJiiiiEEENS1_10collective13CollectiveMmaINS1_35MainloopSm100TmaUmmaWarpSpecializedILi6ELi2ELi2ENS5_IJNS4_1CILi1EEENSA_ILi4EEESB_EEEEENS5_IJNSA_ILi128EEENSA_ILi256EEENSA_ILi32EEEEEENS_10bfloat16_tENS5_IJlSB_lEEESJ_SK_NS4_8TiledMMAINS4_8MMA_AtomIJNS4_20SM100_MMA_F16BF16_SSISJ_SJ_fLi128ELi256ELNS4_4UMMA5MajorE0ELSP_0ELNSO_7ScaleInE0ELSQ_0EEEEEENS4_6LayoutINS5_IJSB_SB_SB_EEENS5_IJNSA_ILi0EEESV_SV_EEEEENS5_IJNS4_10UnderscoreESY_SY_EEEEENS4_23SM90_TMA_LOAD_MULTICASTENS4_14ComposedLayoutINS4_7SwizzleILi2ELi4ELi3EEENS4_18smem_ptr_flag_bitsILi16EEENST_INS5_IJNSA_ILi8EEESH_EEENS5_IJSH_SB_EEEEEEEvNS4_8identityENS4_13SM90_TMA_LOADES1B_vS1C_EENS_8epilogue10collective18CollectiveEpilogueINS1F_23Sm100TmaWarpSpecializedILi4ELi2ELi64ELb1ELb0EEEJSI_NS5_IJNST_ISF_SB_EENST_INSA_ILi64EEESB_EEEEESJ_SK_SJ_SK_NS1F_6fusion15FusionCallbacksIS1J_NS1O_17LinearCombinationISJ_fSJ_fLNS_15FloatRoundStyleE2EEESI_S1N_JEEENS4_5SM1004TMEM4LOAD26SM100_TMEM_LOAD_32dp32b64xES1D_NS12_INS13_ILi3ELi4ELi3EEES16_NST_INS5_IJS17_S1L_EEENS5_IJS1L_SB_EEEEEEENS4_39AutoVectorizingCopyWithAssumedAlignmentILi128EEENS4_14SM90_TMA_STOREES22_S24_S24_EEEvvEEEEvNT_6ParamsE)
	.align		4
        /*000c*/ 	.word	index@(__assertfail)
	.align		4
        /*0010*/ 	.word	0x00000000
	.align		4
        /*0014*/ 	.word	0xfffffffe
	.align		4
        /*0018*/ 	.word	0x00000000
	.align		4
        /*001c*/ 	.word	0xfffffffd
	.align		4
        /*0020*/ 	.word	0x00000000
	.align		4
        /*0024*/ 	.word	0xfffffffc


//--------------------- .nv.constant4             --------------------------
	.section	.nv.constant4,"a",@progbits
	.align	8
	.align		8
.nv.constant4:
        /*0000*/ 	.dword	__assertfail
	.align		8
        /*0008*/ 	.dword	__unnamed_1
	.align		8
        /*0010*/ 	.dword	__unnamed_2
	.align		8
        /*0018*/ 	.dword	_ZN40_INTERNAL_88dd841a_4_k_cu_7d878bfd_218624cuda3std3__45__cpo5beginE
	.align		8
        /*0020*/ 	.dword	_ZN40_INTERNAL_88dd841a_4_k_cu_7d878bfd_218624cuda3std3__45__cpo3endE
	.align		8
        /*0028*/ 	.dword	_ZN40_INTERNAL_88dd841a_4_k_cu_7d878bfd_218624cuda3std3__45__cpo6cbeginE
	.align		8
        /*0030*/ 	.dword	_ZN40_INTERNAL_88dd841a_4_k_cu_7d878bfd_218624cuda3std3__45__cpo4cendE
	.align		8
        /*0038*/ 	.dword	_ZN40_INTERNAL_88dd841a_4_k_cu_7d878bfd_218624cuda3std3__442_GLOBAL__N__88dd841a_4_k_cu_7d878bfd_218626ignoreE
	.align		8
        /*0040*/ 	.dword	_ZN40_INTERNAL_88dd841a_4_k_cu_7d878bfd_218624cuda3std3__419piecewise_constructE
	.align		8
        /*0048*/ 	.dword	_ZN40_INTERNAL_88dd841a_4_k_cu_7d878bfd_218624cuda3std3__48in_placeE
	.align		8
        /*0050*/ 	.dword	_ZN40_INTERNAL_88dd841a_4_k_cu_7d878bfd_218624cuda3std6ranges3__45__cpo4swapE
	.align		8
        /*0058*/ 	.dword	_ZN40_INTERNAL_88dd841a_4_k_cu_7d878bfd_218624cuda3std6ranges3__45__cpo9iter_moveE
	.align		8
        /*0060*/ 	.dword	_ZN40_INTERNAL_88dd841a_4_k_cu_7d878bfd_218624cute7productE
	.align		8
        /*0068*/ 	.dword	_ZN40_INTERNAL_88dd841a_4_k_cu_7d878bfd_218624cute1_E
	.align		8
        /*0070*/ 	.dword	$str$25
	.align		8
        /*0078*/ 	.dword	$str$26
	.align		8
        /*0080*/ 	.dword	$str$27
	.align		8
        /*0088*/ 	.dword	$str$28


//--------------------- .text._ZN7cutlass13device_kernelINS_4gemm6kernel13GemmUniversalIN4cute5tupleIJiiiiEEENS1_10collective13CollectiveMmaINS1_35MainloopSm100TmaUmmaWarpSpecializedILi6ELi2ELi2ENS5_IJNS4_1CILi1EEENSA_ILi4EEESB_EEEEENS5_IJNSA_ILi128EEENSA_ILi256EEENSA_ILi32EEEEEENS_10bfloat16_tENS5_IJlSB_lEEESJ_SK_NS4_8TiledMMAINS4_8MMA_AtomIJNS4_20SM100_MMA_F16BF16_SSISJ_SJ_fLi128ELi256ELNS4_4UMMA5MajorE0ELSP_0ELNSO_7ScaleInE0ELSQ_0EEEEEENS4_6LayoutINS5_IJSB_SB_SB_EEENS5_IJNSA_ILi0EEESV_SV_EEEEENS5_IJNS4_10UnderscoreESY_SY_EEEEENS4_23SM90_TMA_LOAD_MULTICASTENS4_14ComposedLayoutINS4_7SwizzleILi2ELi4ELi3EEENS4_18smem_ptr_flag_bitsILi16EEENST_INS5_IJNSA_ILi8EEESH_EEENS5_IJSH_SB_EEEEEEEvNS4_8identityENS4_13SM90_TMA_LOADES1B_vS1C_EENS_8epilogue10collective18CollectiveEpilogueINS1F_23Sm100TmaWarpSpecializedILi4ELi2ELi64ELb1ELb0EEEJSI_NS5_IJNST_ISF_SB_EENST_INSA_ILi64EEESB_EEEEESJ_SK_SJ_SK_NS1F_6fusion15FusionCallbacksIS1J_NS1O_17LinearCombinationISJ_fSJ_fLNS_15FloatRoundStyleE2EEESI_S1N_JEEENS4_5SM1004TMEM4LOAD26SM100_TMEM_LOAD_32dp32b64xES1D_NS12_INS13_ILi3ELi4ELi3EEES16_NST_INS5_IJS17_S1L_EEENS5_IJS1L_SB_EEEEEEENS4_39AutoVectorizingCopyWithAssumedAlignmentILi128EEENS4_14SM90_TMA_STOREES22_S24_S24_EEEvvEEEEvNT_6ParamsE --------------------------
	.section	.text._ZN7cutlass13device_kernelINS_4gemm6kernel13GemmUniversalIN4cute5tupleIJiiiiEEENS1_10collective13CollectiveMmaINS1_35MainloopSm100TmaUmmaWarpSpecializedILi6ELi2ELi2ENS5_IJNS4_1CILi1EEENSA_ILi4EEESB_EEEEENS5_IJNSA_ILi128EEENSA_ILi256EEENSA_ILi32EEEEEENS_10bfloat16_tENS5_IJlSB_lEEESJ_SK_NS4_8TiledMMAINS4_8MMA_AtomIJNS4_20SM100_MMA_F16BF16_SSISJ_SJ_fLi128ELi256ELNS4_4UMMA5MajorE0ELSP_0ELNSO_7ScaleInE0ELSQ_0EEEEEENS4_6LayoutINS5_IJSB_SB_SB_EEENS5_IJNSA_ILi0EEESV_SV_EEEEENS5_IJNS4_10UnderscoreESY_SY_EEEEENS4_23SM90_TMA_LOAD_MULTICASTENS4_14ComposedLayoutINS4_7SwizzleILi2ELi4ELi3EEENS4_18smem_ptr_flag_bitsILi16EEENST_INS5_IJNSA_ILi8EEESH_EEENS5_IJSH_SB_EEEEEEEvNS4_8identityENS4_13SM90_TMA_LOADES1B_vS1C_EENS_8epilogue10collective18CollectiveEpilogueINS1F_23Sm100TmaWarpSpecializedILi4ELi2ELi64ELb1ELb0EEEJSI_NS5_IJNST_ISF_SB_EENST_INSA_ILi64EEESB_EEEEESJ_SK_SJ_SK_NS1F_6fusion15FusionCallbacksIS1J_NS1O_17LinearCombinationISJ_fSJ_fLNS_15FloatRoundStyleE2EEESI_S1N_JEEENS4_5SM1004TMEM4LOAD26SM100_TMEM_LOAD_32dp32b64xES1D_NS12_INS13_ILi3ELi4ELi3EEES16_NST_INS5_IJS17_S1L_EEENS5_IJS1L_SB_EEEEEEENS4_39AutoVectorizingCopyWithAssumedAlignmentILi128EEENS4_14SM90_TMA_STOREES22_S24_S24_EEEvvEEEEvNT_6ParamsE,"ax",@progbits
	.align	128
.text._ZN7cutlass13device_kernelINS_4gemm6kernel13GemmUniversalIN4cute5tupleIJiiiiEEENS1_10collective13CollectiveMmaINS1_35MainloopSm100TmaUmmaWarpSpecializedILi6ELi2ELi2ENS5_IJNS4_1CILi1EEENSA_ILi4EEESB_EEEEENS5_IJNSA_ILi128EEENSA_ILi256EEENSA_ILi32EEEEEENS_10bfloat16_tENS5_IJlSB_lEEESJ_SK_NS4_8TiledMMAINS4_8MMA_AtomIJNS4_20SM100_MMA_F16BF16_SSISJ_SJ_fLi128ELi256ELNS4_4UMMA5MajorE0ELSP_0ELNSO_7ScaleInE0ELSQ_0EEEEEENS4_6LayoutINS5_IJSB_SB_SB_EEENS5_IJNSA_ILi0EEESV_SV_EEEEENS5_IJNS4_10UnderscoreESY_SY_EEEEENS4_23SM90_TMA_LOAD_MULTICASTENS4_14ComposedLayoutINS4_7SwizzleILi2ELi4ELi3EEENS4_18smem_ptr_flag_bitsILi16EEENST_INS5_IJNSA_ILi8EEESH_EEENS5_IJSH_SB_EEEEEEEvNS4_8identityENS4_13SM90_TMA_LOADES1B_vS1C_EENS_8epilogue10collective18CollectiveEpilogueINS1F_23Sm100TmaWarpSpecializedILi4ELi2ELi64ELb1ELb0EEEJSI_NS5_IJNST_ISF_SB_EENST_INSA_ILi64EEESB_EEEEESJ_SK_SJ_SK_NS1F_6fusion15FusionCallbacksIS1J_NS1O_17LinearCombinationISJ_fSJ_fLNS_15FloatRoundStyleE2EEESI_S1N_JEEENS4_5SM1004TMEM4LOAD26SM100_TMEM_LOAD_32dp32b64xES1D_NS12_INS13_ILi3ELi4ELi3EEES16_NST_INS5_IJS17_S1L_EEENS5_IJS1L_SB_EEEEEEENS4_39AutoVectorizingCopyWithAssumedAlignmentILi128EEENS4_14SM90_TMA_STOREES22_S24_S24_EEEvvEEEEvNT_6ParamsE:
        .type           _ZN7cutlass13device_kernelINS_4gemm6kernel13GemmUniversalIN4cute5tupleIJiiiiEEENS1_10collective13CollectiveMmaINS1_35MainloopSm100TmaUmmaWarpSpecializedILi6ELi2ELi2ENS5_IJNS4_1CILi1EEENSA_ILi4EEESB_EEEEENS5_IJNSA_ILi128EEENSA_ILi256EEENSA_ILi32EEEEEENS_10bfloat16_tENS5_IJlSB_lEEESJ_SK_NS4_8TiledMMAINS4_8MMA_AtomIJNS4_20SM100_MMA_F16BF16_SSISJ_SJ_fLi128ELi256ELNS4_4UMMA5MajorE0ELSP_0ELNSO_7ScaleInE0ELSQ_0EEEEEENS4_6LayoutINS5_IJSB_SB_SB_EEENS5_IJNSA_ILi0EEESV_SV_EEEEENS5_IJNS4_10UnderscoreESY_SY_EEEEENS4_23SM90_TMA_LOAD_MULTICASTENS4_14ComposedLayoutINS4_7SwizzleILi2ELi4ELi3EEENS4_18smem_ptr_flag_bitsILi16EEENST_INS5_IJNSA_ILi8EEESH_EEENS5_IJSH_SB_EEEEEEEvNS4_8identityENS4_13SM90_TMA_LOADES1B_vS1C_EENS_8epilogue10collective18CollectiveEpilogueINS1F_23Sm100TmaWarpSpecializedILi4ELi2ELi64ELb1ELb0EEEJSI_NS5_IJNST_ISF_SB_EENST_INSA_ILi64EEESB_EEEEESJ_SK_SJ_SK_NS1F_6fusion15FusionCallbacksIS1J_NS1O_17LinearCombinationISJ_fSJ_fLNS_15FloatRoundStyleE2EEESI_S1N_JEEENS4_5SM1004TMEM4LOAD26SM100_TMEM_LOAD_32dp32b64xES1D_NS12_INS13_ILi3ELi4ELi3EEES16_NST_INS5_IJS17_S1L_EEENS5_IJS1L_SB_EEEEEEENS4_39AutoVectorizingCopyWithAssumedAlignmentILi128EEENS4_14SM90_TMA_STOREES22_S24_S24_EEEvvEEEEvNT_6ParamsE,@function
        .size           _ZN7cutlass13device_kernelINS_4gemm6kernel13GemmUniversalIN4cute5tupleIJiiiiEEENS1_10collective13CollectiveMmaINS1_35MainloopSm100TmaUmmaWarpSpecializedILi6ELi2ELi2ENS5_IJNS4_1CILi1EEENSA_ILi4EEESB_EEEEENS5_IJNSA_ILi128EEENSA_ILi256EEENSA_ILi32EEEEEENS_10bfloat16_tENS5_IJlSB_lEEESJ_SK_NS4_8TiledMMAINS4_8MMA_AtomIJNS4_20SM100_MMA_F16BF16_SSISJ_SJ_fLi128ELi256ELNS4_4UMMA5MajorE0ELSP_0ELNSO_7ScaleInE0ELSQ_0EEEEEENS4_6LayoutINS5_IJSB_SB_SB_EEENS5_IJNSA_ILi0EEESV_SV_EEEEENS5_IJNS4_10UnderscoreESY_SY_EEEEENS4_23SM90_TMA_LOAD_MULTICASTENS4_14ComposedLayoutINS4_7SwizzleILi2ELi4ELi3EEENS4_18smem_ptr_flag_bitsILi16EEENST_INS5_IJNSA_ILi8EEESH_EEENS5_IJSH_SB_EEEEEEEvNS4_8identityENS4_13SM90_TMA_LOADES1B_vS1C_EENS_8epilogue10collective18CollectiveEpilogueINS1F_23Sm100TmaWarpSpecializedILi4ELi2ELi64ELb1ELb0EEEJSI_NS5_IJNST_ISF_SB_EENST_INSA_ILi64EEESB_EEEEESJ_SK_SJ_SK_NS1F_6fusion15FusionCallbacksIS1J_NS1O_17LinearCombinationISJ_fSJ_fLNS_15FloatRoundStyleE2EEESI_S1N_JEEENS4_5SM1004TMEM4LOAD26SM100_TMEM_LOAD_32dp32b64xES1D_NS12_INS13_ILi3ELi4ELi3EEES16_NST_INS5_IJS17_S1L_EEENS5_IJS1L_SB_EEEEEEENS4_39AutoVectorizingCopyWithAssumedAlignmentILi128EEENS4_14SM90_TMA_STOREES22_S24_S24_EEEvvEEEEvNT_6ParamsE,(.L_x_183 - _ZN7cutlass13device_kernelINS_4gemm6kernel13GemmUniversalIN4cute5tupleIJiiiiEEENS1_10collective13CollectiveMmaINS1_35MainloopSm100TmaUmmaWarpSpecializedILi6ELi2ELi2ENS5_IJNS4_1CILi1EEENSA_ILi4EEESB_EEEEENS5_IJNSA_ILi128EEENSA_ILi256EEENSA_ILi32EEEEEENS_10bfloat16_tENS5_IJlSB_lEEESJ_SK_NS4_8TiledMMAINS4_8MMA_AtomIJNS4_20SM100_MMA_F16BF16_SSISJ_SJ_fLi128ELi256ELNS4_4UMMA5MajorE0ELSP_0ELNSO_7ScaleInE0ELSQ_0EEEEEENS4_6LayoutINS5_IJSB_SB_SB_EEENS5_IJNSA_ILi0EEESV_SV_EEEEENS5_IJNS4_10UnderscoreESY_SY_EEEEENS4_23SM90_TMA_LOAD_MULTICASTENS4_14ComposedLayoutINS4_7SwizzleILi2ELi4ELi3EEENS4_18smem_ptr_flag_bitsILi16EEENST_INS5_IJNSA_ILi8EEESH_EEENS5_IJSH_SB_EEEEEEEvNS4_8identityENS4_13SM90_TMA_LOADES1B_vS1C_EENS_8epilogue10collective18CollectiveEpilogueINS1F_23Sm100TmaWarpSpecializedILi4ELi2ELi64ELb1ELb0EEEJSI_NS5_IJNST_ISF_SB_EENST_INSA_ILi64EEESB_EEEEESJ_SK_SJ_SK_NS1F_6fusion15FusionCallbacksIS1J_NS1O_17LinearCombinationISJ_fSJ_fLNS_15FloatRoundStyleE2EEESI_S1N_JEEENS4_5SM1004TMEM4LOAD26SM100_TMEM_LOAD_32dp32b64xES1D_NS12_INS13_ILi3ELi4ELi3EEES16_NST_INS5_IJS17_S1L_EEENS5_IJS1L_SB_EEEEEEENS4_39AutoVectorizingCopyWithAssumedAlignmentILi128EEENS4_14SM90_TMA_STOREES22_S24_S24_EEEvvEEEEvNT_6ParamsE)
        .other          _ZN7cutlass13device_kernelINS_4gemm6kernel13GemmUniversalIN4cute5tupleIJiiiiEEENS1_10collective13CollectiveMmaINS1_35MainloopSm100TmaUmmaWarpSpecializedILi6ELi2ELi2ENS5_IJNS4_1CILi1EEENSA_ILi4EEESB_EEEEENS5_IJNSA_ILi128EEENSA_ILi256EEENSA_ILi32EEEEEENS_10bfloat16_tENS5_IJlSB_lEEESJ_SK_NS4_8TiledMMAINS4_8MMA_AtomIJNS4_20SM100_MMA_F16BF16_SSISJ_SJ_fLi128ELi256ELNS4_4UMMA5MajorE0ELSP_0ELNSO_7ScaleInE0ELSQ_0EEEEEENS4_6LayoutINS5_IJSB_SB_SB_EEENS5_IJNSA_ILi0EEESV_SV_EEEEENS5_IJNS4_10UnderscoreESY_SY_EEEEENS4_23SM90_TMA_LOAD_MULTICASTENS4_14ComposedLayoutINS4_7SwizzleILi2ELi4ELi3EEENS4_18smem_ptr_flag_bitsILi16EEENST_INS5_IJNSA_ILi8EEESH_EEENS5_IJSH_SB_EEEEEEEvNS4_8identityENS4_13SM90_TMA_LOADES1B_vS1C_EENS_8epilogue10collective18CollectiveEpilogueINS1F_23Sm100TmaWarpSpecializedILi4ELi2ELi64ELb1ELb0EEEJSI_NS5_IJNST_ISF_SB_EENST_INSA_ILi64EEESB_EEEEESJ_SK_SJ_SK_NS1F_6fusion15FusionCallbacksIS1J_NS1O_17LinearCombinationISJ_fSJ_fLNS_15FloatRoundStyleE2EEESI_S1N_JEEENS4_5SM1004TMEM4LOAD26SM100_TMEM_LOAD_32dp32b64xES1D_NS12_INS13_ILi3ELi4ELi3EEES16_NST_INS5_IJS17_S1L_EEENS5_IJS1L_SB_EEEEEEENS4_39AutoVectorizingCopyWithAssumedAlignmentILi128EEENS4_14SM90_TMA_STOREES22_S24_S24_EEEvvEEEEvNT_6ParamsE,@"STO_CUDA_ENTRY STV_DEFAULT"
_ZN7cutlass13device_kernelINS_4gemm6kernel13GemmUniversalIN4cute5tupleIJiiiiEEENS1_10collective13CollectiveMmaINS1_35MainloopSm100TmaUmmaWarpSpecializedILi6ELi2ELi2ENS5_IJNS4_1CILi1EEENSA_ILi4EEESB_EEEEENS5_IJNSA_ILi128EEENSA_ILi256EEENSA_ILi32EEEEEENS_10bfloat16_tENS5_IJlSB_lEEESJ_SK_NS4_8TiledMMAINS4_8MMA_AtomIJNS4_20SM100_MMA_F16BF16_SSISJ_SJ_fLi128ELi256ELNS4_4UMMA5MajorE0ELSP_0ELNSO_7ScaleInE0ELSQ_0EEEEEENS4_6LayoutINS5_IJSB_SB_SB_EEENS5_IJNSA_ILi0EEESV_SV_EEEEENS5_IJNS4_10UnderscoreESY_SY_EEEEENS4_23SM90_TMA_LOAD_MULTICASTENS4_14ComposedLayoutINS4_7SwizzleILi2ELi4ELi3EEENS4_18smem_ptr_flag_bitsILi16EEENST_INS5_IJNSA_ILi8EEESH_EEENS5_IJSH_SB_EEEEEEEvNS4_8identityENS4_13SM90_TMA_LOADES1B_vS1C_EENS_8epilogue10collective18CollectiveEpilogueINS1F_23Sm100TmaWarpSpecializedILi4ELi2ELi64ELb1ELb0EEEJSI_NS5_IJNST_ISF_SB_EENST_INSA_ILi64EEESB_EEEEESJ_SK_SJ_SK_NS1F_6fusion15FusionCallbacksIS1J_NS1O_17LinearCombinationISJ_fSJ_fLNS_15FloatRoundStyleE2EEESI_S1N_JEEENS4_5SM1004TMEM4LOAD26SM100_TMEM_LOAD_32dp32b64xES1D_NS12_INS13_ILi3ELi4ELi3EEES16_NST_INS5_IJS17_S1L_EEENS5_IJS1L_SB_EEEEEEENS4_39AutoVectorizingCopyWithAssumedAlignmentILi128EEENS4_14SM90_TMA_STOREES22_S24_S24_EEEvvEEEEvNT_6ParamsE:
[----:B------:R-:W1:Y:S01]  /*0000*/  LDC R1, c[0x0][0x37c] ;  /* 0x0000df00ff017b82 */ /* 0x000e620000000800 */
[----:B------:R-:W2:Y:S01]  /*0010*/  S2R R160, SR_TID.X ;  /* 0x0000000000a07919 */ /* 0x000ea20000002100 */
[----:B------:R-:W3:Y:S01]  /*0020*/  LDCU.64 UR8, c[0x0][0x890] ;  /* 0x00011200ff0877ac */ /* 0x000ee20008000a00 */
[----:B------:R-:W-:Y:S02]  /*0030*/  PRMT R142, RZ, 0x7610, R142 ;  /* 0x00007610ff8e7816 */ /* 0x000fe4000000008e */
[----:B------:R-:W-:Y:S01]  /*0040*/  ELECT P3, URZ, PT ;  /* 0x0000000000ff782f */ /* 0x000fe20003860000 */
[----:B---3--:R-:W-:-:S04]  /*0050*/  UISETP.NE.U32.AND UP0, UPT, UR8, URZ, UPT ;  /* 0x000000ff0800728c */ /* 0x008fc8000bf05070 */
[----:B------:R-:W-:Y:S01]  /*0060*/  UISETP.NE.AND.EX UP0, UPT, UR9, URZ, UPT, UP0 ;  /* 0x000000ff0900728c */ /* 0x000fe2000bf05300 */
[----:B--2---:R-:W-:-:S05]  /*0070*/  SHF.R.U32.HI R143, RZ, 0x5, R160 ;  /* 0x00000005ff8f7819 */ /* 0x004fca00000116a0 */
[----:B------:R-:W2:Y:S02]  /*0080*/  SHFL.IDX PT, R0, R143, RZ, 0x1f ;  /* 0x00001fff8f007589 */ /* 0x000ea400000e0000 */
[----:B--2---:R-:W-:Y:S01]  /*0090*/  R2UR UR17, R0 ;  /* 0x00000000001172ca */ /* 0x004fe200000e0000 */
[----:B-1----:R-:W-:-:S14]  /*00a0*/  BRA.U UP0, `(.L_x_0) ;  /* 0x0000000100307547 */ /* 0x002fdc000b800000 */
[----:B------:R-:W1:Y:S02]  /*00b0*/  LDCU.64 UR4, c[0x0][0x888] ;  /* 0x00011100ff0477ac */ /* 0x000e640008000a00 */
[----:B-1----:R-:W-:-:S04]  /*00c0*/  UISETP.NE.U32.AND UP0, UPT, UR4, URZ, UPT ;  /* 0x000000ff0400728c */ /* 0x002fc8000bf05070 */
[----:B------:R-:W-:-:S09]  /*00d0*/  UISETP.NE.AND.EX UP0, UPT, UR5, URZ, UPT, UP0 ;  /* 0x000000ff0500728c */ /* 0x000fd2000bf05300 */
[----:B------:R-:W-:Y:S05]  /*00e0*/  BRA.U !UP0, `(.L_x_1) ;  /* 0x0000000108147547 */ /* 0x000fea000b800000 */
[----:B------:R-:W1:Y:S01]  /*00f0*/  LDC.64 R2, c[0x0][0x888] ;  /* 0x00022200ff027b82 */ /* 0x000e620000000a00 */
[----:B------:R-:W1:Y:S02]  /*0100*/  LDCU.64 UR4, c[0x0][0x358] ;  /* 0x00006b00ff0477ac */ /* 0x000e640008000a00 */
[----:B-1----:R1:W5:Y:S01]  /*0110*/  LDG.E R73, desc[UR4][R2.64] ;  /* 0x0000000402497981 */ /* 0x002362000c1e1900 */
[----:B------:R-:W-:Y:S01]  /*0120*/  HFMA2 R142, -RZ, RZ, 0, 5.9604644775390625e-08 ;  /* 0x00000001ff8e7431 */ /* 0x000fe200000001ff */
[----:B------:R-:W-:Y:S05]  /*0130*/  BRA `(.L_x_0) ;  /* 0x00000000000c7947 */ /* 0x000fea0003800000 */
.L_x_1:
[----:B------:R-:W1:Y:S01]  /*0140*/  LDCU UR4, c[0x0][0x880] ;  /* 0x00011000ff0477ac */ /* 0x000e620008000800 */
[----:B------:R-:W-:Y:S01]  /*0150*/  HFMA2 R142, -RZ, RZ, 0, 5.9604644775390625e-08 ;  /* 0x00000001ff8e7431 */ /* 0x000fe200000001ff */
[----:B-1----:R-:W-:-:S07]  /*0160*/  MOV R73, UR4 ;  /* 0x0000000400497c02 */ /* 0x002fce0008000f00 */
.L_x_0:
[----:B------:R-:W2:Y:S02]  /*0170*/  LDCU.64 UR4, c[0x0][0x8b0] ;  /* 0x00011600ff0477ac */ /* 0x000ea40008000a00 */
[----:B--2---:R-:W-:-:S04]  /*0180*/  UISETP.NE.U32.AND UP0, UPT, UR4, URZ, UPT ;  /* 0x000000ff0400728c */ /* 0x004fc8000bf05070 */
[----:B------:R-:W-:-:S09]  /*0190*/  UISETP.NE.AND.EX UP0, UPT, UR5, URZ, UPT, UP0 ;  /* 0x000000ff0500728c */ /* 0x000fd2000bf05300 */
[----:B------:R-:W-:Y:S05]  /*01a0*/  BRA.U UP0, `(.L_x_2) ;  /* 0x0000000100287547 */ /* 0x000fea000b800000 */
[----:B------:R-:W2:Y:S02]  /*01b0*/  LDCU.64 UR4, c[0x0][0x8a8] ;  /* 0x00011500ff0477ac */ /* 0x000ea40008000a00 */
[----:B--2---:R-:W-:-:S04]  /*01c0*/  UISETP.NE.U32.AND UP0, UPT, UR4, URZ, UPT ;  /* 0x000000ff0400728c */ /* 0x004fc8000bf05070 */
[----:B------:R-:W-:-:S09]  /*01d0*/  UISETP.NE.AND.EX UP0, UPT, UR5, URZ, UPT, UP0 ;  /* 0x000000ff0500728c */ /* 0x000fd2000bf05300 */
[----:B------:R-:W-:Y:S05]  /*01e0*/  BRA.U !UP0, `(.L_x_3) ;  /* 0x0000000108107547 */ /* 0x000fea000b800000 */
[----:B------:R-:W2:Y:S01]  /*01f0*/  LDC.64 R70, c[0x0][0x8a8] ;  /* 0x00022a00ff467b82 */ /* 0x000ea20000000a00 */
[----:B------:R-:W2:Y:S02]  /*0200*/  LDCU.64 UR4, c[0x0][0x358] ;  /* 0x00006b00ff0477ac */ /* 0x000ea40008000a00 */
[----:B--2---:R2:W5:Y:S01]  /*0210*/  LDG.E R70, desc[UR4][R70.64] ;  /* 0x0000000446467981 */ /* 0x004562000c1e1900 */
[----:B------:R-:W-:Y:S05]  /*0220*/  BRA `(.L_x_2) ;  /* 0x0000000000087947 */ /* 0x000fea0003800000 */
.L_x_3:
[----:B------:R-:W2:Y:S02]  /*0230*/  LDCU UR4, c[0x0][0x8a0] ;  /* 0x00011400ff0477ac */ /* 0x000ea40008000800 */
[----:B--2---:R-:W-:Y:S02]  /*0240*/  MOV R70, UR4 ;  /* 0x0000000400467c02 */ /* 0x004fe40008000f00 */
.L_x_2:
[----:B------:R-:W-:Y:S01]  /*0250*/  IMAD.U32 R0, RZ, RZ, UR17 ;  /* 0x00000011ff007e24 */ /* 0x000fe2000f8e00ff */
[----:B------:R-:W-:Y:S04]  /*0260*/  BSSY.RECONVERGENT B0, `(.L_x_4) ;  /* 0x000000c000007945 */ /* 0x000fe80003800200 */
[C---:B------:R-:W-:Y:S02]  /*0270*/  ISETP.NE.OR P1, PT, R0.reuse, 0x1, !P3 ;  /* 0x000000010000780c */ /* 0x040fe40005f25670 */
[----:B------:R-:W-:-:S11]  /*0280*/  ISETP.NE.OR P0, PT, R0, 0x3, !P3 ;  /* 0x000000030000780c */ /* 0x000fd60005f05670 */
[----:B------:R-:W-:Y:S05]  /*0290*/  @P1 BRA `(.L_x_5) ;  /* 0x0000000000201947 */ /* 0x000fea0003800000 */
[----:B------:R-:W3:Y:S02]  /*02a0*/  LDCU.64 UR4, c[0x0][0x348] ;  /* 0x00006900ff0477ac */ /* 0x000ee40008000a00 */
[----:B---3--:R-:W-:Y:S02]  /*02b0*/  UIADD3 UR6, UP1, UPT, UR4, 0x80, URZ ;  /* 0x0000008004067890 */ /* 0x008fe4000ff3e0ff */
[----:B------:R-:W-:Y:S02]  /*02c0*/  UIADD3 UR4, UP0, UPT, UR4, 0x180, URZ ;  /* 0x0000018004047890 */ /* 0x000fe4000ff1e0ff */
[----:B------:R-:W-:Y:S02]  /*02d0*/  UIADD3.X UR7, UPT, UPT, URZ, UR5, URZ, UP1, !UPT ;  /* 0x00000005ff077290 */ /* 0x000fe40008ffe4ff */
[----:B------:R-:W-:-:S07]  /*02e0*/  UIADD3.X UR5, UPT, UPT, URZ, UR5, URZ, UP0, !UPT ;  /* 0x00000005ff057290 */ /* 0x000fce00087fe4ff */
[----:B------:R3:W-:Y:S02]  /*02f0*/  UTMACCTL.PF [UR6] ;  /* 0x00000000060079b9 */ /* 0x0007e40008040000 */
[----:B------:R3:W-:Y:S02]  /*0300*/  UTMACCTL.PF [UR4] ;  /* 0x00000000040079b9 */ /* 0x0007e40008040000 */
[----:B---3--:R-:W-:Y:S01]  /*0310*/  NOP ;  /* 0x0000000000007918 */ /* 0x008fe20000000000 */
.L_x_5:
[----:B------:R-:W-:Y:S05]  /*0320*/  BSYNC.RECONVERGENT B0 ;  /* 0x0000000000007941 */ /* 0x000fea0003800200 */
.L_x_4:
[----:B------:R-:W-:Y:S04]  /*0330*/  BSSY.RECONVERGENT B0, `(.L_x_6) ;  /* 0x000000a000007945 */ /* 0x000fe80003800200 */
        /* <DEDUP_REMOVED lines=9> */
.L_x_7:
[----:B------:R-:W-:Y:S05]  /*03d0*/  BSYNC.RECONVERGENT B0 ;  /* 0x0000000000007941 */ /* 0x000fea0003800200 */
.L_x_6:
[----:B------:R-:W3:Y:S01]  /*03e0*/  LDCU.64 UR4, c[0x0][0x888] ;  /* 0x00011100ff0477ac */ /* 0x000ee20008000a00 */
[----:B------:R-:W-:Y:S02]  /*03f0*/  UISETP.EQ.U32.AND UP1, UPT, UR8, URZ, UPT ;  /* 0x000000ff0800728c */ /* 0x000fe4000bf22070 */
[----:B------:R-:W-:Y:S02]  /*0400*/  UPLOP3.LUT UP3, UPT, UPT, UPT, UPT, 0x80, 0x8 ;  /* 0x000000000008789c */ /* 0x000fe40003f6f070 */
[----:B---3--:R-:W-:-:S04]  /*0410*/  UISETP.NE.U32.AND UP0, UPT, UR4, URZ, UPT ;  /* 0x000000ff0400728c */ /* 0x008fc8000bf05070 */
[----:B------:R-:W-:-:S04]  /*0420*/  UISETP.NE.AND.EX UP0, UPT, UR5, URZ, UPT, UP0 ;  /* 0x000000ff0500728c */ /* 0x000fc8000bf05300 */
[----:B------:R-:W-:-:S04]  /*0430*/  UISETP.EQ.OR.EX UP2, UPT, UR9, URZ, !UP0, UP1 ;  /* 0x000000ff0900728c */ /* 0x000fc8000c742710 */
[----:B------:R-:W-:-:S06]  /*0440*/  UP2UR UR4, UPR, URZ, 0x4 ;  /* 0x00000004ff047883 */ /* 0x000fcc0008000000 */
[----:B------:R-:W-:Y:S01]  /*0450*/  MOV R146, UR4 ;  /* 0x0000000400927c02 */ /* 0x000fe20008000f00 */
[----:B------:R-:W-:Y:S06]  /*0460*/  BRA.U !UP2, `(.L_x_8) ;  /* 0x000000010a207547 */ /* 0x000fec000b800000 */
[----:B------:R-:W-:Y:S01]  /*0470*/  UISETP.NE.U32.AND UP1, UPT, UR8, URZ, UPT ;  /* 0x000000ff0800728c */ /* 0x000fe2000bf25070 */
[----:B-----5:R-:W-:Y:S01]  /*0480*/  FSETP.NEU.AND P0, PT, R73, RZ, PT ;  /* 0x000000ff4900720b */ /* 0x020fe20003f0d000 */
[----:B------:R-:W-:Y:S02]  /*0490*/  USEL UR4, URZ, 0xffffffff, UP0 ;  /* 0xffffffffff047887 */ /* 0x000fe40008000000 */
[----:B------:R-:W-:-:S10]  /*04a0*/  UISETP.NE.AND.EX UP1, UPT, UR9, URZ, UPT, UP1 ;  /* 0x000000ff0900728c */ /* 0x000fd4000bf25310 */
[----:B------:R-:W-:Y:S01]  /*04b0*/  VOTEU.ANY UP0, P0 ;  /* 0x0000000000ff7886 */ /* 0x000fe20000000100 */
[----:B------:R-:W-:-:S04]  /*04c0*/  @!UP1 USEL UR4, URZ, 0xffffffff, UP0 ;  /* 0xffffffffff049887 */ /* 0x000fc80008000000 */
[----:B------:R-:W-:-:S04]  /*04d0*/  ULOP3.LUT UR4, UR4, 0x1, URZ, 0xc0, !UPT ;  /* 0x0000000104047892 */ /* 0x000fc8000f8ec0ff */
[----:B------:R-:W-:-:S11]  /*04e0*/  UISETP.NE.U32.AND UP3, UPT, UR4, 0x1, UPT ;  /* 0x000000010400788c */ /* 0x000fd6000bf65070 */
.L_x_8:
[----:B-1----:R-:W1:Y:S01]  /*04f0*/  SHFL.IDX PT, R2, R143, RZ, 0x1f ;  /* 0x00001fff8f027589 */ /* 0x002e6200000e0000 */
[----:B------:R-:W-:-:S04]  /*0500*/  UISETP.NE.AND UP0, UPT, UR17, 0x2, UPT ;  /* 0x000000021100788c */ /* 0x000fc8000bf05270 */
[----:B------:R-:W-:Y:S01]  /*0510*/  USEL UR48, URZ, 0x1, UP0 ;  /* 0x00000001ff307887 */ /* 0x000fe20008000000 */
[----:B-1----:R-:W-:-:S13]  /*0520*/  ISETP.NE.AND P0, PT, R2, RZ, PT ;  /* 0x000000ff0200720c */ /* 0x002fda0003f05270 */
[----:B------:R-:W-:Y:S05]  /*0530*/  @P0 BRA `(.L_x_9) ;  /* 0x0000000000680947 */ /* 0x000fea0003800000 */
[----:B------:R-:W1:Y:S01]  /*0540*/  S2UR UR4, SR_CgaCtaId ;  /* 0x00000000000479c3 */ /* 0x000e620000008800 */
[----:B------:R-:W-:Y:S01]  /*0550*/  UMOV UR5, 0x400 ;  /* 0x0000040000057882 */ /* 0x000fe20000000000 */
[----:B------:R-:W-:Y:S01]  /*0560*/  UMOV UR8, 0x1 ;  /* 0x0000000100087882 */ /* 0x000fe20000000000 */
[----:B------:R-:W-:Y:S01]  /*0570*/  UMOV UR6, 0x4 ;  /* 0x0000000400067882 */ /* 0x000fe20000000000 */
[----:B------:R-:W-:-:S04]  /*0580*/  UIADD3 UR8, UPT, UPT, -UR8, 0x100000, URZ ;  /* 0x0010000008087890 */ /* 0x000fc8000fffe1ff */
[----:B------:R-:W-:Y:S02]  /*0590*/  USHF.L.U32 UR9, UR8, 0xb, URZ ;  /* 0x0000000b08097899 */ /* 0x000fe400080006ff */
[----:B------:R-:W-:Y:S02]  /*05a0*/  USHF.L.U32 UR8, UR8, 0x1, URZ ;  /* 0x0000000108087899 */ /* 0x000fe400080006ff */
[----:B------:R-:W-:-:S04]  /*05b0*/  UIADD3 UR6, UPT, UPT, -UR6, 0x100000, URZ ;  /* 0x0010000006067890 */ /* 0x000fc8000fffe1ff */
[----:B------:R-:W-:Y:S02]  /*05c0*/  USHF.L.U32 UR7, UR6, 0xb, URZ ;  /* 0x0000000b06077899 */ /* 0x000fe400080006ff */
[----:B------:R-:W-:Y:S01]  /*05d0*/  USHF.L.U32 UR6, UR6, 0x1, URZ ;  /* 0x0000000106067899 */ /* 0x000fe200080006ff */
[----:B------:R-:W-:Y:S01]  /*05e0*/  ELECT P0, URZ, PT ;  /* 0x0000000000ff782f */ /* 0x000fe20003800000 */
[----:B-1----:R-:W-:Y:S01]  /*05f0*/  ULEA UR4, UR4, UR5, 0x18 ;  /* 0x0000000504047291 */ /* 0x002fe2000f8ec0ff */
[----:B------:R-:W1:Y:S11]  /*0600*/  FENCE.VIEW.ASYNC.S ;  /* 0x00000000000073c6 */ /* 0x000e760000000000 */
[----:B-1----:R1:W3:Y:S01]  /*0610*/  SYNCS.EXCH.64 URZ, [UR4], UR8 ;  /* 0x0000000804ff75b2 */ /* 0x0022e20008000100 */
[----:B------:R1:W4:Y:S01]  /*0620*/  SYNCS.EXCH.64 URZ, [UR4+0x30], UR6 ;  /* 0x0000300604ff75b2 */ /* 0x0003220008000100 */
[----:B------:R1:W1:Y:S01]  /*0630*/  SYNCS.EXCH.64 URZ, [UR4+0x8], UR8 ;  /* 0x0000080804ff75b2 */ /* 0x0002620008000100 */
        /* <DEDUP_REMOVED lines=9> */
[----:B------:R-:W-:Y:S01]  /*06d0*/  NOP ;  /* 0x0000000000007918 */ /* 0x000fe20000000000 */
.L_x_9:
[----:B------:R-:W2:Y:S01]  /*06e0*/  SHFL.IDX PT, R2, R143, RZ, 0x1f ;  /* 0x00001fff8f027589 */ /* 0x000ea200000e0000 */
[----:B------:R-:W-:Y:S01]  /*06f0*/  NOP ;  /* 0x0000000000007918 */ /* 0x000fe20000000000 */
[----:B--2---:R-:W-:-:S13]  /*0700*/  ISETP.NE.AND P0, PT, R2, 0x1, PT ;  /* 0x000000010200780c */ /* 0x004fda0003f05270 */
[----:B------:R-:W-:Y:S05]  /*0710*/  @P0 BRA `(.L_x_10) ;  /* 0x0000000000580947 */ /* 0x000fea0003800000 */
[----:B-1----:R-:W1:Y:S01]  /*0720*/  S2UR UR4, SR_CgaCtaId ;  /* 0x00000000000479c3 */ /* 0x002e620000008800 */
        /* <DEDUP_REMOVED lines=12> */
[----:B-1----:R2:W1:Y:S01]  /*07f0*/  SYNCS.EXCH.64 URZ, [UR4+0x60], UR8 ;  /* 0x0000600804ff75b2 */ /* 0x0024620008000100 */
[----:B------:R2:W1:Y:S01]  /*0800*/  SYNCS.EXCH.64 URZ, [UR4+0x80], UR6 ;  /* 0x0000800604ff75b2 */ /* 0x0004620008000100 */
[----:B------:R2:W1:Y:S01]  /*0810*/  SYNCS.EXCH.64 URZ, [UR4+0x68], UR8 ;  /* 0x0000680804ff75b2 */ /* 0x0004620008000100 */
[----:B------:R2:W1:Y:S01]  /*0820*/  SYNCS.EXCH.64 URZ, [UR4+0x88], UR6 ;  /* 0x0000880604ff75b2 */ /* 0x0004620008000100 */
[----:B------:R2:W1:Y:S01]  /*0830*/  SYNCS.EXCH.64 URZ, [UR4+0x70], UR8 ;  /* 0x0000700804ff75b2 */ /* 0x0004620008000100 */
[----:B------:R2:W1:Y:S01]  /*0840*/  SYNCS.EXCH.64 URZ, [UR4+0x90], UR6 ;  /* 0x0000900604ff75b2 */ /* 0x0004620008000100 */
[----:B------:R2:W1:Y:S01]  /*0850*/  SYNCS.EXCH.64 URZ, [UR4+0x78], UR8 ;  /* 0x0000780804ff75b2 */ /* 0x0004620008000100 */
[----:B------:R2:W1:Y:S02]  /*0860*/  SYNCS.EXCH.64 URZ, [UR4+0x98], UR6 ;  /* 0x0000980604ff75b2 */ /* 0x0004640008000100 */
[----:B--2---:R-:W-:Y:S01]  /*0870*/  NOP ;  /* 0x0000000000007918 */ /* 0x004fe20000000000 */
.L_x_10:
[----:B------:R-:W2:Y:S01]  /*0880*/  SHFL.IDX PT, R2, R143, RZ, 0x1f ;  /* 0x00001fff8f027589 */ /* 0x000ea200000e0000 */
[----:B------:R-:W-:Y:S01]  /*0890*/  NOP ;  /* 0x0000000000007918 */ /* 0x000fe20000000000 */
[----:B--2---:R-:W-:-:S13]  /*08a0*/  ISETP.NE.AND P0, PT, R2, 0x3, PT ;  /* 0x000000030200780c */ /* 0x004fda0003f05270 */
[----:B------:R-:W-:Y:S05]  /*08b0*/  @P0 BRA `(.L_x_11) ;  /* 0x0000000000300947 */ /* 0x000fea0003800000 */
[----:B-1----:R-:W1:Y:S01]  /*08c0*/  S2UR UR4, SR_CgaCtaId ;  /* 0x00000000000479c3 */ /* 0x002e620000008800 */
[----:B------:R-:W-:Y:S01]  /*08d0*/  UMOV UR6, 0x400 ;  /* 0x0000040000067882 */ /* 0x000fe20000000000 */
[----:B------:R-:W-:Y:S01]  /*08e0*/  UMOV UR5, 0x20 ;  /* 0x0000002000057882 */ /* 0x000fe20000000000 */
[----:B------:R-:W-:Y:S01]  /*08f0*/  ELECT P0, URZ, PT ;  /* 0x0000000000ff782f */ /* 0x000fe20003800000 */
[----:B-1----:R-:W-:Y:S02]  /*0900*/  ULEA UR6, UR4, UR6, 0x18 ;  /* 0x0000000604067291 */ /* 0x002fe4000f8ec0ff */
[----:B------:R-:W-:-:S04]  /*0910*/  UIADD3 UR4, UPT, UPT, -UR5, 0x100000, URZ ;  /* 0x0010000005047890 */ /* 0x000fc8000fffe1ff */
[----:B------:R-:W-:Y:S02]  /*0920*/  USHF.L.U32 UR5, UR4, 0xb, URZ ;  /* 0x0000000b04057899 */ /* 0x000fe400080006ff */
[----:B------:R-:W-:Y:S01]  /*0930*/  USHF.L.U32 UR4, UR4, 0x1, URZ ;  /* 0x0000000104047899 */ /* 0x000fe200080006ff */
[----:B------:R-:W1:Y:S11]  /*0940*/  FENCE.VIEW.ASYNC.S ;  /* 0x00000000000073c6 */ /* 0x000e760000000000 */
[----:B-1----:R2:W1:Y:S01]  /*0950*/  SYNCS.EXCH.64 URZ, [UR6+0xa0], UR4 ;  /* 0x0000a00406ff75b2 */ /* 0x0024620008000100 */
[----:B------:R2:W1:Y:S02]  /*0960*/  SYNCS.EXCH.64 URZ, [UR6+0xa8], UR4 ;  /* 0x0000a80406ff75b2 */ /* 0x0004640008000100 */
[----:B--2---:R-:W-:Y:S01]  /*0970*/  NOP ;  /* 0x0000000000007918 */ /* 0x004fe20000000000 */
.L_x_11:
[----:B------:R-:W2:Y:S01]  /*0980*/  SHFL.IDX PT, R2, R143, RZ, 0x1f ;  /* 0x00001fff8f027589 */ /* 0x000ea200000e0000 */
[----:B------:R-:W-:Y:S01]  /*0990*/  NOP ;  /* 0x0000000000007918 */ /* 0x000fe20000000000 */
[----:B--2---:R-:W-:-:S13]  /*09a0*/  ISETP.NE.AND P0, PT, R2, 0x4, PT ;  /* 0x000000040200780c */ /* 0x004fda0003f05270 */
[----:B------:R-:W-:Y:S05]  /*09b0*/  @P0 BRA `(.L_x_12) ;  /* 0x00000000004c0947 */ /* 0x000fea0003800000 */
[----:B-1----:R-:W1:Y:S01]  /*09c0*/  S2UR UR6, SR_CgaCtaId ;  /* 0x00000000000679c3 */ /* 0x002e620000008800 */
[----:B------:R-:W-:Y:S01]  /*09d0*/  UMOV UR4, 0x3a0 ;  /* 0x000003a000047882 */ /* 0x000fe20000000000 */
[----:B------:R-:W-:Y:S01]  /*09e0*/  UMOV UR5, 0x400 ;  /* 0x0000040000057882 */ /* 0x000fe20000000000 */
[----:B------:R-:W-:Y:S01]  /*09f0*/  USEL UR4, UR4, 0x320, UP3 ;  /* 0x0000032004047887 */ /* 0x000fe20009800000 */
[----:B------:R-:W-:Y:S01]  /*0a00*/  UMOV UR8, 0x1 ;  /* 0x0000000100087882 */ /* 0x000fe20000000000 */
[----:B------:R-:W-:Y:S01]  /*0a10*/  ELECT P0, URZ, PT ;  /* 0x0000000000ff782f */ /* 0x000fe20003800000 */
[----:B------:R-:W-:-:S04]  /*0a20*/  UIADD3 UR8, UPT, UPT, -UR8, 0x100000, URZ ;  /* 0x0010000008087890 */ /* 0x000fc8000fffe1ff */
[----:B------:R-:W-:Y:S02]  /*0a30*/  USHF.L.U32 UR9, UR8, 0xb, URZ ;  /* 0x0000000b08097899 */ /* 0x000fe400080006ff */
[----:B------:R-:W-:Y:S02]  /*0a40*/  USHF.L.U32 UR8, UR8, 0x1, URZ ;  /* 0x0000000108087899 */ /* 0x000fe400080006ff */
[----:B-1----:R-:W-:Y:S02]  /*0a50*/  ULEA UR6, UR6, UR5, 0x18 ;  /* 0x0000000506067291 */ /* 0x002fe4000f8ec0ff */
[----:B------:R-:W-:-:S04]  /*0a60*/  UIADD3 UR4, UPT, UPT, -UR4, 0x100000, URZ ;  /* 0x0010000004047890 */ /* 0x000fc8000fffe1ff */
[----:B------:R-:W-:Y:S02]  /*0a70*/  USHF.L.U32 UR5, UR4, 0xb, URZ ;  /* 0x0000000b04057899 */ /* 0x000fe400080006ff */
[----:B------:R-:W-:Y:S01]  /*0a80*/  USHF.L.U32 UR4, UR4, 0x1, URZ ;  /* 0x0000000104047899 */ /* 0x000fe200080006ff */
[----:B------:R-:W1:Y:S03]  /*0a90*/  FENCE.VIEW.ASYNC.S ;  /* 0x00000000000073c6 */ /* 0x000e660000000000 */
[----:B-1----:R2:W1:Y:S08]  /*0aa0*/  SYNCS.EXCH.64 URZ, [UR6+0xb0], UR8 ;  /* 0x0000b00806ff75b2 */ /* 0x0024700008000100 */
[----:B------:R2:W1:Y:S01]  /*0ab0*/  SYNCS.EXCH.64 URZ, [UR6+0xc0], UR4 ;  /* 0x0000c00406ff75b2 */ /* 0x0004620008000100 */
[----:B------:R2:W1:Y:S01]  /*0ac0*/  SYNCS.EXCH.64 URZ, [UR6+0xb8], UR8 ;  /* 0x0000b80806ff75b2 */ /* 0x0004620008000100 */
[----:B------:R2:W1:Y:S02]  /*0ad0*/  SYNCS.EXCH.64 URZ, [UR6+0xc8], UR4 ;  /* 0x0000c80406ff75b2 */ /* 0x0004640008000100 */
[----:B--2---:R-:W-:Y:S01]  /*0ae0*/  NOP ;  /* 0x0000000000007918 */ /* 0x004fe20000000000 */
.L_x_12:
        /* <DEDUP_REMOVED lines=20> */
[----:B------:R2:W1:Y:S02]  /*0c30*/  SYNCS.EXCH.64 URZ, [UR4+0xe8], UR6 ;  /* 0x0000e80604ff75b2 */ /* 0x0004640008000100 */
[----:B--2---:R-:W-:Y:S01]  /*0c40*/  NOP ;  /* 0x0000000000007918 */ /* 0x004fe20000000000 */
.L_x_13:
[----:B------:R-:W2:Y:S01]  /*0c50*/  SHFL.IDX PT, R2, R143, RZ, 0x1f ;  /* 0x00001fff8f027589 */ /* 0x000ea200000e0000 */
[----:B------:R-:W-:Y:S01]  /*0c60*/  NOP ;  /* 0x0000000000007918 */ /* 0x000fe20000000000 */
[----:B--2---:R-:W-:-:S13]  /*0c70*/  ISETP.NE.AND P0, PT, R2, 0x3, PT ;  /* 0x000000030200780c */ /* 0x004fda0003f05270 */
[----:B------:R-:W-:Y:S05]  /*0c80*/  @P0 BRA `(.L_x_14) ;  /* 0x0000000000380947 */ /* 0x000fea0003800000 */
[----:B------:R-:W2:Y:S01]  /*0c90*/  S2UR UR5, SR_CgaCtaId ;  /* 0x00000000000579c3 */ /* 0x000ea20000008800 */
[----:B-1----:R-:W-:Y:S01]  /*0ca0*/  UMOV UR4, 0x400 ;  /* 0x0000040000047882 */ /* 0x002fe20000000000 */
[----:B------:R-:W-:Y:S01]  /*0cb0*/  UMOV UR6, 0x20 ;  /* 0x0000002000067882 */ /* 0x000fe20000000000 */
[----:B------:R-:W-:Y:S01]  /*0cc0*/  ELECT P0, URZ, PT ;  /* 0x0000000000ff782f */ /* 0x000fe20003800000 */
[----:B------:R-:W-:-:S04]  /*0cd0*/  UIADD3 UR6, UPT, UPT, -UR6, 0x100000, URZ ;  /* 0x0010000006067890 */ /* 0x000fc8000fffe1ff */
[----:B------:R-:W-:Y:S02]  /*0ce0*/  USHF.L.U32 UR7, UR6, 0xb, URZ ;  /* 0x0000000b06077899 */ /* 0x000fe400080006ff */
[----:B------:R-:W-:Y:S02]  /*0cf0*/  USHF.L.U32 UR6, UR6, 0x1, URZ ;  /* 0x0000000106067899 */ /* 0x000fe400080006ff */
[----:B--2---:R-:W-:Y:S01]  /*0d00*/  ULEA UR4, UR5, UR4, 0x18 ;  /* 0x0000000405047291 */ /* 0x004fe2000f8ec0ff */
[----:B------:R-:W1:Y:S11]  /*0d10*/  FENCE.VIEW.ASYNC.S ;  /* 0x00000000000073c6 */ /* 0x000e760000000000 */
[----:B-1----:R2:W1:Y:S01]  /*0d20*/  SYNCS.EXCH.64 URZ, [UR4+0xf0], UR6 ;  /* 0x0000f00604ff75b2 */ /* 0x0024620008000100 */
[----:B------:R2:W1:Y:S01]  /*0d30*/  SYNCS.EXCH.64 URZ, [UR4+0x100], UR6 ;  /* 0x0001000604ff75b2 */ /* 0x0004620008000100 */
[----:B------:R2:W1:Y:S01]  /*0d40*/  SYNCS.EXCH.64 URZ, [UR4+0xf8], UR6 ;  /* 0x0000f80604ff75b2 */ /* 0x0004620008000100 */
[----:B------:R2:W1:Y:S02]  /*0d50*/  SYNCS.EXCH.64 URZ, [UR4+0x108], UR6 ;  /* 0x0001080604ff75b2 */ /* 0x0004640008000100 */
[----:B--2---:R-:W-:Y:S01]  /*0d60*/  NOP ;  /* 0x0000000000007918 */ /* 0x004fe20000000000 */
.L_x_14:
[----:B-1----:R-:W1:Y:S01]  /*0d70*/  LDCU UR4, c[0x0][0x36c] ;  /* 0x00006d80ff0477ac */ /* 0x002e620008000800 */
[----:B------:R-:W-:Y:S01]  /*0d80*/  ISETP.NE.OR P3, PT, R0, 0x2, !P3 ;  /* 0x000000020000780c */ /* 0x000fe20005f65670 */
[----:B------:R-:W-:Y:S01]  /*0d90*/  NOP ;  /* 0x0000000000007918 */ /* 0x000fe20000000000 */
[----:B------:R-:W-:Y:S01]  /*0da0*/  LOP3.LUT R0, R160, 0x1f, RZ, 0xc0, !PT ;  /* 0x0000001fa0007812 */ /* 0x000fe200078ec0ff */
[----:B------:R-:W-:Y:S02]  /*0db0*/  UISETP.NE.AND UP4, UPT, UR17, URZ, UPT ;  /* 0x000000ff1100728c */ /* 0x000fe4000bf85270 */
[----:B-1----:R-:W-:-:S09]  /*0dc0*/  UISETP.EQ.U32.AND UP5, UPT, UR4, 0x1, UPT ;  /* 0x000000010400788c */ /* 0x002fd2000bfa2070 */
[----:B------:R-:W-:Y:S05]  /*0dd0*/  BRA.U !UP5, `(.L_x_15) ;  /* 0x000000010d087547 */ /* 0x000fea000b800000 */
[----:B---34-:R-:W-:Y:S01]  /*0de0*/  UCGABAR_ARV ;  /* 0x00000000000079c7 */ /* 0x018fe20008000000 */
[----:B------:R-:W-:Y:S05]  /*0df0*/  BRA `(.L_x_16) ;  /* 0x0000000000047947 */ /* 0x000fea0003800000 */
.L_x_15:
[----:B---34-:R-:W-:Y:S01]  /*0e00*/  NOP ;  /* 0x0000000000007918 */ /* 0x018fe20000000000 */
.L_x_16:
[----:B------:R-:W1:Y:S01]  /*0e10*/  S2UR UR8, SR_CTAID.X ;  /* 0x00000000000879c3 */ /* 0x000e620000002500 */
[----:B------:R-:W-:-:S05]  /*0e20*/  CS2R.32 R145, SR_CgaSize ;  /* 0x0000000000917805 */ /* 0x000fca0000008a00 */
[----:B------:R-:W-:-:S05]  /*0e30*/  IMAD R145, R145, -0xa0, RZ ;  /* 0xffffff6091917824 */ /* 0x000fca00078e02ff */
[----:B------:R-:W-:-:S14]  /*0e40*/  R2UR UR5, R145 ;  /* 0x00000000910572ca */ /* 0x000fdc00000e0000 */
[----:B------:R-:W2:Y:S01]  /*0e50*/  LDCU UR5, c[0x0][UR5+0x2b0] ;  /* 0x00005600050577ac */ /* 0x000ea20008000800 */
[----:B------:R-:W-:-:S05]  /*0e60*/  CS2R.32 R145, SR_CgaSize ;  /* 0x0000000000917805 */ /* 0x000fca0000008a00 */
[----:B------:R-:W-:-:S05]  /*0e70*/  IMAD R145, R145, -0xa0, RZ ;  /* 0xffffff6091917824 */ /* 0x000fca00078e02ff */
[----:B------:R-:W-:-:S14]  /*0e80*/  R2UR UR4, R145 ;  /* 0x00000000910472ca */ /* 0x000fdc00000e0000 */
[----:B------:R-:W3:Y:S01]  /*0e90*/  LDCU UR4, c[0x0][UR4+0x2b4] ;  /* 0x00005680040477ac */ /* 0x000ee20008000800 */
[----:B------:R-:W4:Y:S01]  /*0ea0*/  S2UR UR7, SR_CTAID.Y ;  /* 0x00000000000779c3 */ /* 0x000f220000002600 */
[----:B------:R-:W-:-:S05]  /*0eb0*/  CS2R.32 R145, SR_CgaSize ;  /* 0x0000000000917805 */ /* 0x000fca0000008a00 */
[----:B------:R-:W-:-:S05]  /*0ec0*/  IMAD R145, R145, -0xa0, RZ ;  /* 0xffffff6091917824 */ /* 0x000fca00078e02ff */
[----:B------:R-:W-:-:S14]  /*0ed0*/  R2UR UR9, R145 ;  /* 0x00000000910972ca */ /* 0x000fdc00000e0000 */
[----:B------:R-:W3:Y:S01]  /*0ee0*/  LDCU UR9, c[0x0][UR9+0x2a0] ;  /* 0x00005400090977ac */ /* 0x000ee20008000800 */
[----:B------:R-:W-:-:S05]  /*0ef0*/  CS2R.32 R145, SR_CgaSize ;  /* 0x0000000000917805 */ /* 0x000fca0000008a00 */
[----:B------:R-:W-:-:S05]  /*0f00*/  IMAD R145, R145, -0xa0, RZ ;  /* 0xffffff6091917824 */ /* 0x000fca00078e02ff */
[----:B------:R-:W-:-:S14]  /*0f10*/  R2UR UR10, R145 ;  /* 0x00000000910a72ca */ /* 0x000fdc00000e0000 */
[----:B------:R-:W3:Y:S01]  /*0f20*/  LDCU UR10, c[0x0][UR10+0x2a4] ;  /* 0x000054800a0a77ac */ /* 0x000ee20008000800 */
[----:B------:R-:W3:Y:S01]  /*0f30*/  S2UR UR11, SR_CgaCtaId ;  /* 0x00000000000b79c3 */ /* 0x000ee20000008800 */
[----:B------:R-:W3:Y:S01]  /*0f40*/  LDCU UR21, c[0x0][0xb24] ;  /* 0x00016480ff1577ac */ /* 0x000ee20008000800 */
[----:B------:R-:W3:Y:S01]  /*0f50*/  LDCU UR42, c[0x0][0xb24] ;  /* 0x00016480ff2a77ac */ /* 0x000ee20008000800 */
[----:B-1----:R-:W-:-:S05]  /*0f60*/  I2FP.F32.U32 R3, UR8 ;  /* 0x0000000800037c45 */ /* 0x002fca0008201000 */
[----:B------:R-:W1:Y:S01]  /*0f70*/  S2UR UR36, SR_CTAID.Z ;  /* 0x00000000002479c3 */ /* 0x000e620000002700 */
[----:B------:R-:W1:Y:S01]  /*0f80*/  LDCU UR27, c[0x0][0xb30] ;  /* 0x00016600ff1b77ac */ /* 0x000e620008000800 */
[----:B--2---:R-:W-:Y:S01]  /*0f90*/  FMUL R3, R3, UR5 ;  /* 0x0000000503037c20 */ /* 0x004fe20008400000 */
[----:B------:R-:W-:Y:S01]  /*0fa0*/  UMOV UR16, UR8 ;  /* 0x0000000800107c82 */ /* 0x000fe20008000000 */
[----:B----4-:R-:W-:Y:S01]  /*0fb0*/  I2FP.F32.U32 R2, UR7 ;  /* 0x0000000700027c45 */ /* 0x010fe20008201000 */
[----:B------:R-:W-:-:S03]  /*0fc0*/  UMOV UR20, UR7 ;  /* 0x0000000700147c82 */ /* 0x000fc60008000000 */
[----:B------:R-:W2:Y:S01]  /*0fd0*/  F2I.U32.TRUNC.NTZ R3, R3 ;  /* 0x0000000300037305 */ /* 0x000ea2000020f000 */
[----:B---3--:R-:W-:Y:S01]  /*0fe0*/  UISETP.GE.AND UP2, UPT, UR21, 0x1, UPT ;  /* 0x000000011500788c */ /* 0x008fe2000bf46270 */
[----:B------:R-:W-:Y:S01]  /*0ff0*/  FMUL R2, R2, UR4 ;  /* 0x0000000402027c20 */ /* 0x000fe20008400000 */
[----:B------:R-:W-:-:S05]  /*1000*/  USHF.L.U32 UR28, UR11, 0xa, URZ ;  /* 0x0000000a0b1c7899 */ /* 0x000fca00080006ff */
[----:B------:R-:W3:Y:S01]  /*1010*/  F2I.U32.TRUNC.NTZ R2, R2 ;  /* 0x0000000200027305 */ /* 0x000ee2000020f000 */
[----:B--2---:R-:W-:Y:S02]  /*1020*/  R2UR UR4, R3 ;  /* 0x00000000030472ca */ /* 0x004fe400000e0000 */
[----:B---3--:R-:W-:Y:S02]  /*1030*/  R2UR UR6, R2 ;  /* 0x00000000020672ca */ /* 0x008fe400000e0000 */
[----:B------:R-:W-:-:S09]  /*1040*/  PRMT R2, RZ, 0x7610, R2 ;  /* 0x00007610ff027816 */ /* 0x000fd20000000002 */
[----:B------:R-:W-:-:S04]  /*1050*/  UIADD3 UR5, UPT, UPT, -UR4, URZ, URZ ;  /* 0x000000ff04057290 */ /* 0x000fc8000fffe1ff */
[----:B------:R-:W-:Y:S02]  /*1060*/  UIMAD UR5, UR9, UR5, UR8 ;  /* 0x00000005090572a4 */ /* 0x000fe4000f8e0208 */
[----:B------:R-:W-:-:S04]  /*1070*/  UIADD3 UR4, UPT, UPT, -UR6, URZ, URZ ;  /* 0x000000ff06047290 */ /* 0x000fc8000fffe1ff */
[----:B------:R-:W-:Y:S01]  /*1080*/  IMAD.U32 R145, RZ, RZ, UR5 ;  /* 0x00000005ff917e24 */ /* 0x000fe2000f8e00ff */
[----:B------:R-:W-:-:S06]  /*1090*/  UIMAD UR4, UR10, UR4, UR7 ;  /* 0x000000040a0472a4 */ /* 0x000fcc000f8e0207 */
[----:B------:R-:W-:Y:S01]  /*10a0*/  IMAD.U32 R144, RZ, RZ, UR4 ;  /* 0x00000004ff907e24 */ /* 0x000fe2000f8e00ff */
[----:B-1----:R-:W-:Y:S06]  /*10b0*/  BRA.U UP4, `(.L_x_17) ;  /* 0x0000000104487547 */ /* 0x002fec000b800000 */
[----:B------:R-:W-:Y:S02]  /*10c0*/  R2UR UR4, R144 ;  /* 0x00000000900472ca */ /* 0x000fe400000e0000 */
[----:B------:R-:W-:-:S11]  /*10d0*/  R2UR UR6, R145 ;  /* 0x00000000910672ca */ /* 0x000fd600000e0000 */
[----:B------:R-:W-:Y:S02]  /*10e0*/  UISETP.NE.AND UP0, UPT, UR4, URZ, UPT ;  /* 0x000000ff0400728c */ /* 0x000fe4000bf05270 */
[----:B------:R-:W-:Y:S02]  /*10f0*/  UISETP.NE.AND UP1, UPT, UR4, 0x1, UPT ;  /* 0x000000010400788c */ /* 0x000fe4000bf25270 */
[----:B------:R-:W-:Y:S02]  /*1100*/  UISETP.EQ.OR UP0, UPT, UR6, URZ, !UP0 ;  /* 0x000000ff0600728c */ /* 0x000fe4000c702670 */
[----:B------:R-:W-:Y:S02]  /*1110*/  USEL UR5, URZ, 0x2, UP1 ;  /* 0x00000002ff057887 */ /* 0x000fe40008800000 */
[----:B------:R-:W-:Y:S02]  /*1120*/  USEL UR8, URZ, 0x1, !UP0 ;  /* 0x00000001ff087887 */ /* 0x000fe4000c000000 */
[----:B------:R-:W-:-:S02]  /*1130*/  UISETP.NE.AND UP0, UPT, UR4, 0x2, UPT ;  /* 0x000000020400788c */ /* 0x000fc4000bf05270 */
[----:B------:R-:W-:Y:S02]  /*1140*/  UISETP.NE.AND UP1, UPT, UR4, 0x3, UPT ;  /* 0x000000030400788c */ /* 0x000fe4000bf25270 */
[----:B------:R-:W-:Y:S02]  /*1150*/  USEL UR4, URZ, 0x4, UP0 ;  /* 0x00000004ff047887 */ /* 0x000fe40008000000 */
[----:B------:R-:W-:Y:S02]  /*1160*/  UISETP.NE.AND UP0, UPT, UR6, URZ, UPT ;  /* 0x000000ff0600728c */ /* 0x000fe4000bf05270 */
[----:B------:R-:W-:Y:S02]  /*1170*/  USEL UR6, URZ, 0x8, UP1 ;  /* 0x00000008ff067887 */ /* 0x000fe40008800000 */
[----:B------:R-:W-:Y:S02]  /*1180*/  USEL UR7, UR5, 0x2, UP0 ;  /* 0x0000000205077887 */ /* 0x000fe40008000000 */
[----:B------:R-:W-:-:S02]  /*1190*/  USEL UR4, UR4, 0x4, UP0 ;  /* 0x0000000404047887 */ /* 0x000fc40008000000 */
[----:B------:R-:W-:Y:S02]  /*11a0*/  USEL UR5, UR6, 0x8, UP0 ;  /* 0x0000000806057887 */ /* 0x000fe40008000000 */
[----:B------:R-:W-:-:S04]  /*11b0*/  UIADD3 UR4, UPT, UPT, UR4, UR7, UR8 ;  /* 0x0000000704047290 */ /* 0x000fc8000fffe008 */
[----:B------:R-:W-:-:S06]  /*11c0*/  UIADD3 UR4, UPT, UPT, UR4, UR5, URZ ;  /* 0x0000000504047290 */ /* 0x000fcc000fffe0ff */
[----:B------:R-:W-:Y:S02]  /*11d0*/  IMAD.U32 R2, RZ, RZ, UR4 ;  /* 0x00000004ff027e24 */ /* 0x000fe4000f8e00ff */
.L_x_17:
[----:B------:R-:W-:Y:S05]  /*11e0*/  BRA.U !UP2, `(.L_x_18) ;  /* 0x000000010ad47547 */ /* 0x000fea000b800000 */
[----:B------:R-:W1:Y:S01]  /*11f0*/  LDCU.128 UR12, c[0x0][0xb10] ;  /* 0x00016200ff0c77ac */ /* 0x000e620008000c00 */
[----:B------:R-:W2:Y:S01]  /*1200*/  LDCU UR6, c[0x0][0x370] ;  /* 0x00006e00ff0677ac */ /* 0x000ea20008000800 */
[----:B------:R-:W3:Y:S01]  /*1210*/  LDCU UR5, c[0x0][0x374] ;  /* 0x00006e80ff0577ac */ /* 0x000ee20008000800 */
[----:B------:R-:W4:Y:S01]  /*1220*/  LDCU UR26, c[0x0][0xb0c] ;  /* 0x00016180ff1a77ac */ /* 0x000f220008000800 */
[----:B------:R-:W4:Y:S01]  /*1230*/  LDCU UR4, c[0x0][0xb20] ;  /* 0x00016400ff0477ac */ /* 0x000f220008000800 */
[----:B------:R-:W4:Y:S01]  /*1240*/  LDCU.64 UR8, c[0x0][0xb28] ;  /* 0x00016500ff0877ac */ /* 0x000f220008000a00 */
[----:B-1----:R-:W-:Y:S02]  /*1250*/  UISETP.NE.AND UP0, UPT, UR14, 0x1, UPT ;  /* 0x000000010e00788c */ /* 0x002fe4000bf05270 */
[----:B---3--:R-:W-:Y:S02]  /*1260*/  UIMAD.WIDE.U32 UR10, UR5, UR15, URZ ;  /* 0x0000000f050a72a5 */ /* 0x008fe4000f8e00ff */
[----:B--2---:R-:W-:-:S02]  /*1270*/  UIMAD.WIDE.U32 UR22, UR6, UR12, URZ ;  /* 0x0000000c061672a5 */ /* 0x004fc4000f8e00ff */
[----:B----4-:R-:W-:Y:S02]  /*1280*/  UISETP.NE.AND UP1, UPT, UR26, 0x1, UPT ;  /* 0x000000011a00788c */ /* 0x010fe4000bf25270 */
[----:B------:R-:W-:Y:S01]  /*1290*/  UISETP.NE.AND UP2, UPT, UR21, 0x1, UPT ;  /* 0x000000011500788c */ /* 0x000fe2000bf45270 */
[----:B------:R-:W-:Y:S02]  /*12a0*/  UMOV UR10, UR11 ;  /* 0x0000000b000a7c82 */ /* 0x000fe40008000000 */
[----:B------:R-:W-:Y:S01]  /*12b0*/  UMOV UR22, UR23 ;  /* 0x0000001700167c82 */ /* 0x000fe20008000000 */
[----:B------:R-:W-:Y:S02]  /*12c0*/  @UP0 USHF.R.U32.HI UR5, URZ, UR4, UR10 ;  /* 0x00000004ff050299 */ /* 0x000fe4000801160a */
[----:B------:R-:W-:Y:S02]  /*12d0*/  UIMAD.WIDE.U32 UR24, UR20, UR15, URZ ;  /* 0x0000000f141872a5 */ /* 0x000fe4000f8e00ff */
[----:B------:R-:W-:-:S02]  /*12e0*/  UIMAD.WIDE.U32 UR10, UR5, UR8, URZ ;  /* 0x00000008050a72a5 */ /* 0x000fc4000f8e00ff */
[----:B------:R-:W-:Y:S02]  /*12f0*/  @UP1 USHF.R.U32.HI UR6, URZ, UR13, UR22 ;  /* 0x0000000dff061299 */ /* 0x000fe40008011616 */
[----:B------:R-:W-:Y:S02]  /*1300*/  UIMAD.WIDE.U32 UR18, UR16, UR12, URZ ;  /* 0x0000000c101272a5 */ /* 0x000fe4000f8e00ff */
[----:B------:R-:W-:Y:S01]  /*1310*/  UIMAD.WIDE.U32 UR22, UR6, UR8, URZ ;  /* 0x00000008061672a5 */ /* 0x000fe2000f8e00ff */
[----:B------:R-:W-:Y:S01]  /*1320*/  UMOV UR24, UR25 ;  /* 0x0000001900187c82 */ /* 0x000fe20008000000 */
[----:B------:R-:W-:Y:S01]  /*1330*/  UMOV UR10, UR11 ;  /* 0x0000000b000a7c82 */ /* 0x000fe20008000000 */
[----:B------:R-:W-:Y:S02]  /*1340*/  USHF.R.U32.HI UR24, URZ, UR4, UR24 ;  /* 0x00000004ff187299 */ /* 0x000fe40008011618 */
[----:B------:R-:W-:Y:S02]  /*1350*/  @UP2 USHF.R.U32.HI UR5, URZ, UR9, UR10 ;  /* 0x00000009ff052299 */ /* 0x000fe4000801160a */
[----:B------:R-:W-:Y:S01]  /*1360*/  UMOV UR7, UR23 ;  /* 0x0000001700077c82 */ /* 0x000fe20008000000 */
[----:B------:R-:W-:Y:S01]  /*1370*/  UMOV UR18, UR19 ;  /* 0x0000001300127c82 */ /* 0x000fe20008000000 */
[----:B------:R-:W-:-:S02]  /*1380*/  @UP2 USHF.R.U32.HI UR6, URZ, UR9, UR7 ;  /* 0x00000009ff062299 */ /* 0x000fc40008011607 */
[----:B------:R-:W-:Y:S02]  /*1390*/  USHF.R.U32.HI UR18, URZ, UR13, UR18 ;  /* 0x0000000dff127299 */ /* 0x000fe40008011612 */
[----:B------:R-:W-:Y:S02]  /*13a0*/  USEL UR4, UR20, UR24, !UP0 ;  /* 0x0000001814047287 */ /* 0x000fe4000c000000 */
[----:B------:R-:W-:Y:S02]  /*13b0*/  UIMAD UR7, UR5, UR21, URZ ;  /* 0x00000015050772a4 */ /* 0x000fe4000f8e02ff */
[----:B------:R-:W-:Y:S02]  /*13c0*/  USEL UR5, UR16, UR18, !UP1 ;  /* 0x0000001210057287 */ /* 0x000fe4000c800000 */
[----:B------:R-:W-:Y:S02]  /*13d0*/  UIMAD UR12, UR6, UR21, URZ ;  /* 0x00000015060c72a4 */ /* 0x000fe4000f8e02ff */
[----:B------:R-:W-:-:S02]  /*13e0*/  UISETP.GE.AND UP0, UPT, UR4, UR7, UPT ;  /* 0x000000070400728c */ /* 0x000fc4000bf06270 */
[----:B------:R-:W-:Y:S02]  /*13f0*/  UIMAD.WIDE.U32 UR10, UR4, UR8, URZ ;  /* 0x00000008040a72a5 */ /* 0x000fe4000f8e00ff */
[----:B------:R-:W-:Y:S02]  /*1400*/  UISETP.GE.OR UP0, UPT, UR5, UR12, UP0 ;  /* 0x0000000c0500728c */ /* 0x000fe40008706670 */
[----:B------:R-:W-:Y:S02]  /*1410*/  UIMAD.WIDE.U32 UR12, UR5, UR8, URZ ;  /* 0x00000008050c72a5 */ /* 0x000fe4000f8e00ff */
[----:B------:R-:W-:Y:S01]  /*1420*/  UIADD3 UR10, UPT, UPT, -UR4, URZ, URZ ;  /* 0x000000ff040a7290 */ /* 0x000fe2000fffe1ff */
[----:B------:R-:W-:Y:S01]  /*1430*/  UMOV UR8, UR11 ;  /* 0x0000000b00087c82 */ /* 0x000fe20008000000 */
[----:B------:R-:W-:Y:S02]  /*1440*/  UIADD3 UR11, UPT, UPT, -UR5, URZ, URZ ;  /* 0x000000ff050b7290 */ /* 0x000fe4000fffe1ff */
[----:B------:R-:W-:-:S03]  /*1450*/  USHF.R.U32.HI UR8, URZ, UR9, UR8 ;  /* 0x00000009ff087299 */ /* 0x000fc60008011608 */
[----:B------:R-:W-:Y:S01]  /*1460*/  @!UP0 UMOV UR7, UR13 ;  /* 0x0000000d00078c82 */ /* 0x000fe20008000000 */
[----:B------:R-:W-:Y:S02]  /*1470*/  UIMAD UR20, UR14, UR10, UR20 ;  /* 0x0000000a0e1472a4 */ /* 0x000fe4000f8e0214 */
[----:B------:R-:W-:Y:S02]  /*1480*/  USEL UR8, UR4, UR8, !UP2 ;  /* 0x0000000804087287 */ /* 0x000fe4000d000000 */
[----:B------:R-:W-:Y:S02]  /*1490*/  @!UP0 USHF.R.U32.HI UR7, URZ, UR9, UR7 ;  /* 0x00000009ff078299 */ /* 0x000fe40008011607 */
[----:B------:R-:W-:Y:S02]  /*14a0*/  UIADD3 UR9, UPT, UPT, -UR8, URZ, URZ ;  /* 0x000000ff08097290 */ /* 0x000fe4000fffe1ff */
[----:B------:R-:W-:Y:S02]  /*14b0*/  @!UP0 USEL UR7, UR5, UR7, !UP2 ;  /* 0x0000000705078287 */ /* 0x000fe4000d000000 */
[----:B------:R-:W-:-:S02]  /*14c0*/  UIMAD UR9, UR21, UR9, UR4 ;  /* 0x00000009150972a4 */ /* 0x000fc4000f8e0204 */
[----:B------:R-:W-:Y:S02]  /*14d0*/  @!UP0 UIADD3 UR8, UPT, UPT, UR8, -UR7, URZ ;  /* 0x8000000708088290 */ /* 0x000fe4000fffe0ff */
[----:B------:R-:W-:Y:S02]  /*14e0*/  @!UP0 UIMAD UR6, UR9, UR6, UR7 ;  /* 0x00000006090682a4 */ /* 0x000fe4000f8e0207 */
[----:B------:R-:W-:Y:S02]  /*14f0*/  @!UP0 UIMAD UR4, UR8, UR21, UR5 ;  /* 0x00000015080482a4 */ /* 0x000fe4000f8e0205 */
[----:B------:R-:W-:Y:S02]  /*1500*/  UIMAD UR16, UR26, UR11, UR16 ;  /* 0x0000000b1a1072a4 */ /* 0x000fe4000f8e0210 */
[----:B------:R-:W-:Y:S01]  /*1510*/  UIMAD UR20, UR4, UR14, UR20 ;  /* 0x0000000e041472a4 */ /* 0x000fe2000f8e0214 */
[----:B------:R-:W-:Y:S02]  /*1520*/  @!UP0 UMOV UR5, UR6 ;  /* 0x0000000600058c82 */ /* 0x000fe40008000000 */
[----:B------:R-:W-:-:S12]  /*1530*/  UIMAD UR16, UR5, UR26, UR16 ;  /* 0x0000001a051072a4 */ /* 0x000fd8000f8e0210 */
.L_x_18:
[----:B------:R-:W-:Y:S02]  /*1540*/  UISETP.NE.AND UP1, UPT, UR27, 0x1, UPT ;  /* 0x000000011b00788c */ /* 0x000fe4000bf25270 */
[----:B------:R-:W-:Y:S02]  /*1550*/  UISETP.NE.AND UP0, UPT, UR17, 0x2, UPT ;  /* 0x000000021100788c */ /* 0x000fe4000bf05270 */
[----:B------:R-:W-:-:S05]  /*1560*/  ULOP3.LUT UR28, UR28, 0xc00, URZ, 0xc0, !UPT ;  /* 0x00000c001c1c7892 */ /* 0x000fca000f8ec0ff */
[----:B------:R-:W-:Y:S07]  /*1570*/  BRA.U UP1, `(.L_x_19) ;  /* 0x0000000101447547 */ /* 0x000fee000b800000 */
[----:B------:R-:W1:Y:S01]  /*1580*/  LDCU.128 UR8, c[0x0][0xb10] ;  /* 0x00016200ff0877ac */ /* 0x000e620008000c00 */
[----:B------:R-:W2:Y:S01]  /*1590*/  LDCU UR12, c[0x0][0xb0c] ;  /* 0x00016180ff0c77ac */ /* 0x000ea20008000800 */
[----:B------:R-:W3:Y:S01]  /*15a0*/  LDCU UR13, c[0x0][0xb20] ;  /* 0x00016400ff0d77ac */ /* 0x000ee20008000800 */
[----:B-1----:R-:W-:Y:S02]  /*15b0*/  UIMAD.WIDE.U32 UR6, UR16, UR8, URZ ;  /* 0x00000008100672a5 */ /* 0x002fe4000f8e00ff */
[----:B------:R-:W-:Y:S02]  /*15c0*/  UIMAD.WIDE.U32 UR4, UR20, UR11, URZ ;  /* 0x0000000b140472a5 */ /* 0x000fe4000f8e00ff */
[----:B--2---:R-:W-:Y:S02]  /*15d0*/  UISETP.NE.AND UP2, UPT, UR12, 0x1, UPT ;  /* 0x000000010c00788c */ /* 0x004fe4000bf45270 */
[----:B------:R-:W-:Y:S01]  /*15e0*/  UISETP.NE.AND UP1, UPT, UR10, 0x1, UPT ;  /* 0x000000010a00788c */ /* 0x000fe2000bf25270 */
[----:B------:R-:W-:-:S02]  /*15f0*/  UMOV UR6, UR7 ;  /* 0x0000000700067c82 */ /* 0x000fc40008000000 */
[----:B------:R-:W-:Y:S01]  /*1600*/  UMOV UR4, UR5 ;  /* 0x0000000500047c82 */ /* 0x000fe20008000000 */
[----:B------:R-:W-:Y:S02]  /*1610*/  USHF.R.U32.HI UR6, URZ, UR9, UR6 ;  /* 0x00000009ff067299 */ /* 0x000fe40008011606 */
[----:B---3--:R-:W-:Y:S02]  /*1620*/  USHF.R.U32.HI UR4, URZ, UR13, UR4 ;  /* 0x0000000dff047299 */ /* 0x008fe40008011604 */
[----:B------:R-:W-:Y:S02]  /*1630*/  USEL UR5, UR16, UR6, !UP2 ;  /* 0x0000000610057287 */ /* 0x000fe4000d000000 */
[----:B------:R-:W-:-:S04]  /*1640*/  USEL UR4, UR20, UR4, !UP1 ;  /* 0x0000000414047287 */ /* 0x000fc8000c800000 */
[----:B------:R-:W-:Y:S02]  /*1650*/  UIADD3 UR6, UPT, UPT, UR5, -UR4, URZ ;  /* 0x8000000405067290 */ /* 0x000fe4000fffe0ff */
[----:B------:R-:W-:Y:S02]  /*1660*/  UIADD3 UR4, UPT, UPT, -UR5, UR4, URZ ;  /* 0x0000000405047290 */ /* 0x000fe4000fffe1ff */
[----:B------:R-:W-:Y:S02]  /*1670*/  UIMAD UR20, UR6, UR10, UR20 ;  /* 0x0000000a061472a4 */ /* 0x000fe4000f8e0214 */
[----:B------:R-:W-:-:S12]  /*1680*/  UIMAD UR16, UR4, UR12, UR16 ;  /* 0x0000000c041072a4 */ /* 0x000fd8000f8e0210 */
.L_x_19:
[----:B------:R-:W-:Y:S05]  /*1690*/  BRA.U !UP5, `(.L_x_20) ;  /* 0x000000010d0c7547 */ /* 0x000fea000b800000 */
[----:B------:R-:W-:Y:S01]  /*16a0*/  UCGABAR_WAIT ;  /* 0x0000000000007dc7 */ /* 0x000fe20008000000 */
[----:B------:R-:W-:Y:S01]  /*16b0*/  CCTL.IVALL ;  /* 0x00000000ff00798f */ /* 0x000fe20002000000 */
[----:B------:R-:W-:Y:S05]  /*16c0*/  BRA `(.L_x_21) ;  /* 0x0000000000047947 */ /* 0x000fea0003800000 */
.L_x_20:
[----:B------:R-:W-:Y:S06]  /*16d0*/  BAR.SYNC.DEFER_BLOCKING 0x0 ;  /* 0x0000000000007b1d */ /* 0x000fec0000010000 */
.L_x_21:
[----:B------:R-:W-:Y:S05]  /*16e0*/  BRA.U UP0, `(.L_x_22) ;  /* 0x00000015000c7547 */ /* 0x000fea000b800000 */
[----:B------:R-:W1:Y:S01]  /*16f0*/  LDCU UR6, c[0x0][0x38c] ;  /* 0x00007180ff0677ac */ /* 0x000e620008000800 */
[----:B------:R-:W2:Y:S01]  /*1700*/  S2UR UR8, SR_CgaCtaId ;  /* 0x00000000000879c3 */ /* 0x000ea20000008800 */
[----:B------:R-:W-:Y:S01]  /*1710*/  PLOP3.LUT P1, PT, PT, PT, UP3, 0x80, 0x8 ;  /* 0x000000000008781c */ /* 0x000fe20003f2f038 */
[----:B------:R-:W-:Y:S01]  /*1720*/  IMAD.MOV.U32 R12, RZ, RZ, 0x1 ;  /* 0x00000001ff0c7424 */ /* 0x000fe200078e00ff */
[----:B------:R-:W-:Y:S01]  /*1730*/  UMOV UR7, 0x400 ;  /* 0x0000040000077882 */ /* 0x000fe20000000000 */
[----:B------:R-:W-:Y:S01]  /*1740*/  UISETP.NE.AND UP1, UPT, UR17, URZ, UPT ;  /* 0x000000ff1100728c */ /* 0x000fe2000bf25270 */
[----:B------:R-:W-:Y:S02]  /*1750*/  ISETP.EQ.OR P2, PT, R0, RZ, P3 ;  /* 0x000000ff0000720c */ /* 0x000fe40001f42670 */
[----:B------:R-:W-:Y:S02]  /*1760*/  CS2R R10, SRZ ;  /* 0x00000000000a7805 */ /* 0x000fe4000001ff00 */
[----:B------:R-:W-:Y:S01]  /*1770*/  PLOP3.LUT P1, PT, P1, PT, PT, 0x8, 0x80 ;  /* 0x000000000080781c */ /* 0x000fe20000f2e170 */
[----:B------:R-:W-:Y:S01]  /*1780*/  IMAD.MOV.U32 R9, RZ, RZ, RZ ;  /* 0x000000ffff097224 */ /* 0x000fe200078e00ff */
[----:B------:R-:W3:Y:S01]  /*1790*/  LDCU UR40, c[0x0][0x370] ;  /* 0x00006e00ff2877ac */ /* 0x000ee20008000800 */
[----:B------:R-:W-:Y:S01]  /*17a0*/  IMAD.MOV.U32 R8, RZ, RZ, 0x1 ;  /* 0x00000001ff087424 */ /* 0x000fe200078e00ff */
[----:B------:R-:W4:Y:S01]  /*17b0*/  LDCU.64 UR26, c[0x0][0x348] ;  /* 0x00006900ff1a77ac */ /* 0x000f220008000a00 */
[----:B-1----:R-:W-:-:S02]  /*17c0*/  UIADD3 UR5, UPT, UPT, UR6, 0x1f, URZ ;  /* 0x0000001f06057890 */ /* 0x002fc4000fffe0ff */
[----:B------:R-:W-:Y:S02]  /*17d0*/  USHF.R.U32.HI UR45, URZ, 0x5, UR28 ;  /* 0x00000005ff2d7899 */ /* 0x000fe4000801161c */
[----:B------:R-:W-:Y:S02]  /*17e0*/  USHF.R.S32.HI UR4, URZ, 0x1f, UR5 ;  /* 0x0000001fff047899 */ /* 0x000fe40008011405 */
[----:B------:R-:W-:Y:S02]  /*17f0*/  UIADD3 UR46, UPT, UPT, UR6, 0x3e, URZ ;  /* 0x0000003e062e7890 */ /* 0x000fe4000fffe0ff */
[----:B------:R-:W-:Y:S02]  /*1800*/  ULEA.HI UR4, UR4, UR5, URZ, 0x5 ;  /* 0x0000000504047291 */ /* 0x000fe4000f8f28ff */
[----:B------:R-:W-:Y:S02]  /*1810*/  UIADD3 UR5, UPT, UPT, UR6, -0x1, URZ ;  /* 0xffffffff06057890 */ /* 0x000fe4000fffe0ff */
[----:B------:R-:W-:-:S02]  /*1820*/  USHF.R.S32.HI UR43, URZ, 0x5, UR4 ;  /* 0x00000005ff2b7899 */ /* 0x000fc40008011404 */
[----:B------:R-:W-:Y:S02]  /*1830*/  UISETP.GE.U32.AND UP2, UPT, UR5, -0x3f, UPT ;  /* 0xffffffc10500788c */ /* 0x000fe4000bf46070 */
[----:B------:R-:W-:Y:S02]  /*1840*/  UISETP.LT.U32.AND UP0, UPT, UR43, 0x6, UPT ;  /* 0x000000062b00788c */ /* 0x000fe4000bf01070 */
[----:B--2---:R-:W-:Y:S02]  /*1850*/  ULEA UR7, UR8, UR7, 0x18 ;  /* 0x0000000708077291 */ /* 0x004fe4000f8ec0ff */
[----:B------:R-:W-:Y:S02]  /*1860*/  USEL UR41, UR43, 0x6, UP0 ;  /* 0x000000062b297887 */ /* 0x000fe40008000000 */
[----:B------:R-:W-:Y:S02]  /*1870*/  ULEA UR29, UR28, UR7, 0x1 ;  /* 0x000000071c1d7291 */ /* 0x000fe4000f8e08ff */
[----:B------:R-:W-:-:S02]  /*1880*/  UIADD3 UR21, UPT, UPT, UR41, -0x1, URZ ;  /* 0xffffffff29157890 */ /* 0x000fc4000fffe0ff */
[----:B------:R-:W-:Y:S01]  /*1890*/  @UP2 UIADD3 UR21, UPT, UPT, UR41, URZ, URZ ;  /* 0x000000ff29152290 */ /* 0x000fe2000fffe0ff */
[----:B------:R-:W1:Y:S01]  /*18a0*/  LDCU UR39, c[0x0][0x374] ;  /* 0x00006e80ff2777ac */ /* 0x000e620008000800 */
[----:B------:R-:W-:Y:S02]  /*18b0*/  USEL UR24, UR48, 0x2, UP1 ;  /* 0x0000000230187887 */ /* 0x000fe40008800000 */
[----:B------:R-:W-:Y:S02]  /*18c0*/  UIADD3 UR29, UPT, UPT, UR29, 0x10800, URZ ;  /* 0x000108001d1d7890 */ /* 0x000fe4000fffe0ff */
[----:B------:R-:W-:Y:S02]  /*18d0*/  UIADD3 UR44, UPT, UPT, UR43, -UR41, URZ ;  /* 0x800000292b2c7290 */ /* 0x000fe4000fffe0ff */
[----:B------:R-:W-:Y:S01]  /*18e0*/  UIADD3 UR21, UPT, UPT, UR21, 0x1, URZ ;  /* 0x0000000115157890 */ /* 0x000fe2000fffe0ff */
[----:B---34-:R-:W-:-:S11]  /*18f0*/  UMOV UR5, URZ ;  /* 0x000000ff00057c82 */ /* 0x018fd60008000000 */
.L_x_42:
[----:B------:R-:W2:Y:S02]  /*1900*/  S2UR UR4, SR_CgaCtaId ;  /* 0x00000000000479c3 */ /* 0x000ea40000008800 */
[----:B--2---:R-:W-:-:S09]  /*1910*/  UISETP.NE.AND UP0, UPT, UR4, URZ, UPT ;  /* 0x000000ff0400728c */ /* 0x004fd2000bf05270 */
[----:B------:R-:W-:Y:S05]  /*1920*/  BRA.U UP0, `(.L_x_23) ;  /* 0x0000000100287547 */ /* 0x000fea000b800000 */
[----:B------:R-:W-:Y:S02]  /*1930*/  LEA R0, R9, UR7, 0x3 ;  /* 0x0000000709007c11 */ /* 0x000fe4000f8e18ff */
[----:B------:R-:W-:-:S04]  /*1940*/  SHF.L.U32 R2, R8, 0x1f, RZ ;  /* 0x0000001f08027819 */ /* 0x000fc800000006ff */
[----:B------:R-:W2:Y:S02]  /*1950*/  SYNCS.PHASECHK.TRANS64.TRYWAIT P0, [R0+URZ+0x100], R2 ;  /* 0x00010002000075a7 */ /* 0x000ea400080011ff */
[----:B--2---:R-:W-:Y:S05]  /*1960*/  @!P0 BRA `(.L_x_24) ;  /* 0x0000009800d48947 */ /* 0x004fea0003800000 */
.L_x_138:
[----:B------:R-:W-:Y:S01]  /*1970*/  VIADD R9, R9, 0x1 ;  /* 0x0000000109097836 */ /* 0x000fe20000000000 */
[----:B------:R2:W-:Y:S04]  /*1980*/  SYNCS.ARRIVE.TRANS64.A1T0 RZ, [R0+URZ+0xf0], RZ ;  /* 0x0000f0ff00ff79a7 */ /* 0x0005e800081000ff */
[----:B------:R-:W-:-:S04]  /*1990*/  ISETP.NE.AND P0, PT, R9, 0x2, PT ;  /* 0x000000020900780c */ /* 0x000fc80003f05270 */
[----:B------:R-:W-:Y:S02]  /*19a0*/  SEL R9, R9, RZ, P0 ;  /* 0x000000ff09097207 */ /* 0x000fe40000000000 */
[----:B--2---:R-:W-:-:S04]  /*19b0*/  SEL R0, RZ, 0x1, P0 ;  /* 0x00000001ff007807 */ /* 0x004fc80000000000 */
[----:B------:R-:W-:-:S07]  /*19c0*/  LOP3.LUT R8, R8, R0, RZ, 0x3c, !PT ;  /* 0x0000000008087212 */ /* 0x000fce00078e3cff */
.L_x_23:
[----:B------:R-:W-:Y:S01]  /*19d0*/  ULEA UR4, UR5, UR7, 0x3 ;  /* 0x0000000705047291 */ /* 0x000fe2000f8e18ff */
[----:B------:R-:W-:Y:S01]  /*19e0*/  SHF.L.U32 R0, R12, 0x1f, RZ ;  /* 0x0000001f0c007819 */ /* 0x000fe200000006ff */
[----:B------:R-:W-:Y:S02]  /*19f0*/  UISETP.GE.U32.AND UP0, UPT, UR46, 0x3f, UPT ;  /* 0x0000003f2e00788c */ /* 0x000fe4000bf06070 */
[----:B------:R-:W-:Y:S02]  /*1a00*/  USHF.L.U32 UR11, UR20, 0x8, URZ ;  /* 0x00000008140b7899 */ /* 0x000fe400080006ff */
[----:B------:R-:W-:Y:S01]  /*1a10*/  ULEA UR35, UR16, UR45, 0x7 ;  /* 0x0000002d10237291 */ /* 0x000fe2000f8e38ff */
[----:B------:R-:W-:Y:S02]  /*1a20*/  UMOV UR13, URZ ;  /* 0x000000ff000d7c82 */ /* 0x000fe40008000000 */
[----:B------:R2:W3:Y:S02]  /*1a30*/  SYNCS.PHASECHK.TRANS64.TRYWAIT P0, [UR4+0x30], R0 ;  /* 0x00003000ff0075a7 */ /* 0x0004e40008001104 */
[----:B------:R-:W-:Y:S07]  /*1a40*/  BRA.U !UP0, `(.L_x_25) ;  /* 0x0000000108c07547 */ /* 0x000fee000b800000 */
[----:B------:R-:W-:Y:S01]  /*1a50*/  UMOV UR6, URZ ;  /* 0x000000ff00067c82 */ /* 0x000fe20008000000 */
[----:B------:R-:W-:-:S05]  /*1a60*/  UMOV UR4, UR5 ;  /* 0x0000000500047c82 */ /* 0x000fca0008000000 */
.L_x_31:
[----:B------:R-:W-:Y:S01]  /*1a70*/  ULEA UR33, UR4, UR7, 0x3 ;  /* 0x0000000704217291 */ /* 0x000fe2000f8e18ff */
[----:B---3--:R-:W-:Y:S01]  /*1a80*/  @!P3 MOV R2, 0x6000 ;  /* 0x000060000002b802 */ /* 0x008fe20000000f00 */
[----:B-1-3--:R-:W-:Y:S10]  /*1a90*/  @P0 BRA `(.L_x_26) ;  /* 0x00000000000c0947 */ /* 0x00aff40003800000 */
[----:B------:R-:W-:-:S04]  /*1aa0*/  SHF.L.U32 R3, R12, 0x1f, RZ ;  /* 0x0000001f0c037819 */ /* 0x000fc800000006ff */
[----:B------:R-:W3:Y:S02]  /*1ab0*/  SYNCS.PHASECHK.TRANS64.TRYWAIT P0, [UR33+0x30], R3 ;  /* 0x00003003ff0075a7 */ /* 0x000ee40008001121 */
[----:B---3--:R-:W-:Y:S05]  /*1ac0*/  @!P0 BRA `(.L_x_27) ;  /* 0x0000009800908947 */ /* 0x008fea0003800000 */
.L_x_26:
[----:B------:R3:W-:Y:S01]  /*1ad0*/  @!P3 SYNCS.ARRIVE.TRANS64 RZ, [UR33], R2 ;  /* 0x00000002ffffb9a7 */ /* 0x0007e20008000021 */
[----:B------:R-:W-:-:S04]  /*1ae0*/  ULOP3.LUT UR5, UR24, 0x2, URZ, 0xfc, !UPT ;  /* 0x0000000218057892 */ /* 0x000fc8000f8efcff */
[----:B------:R-:W-:-:S09]  /*1af0*/  UISETP.NE.AND UP0, UPT, UR5, 0x2, UPT ;  /* 0x000000020500788c */ /* 0x000fd2000bf05270 */
[----:B------:R-:W-:Y:S05]  /*1b00*/  BRA.U UP0, `(.L_x_28) ;  /* 0x0000000100047547 */ /* 0x000fea000b800000 */
[----:B-1----:R-:W-:Y:S05]  /*1b10*/  BPT.TRAP 0x1 ;  /* 0x000000040000795c */ /* 0x002fea0000300000 */
.L_x_28:
[----:B------:R-:W-:Y:S04]  /*1b20*/  BSSY.RECONVERGENT B0, `(.L_x_29) ;  /* 0x0000003000007945 */ /* 0x000fe80003800200 */
[----:B------:R-:W-:Y:S05]  /*1b30*/  @P2 BRA `(.L_x_30) ;  /* 0x0000000000042947 */ /* 0x000fea0003800000 */
[----:B-1----:R-:W-:Y:S05]  /*1b40*/  BPT.TRAP 0x1 ;  /* 0x000000040000795c */ /* 0x002fea0000300000 */
.L_x_30:
[----:B-1----:R-:W-:Y:S05]  /*1b50*/  BSYNC.RECONVERGENT B0 ;  /* 0x0000000000007941 */ /* 0x002fea0003800200 */
.L_x_29:
[----:B------:R-:W-:Y:S02]  /*1b60*/  UIADD3 UR5, UPT, UPT, UR4, 0x1, URZ ;  /* 0x0000000104057890 */ /* 0x000fe4000fffe0ff */
[----:B------:R-:W-:Y:S02]  /*1b70*/  UIADD3 UR16, UP1, UPT, UR26, 0x80, URZ ;  /* 0x000000801a107890 */ /* 0x000fe4000ff3e0ff */
[----:B------:R-:W-:Y:S02]  /*1b80*/  UISETP.NE.AND UP0, UPT, UR5, 0x6, UPT ;  /* 0x000000060500788c */ /* 0x000fe4000bf05270 */
[----:B------:R-:W-:Y:S02]  /*1b90*/  USHF.L.U32 UR34, UR6, 0x5, URZ ;  /* 0x0000000506227899 */ /* 0x000fe400080006ff */
[----:B------:R-:W-:Y:S02]  /*1ba0*/  USEL UR9, URZ, 0x1, UP0 ;  /* 0x00000001ff097887 */ /* 0x000fe40008000000 */
[----:B------:R-:W-:-:S02]  /*1bb0*/  USEL UR5, UR5, URZ, UP0 ;  /* 0x000000ff05057287 */ /* 0x000fc40008000000 */
[----:B------:R-:W-:Y:S02]  /*1bc0*/  UIADD3 UR14, UP0, UPT, UR26, 0x180, URZ ;  /* 0x000001801a0e7890 */ /* 0x000fe4000ff1e0ff */
[----:B------:R-:W-:Y:S01]  /*1bd0*/  ULEA UR8, UR5, UR7, 0x3 ;  /* 0x0000000705087291 */ /* 0x000fe2000f8e18ff */
[----:B------:R-:W-:Y:S01]  /*1be0*/  LOP3.LUT R12, R12, UR9, RZ, 0x3c, !PT ;  /* 0x000000090c0c7c12 */ /* 0x000fe2000f8e3cff */
[----:B------:R-:W-:Y:S02]  /*1bf0*/  ULEA UR9, UR4, UR28, 0xc ;  /* 0x0000001c04097291 */ /* 0x000fe4000f8e60ff */
[----:B------:R-:W-:Y:S01]  /*1c00*/  UIADD3.X UR17, UPT, UPT, URZ, UR27, URZ, UP1, !UPT ;  /* 0x0000001bff117290 */ /* 0x000fe20008ffe4ff */
[----:B--2---:R-:W-:Y:S01]  /*1c10*/  SHF.L.U32 R0, R12, 0x1f, RZ ;  /* 0x0000001f0c007819 */ /* 0x004fe200000006ff */
[----:B------:R-:W-:Y:S02]  /*1c20*/  ULEA UR9, UR9, UR7, 0x1 ;  /* 0x0000000709097291 */ /* 0x000fe4000f8e08ff */
[----:B------:R-:W-:Y:S01]  /*1c30*/  UIADD3.X UR15, UPT, UPT, URZ, UR27, URZ, UP0, !UPT ;  /* 0x0000001bff0f7290 */ /* 0x000fe200087fe4ff */
[----:B------:R4:W1:Y:S01]  /*1c40*/  SYNCS.PHASECHK.TRANS64.TRYWAIT P0, [UR8+0x30], R0 ;  /* 0x00003000ff0075a7 */ /* 0x0008620008001108 */
[----:B------:R-:W-:-:S02]  /*1c50*/  ULEA UR8, UR4, UR7, 0xe ;  /* 0x0000000704087291 */ /* 0x000fc4000f8e70ff */
[----:B------:R-:W-:Y:S02]  /*1c60*/  UIADD3 UR32, UPT, UPT, UR9, 0x10800, URZ ;  /* 0x0001080009207890 */ /* 0x000fe4000fffe0ff */
[----:B------:R-:W-:Y:S01]  /*1c70*/  UIADD3 UR8, UPT, UPT, UR8, 0x1c800, URZ ;  /* 0x0001c80008087890 */ /* 0x000fe2000fffe0ff */
[----:B------:R-:W-:Y:S01]  /*1c80*/  UMOV UR13, 0xf0000 ;  /* 0x000f0000000d7882 */ /* 0x000fe20000000000 */
[----:B------:R-:W-:Y:S01]  /*1c90*/  UMOV UR18, 0x0 ;  /* 0x0000000000127882 */ /* 0x000fe20000000000 */
[----:B------:R-:W-:Y:S01]  /*1ca0*/  UMOV UR19, 0x10000000 ;  /* 0x1000000000137882 */ /* 0x000fe20000000000 */
[----:B------:R-:W-:Y:S01]  /*1cb0*/  UMOV UR12, UR36 ;  /* 0x00000024000c7c82 */ /* 0x000fe20008000000 */
[----:B------:R-:W-:Y:S01]  /*1cc0*/  UMOV UR9, UR33 ;  /* 0x0000002100097c82 */ /* 0x000fe20008000000 */
[----:B------:R-:W-:Y:S01]  /*1cd0*/  UMOV UR10, UR34 ;  /* 0x00000022000a7c82 */ /* 0x000fe20008000000 */
[----:B------:R2:W-:Y:S01]  /*1ce0*/  UTMALDG.3D.MULTICAST [UR32], [UR16], UR13, desc[UR18] ;  /* 0x00001220100073b4 */ /* 0x0005e2000801180d */
[----:B------:R-:W-:Y:S01]  /*1cf0*/  UIADD3 UR6, UPT, UPT, UR6, 0x1, URZ ;  /* 0x0000000106067890 */ /* 0x000fe2000fffe0ff */
[----:B------:R-:W-:-:S03]  /*1d00*/  UMOV UR4, UR5 ;  /* 0x0000000500047c82 */ /* 0x000fc60008000000 */
[----:B------:R-:W-:Y:S01]  /*1d10*/  UISETP.NE.AND UP0, UPT, UR6, UR21, UPT ;  /* 0x000000150600728c */ /* 0x000fe2000bf05270 */
[----:B------:R4:W-:Y:S01]  /*1d20*/  UTMALDG.3D [UR8], [UR14], desc[UR18] ;  /* 0x000012080e0075b4 */ /* 0x0009e20008011000 */
[----:B--2---:R-:W-:-:S07]  /*1d30*/  UMOV UR13, UR21 ;  /* 0x00000015000d7c82 */ /* 0x004fce0008000000 */
[----:B----4-:R-:W-:Y:S05]  /*1d40*/  BRA.U UP0, `(.L_x_31) ;  /* 0xfffffffd00487547 */ /* 0x010fea000b83ffff */
.L_x_25:
[----:B------:R-:W-:Y:S01]  /*1d50*/  ULEA UR4, UR5, UR7, 0x3 ;  /* 0x0000000705047291 */ /* 0x000fe2000f8e18ff */
[----:B--2---:R-:W-:Y:S01]  /*1d60*/  SHF.L.U32 R0, R12, 0x1f, RZ ;  /* 0x0000001f0c007819 */ /* 0x004fe200000006ff */
[----:B------:R-:W-:Y:S01]  /*1d70*/  @!P1 SYNCS.ARRIVE.TRANS64.A1T0 RZ, [UR7+0xa8], RZ ;  /* 0x0000a8ffffff99a7 */ /* 0x000fe20008100007 */
[----:B------:R-:W-:-:S06]  /*1d80*/  UISETP.GT.AND UP0, UPT, UR43, UR41, UPT ;  /* 0x000000292b00728c */ /* 0x000fcc000bf04270 */
[----:B-1-3--:R1:W2:Y:S03]  /*1d90*/  SYNCS.PHASECHK.TRANS64.TRYWAIT P0, [UR4+0x30], R0 ;  /* 0x00003000ff0075a7 */ /* 0x00a2a60008001104 */
[----:B------:R-:W-:Y:S05]  /*1da0*/  BRA.U !UP0, `(.L_x_32) ;  /* 0x0000000108bc7547 */ /* 0x000fea000b800000 */
[----:B------:R-:W-:Y:S01]  /*1db0*/  UIADD3 UR25, UPT, UPT, UR44, UR13, URZ ;  /* 0x0000000d2c197290 */ /* 0x000fe2000fffe0ff */
[----:B------:R-:W-:-:S11]  /*1dc0*/  UMOV UR4, UR5 ;  /* 0x0000000500047c82 */ /* 0x000fd60008000000 */
.L_x_38:
[----:B------:R-:W-:Y:S01]  /*1dd0*/  ULEA UR17, UR4, UR7, 0x3 ;  /* 0x0000000704117291 */ /* 0x000fe2000f8e18ff */
[----:B--2---:R-:W-:Y:S01]  /*1de0*/  @!P3 MOV R2, 0x6000 ;  /* 0x000060000002b802 */ /* 0x004fe20000000f00 */
[----:B--2-4-:R-:W-:Y:S10]  /*1df0*/  @P0 BRA `(.L_x_33) ;  /* 0x00000000000c0947 */ /* 0x014ff40003800000 */
[----:B------:R-:W-:-:S04]  /*1e00*/  SHF.L.U32 R3, R12, 0x1f, RZ ;  /* 0x0000001f0c037819 */ /* 0x000fc800000006ff */
[----:B------:R-:W2:Y:S02]  /*1e10*/  SYNCS.PHASECHK.TRANS64.TRYWAIT P0, [UR17+0x30], R3 ;  /* 0x00003003ff0075a7 */ /* 0x000ea40008001111 */
[----:B--2---:R-:W-:Y:S05]  /*1e20*/  @!P0 BRA `(.L_x_34) ;  /* 0x0000009400d08947 */ /* 0x004fea0003800000 */
.L_x_33:
[----:B------:R2:W-:Y:S01]  /*1e30*/  @!P3 SYNCS.ARRIVE.TRANS64 RZ, [UR17], R2 ;  /* 0x00000002ffffb9a7 */ /* 0x0005e20008000011 */
[----:B------:R-:W-:-:S04]  /*1e40*/  ULOP3.LUT UR5, UR24, 0x2, URZ, 0xfc, !UPT ;  /* 0x0000000218057892 */ /* 0x000fc8000f8efcff */
[----:B------:R-:W-:-:S09]  /*1e50*/  UISETP.NE.AND UP0, UPT, UR5, 0x2, UPT ;  /* 0x000000020500788c */ /* 0x000fd2000bf05270 */
[----:B------:R-:W-:Y:S05]  /*1e60*/  BRA.U UP0, `(.L_x_35) ;  /* 0x0000000100047547 */ /* 0x000fea000b800000 */
[----:B------:R-:W-:Y:S05]  /*1e70*/  BPT.TRAP 0x1 ;  /* 0x000000040000795c */ /* 0x000fea0000300000 */
.L_x_35:
[----:B------:R-:W-:Y:S04]  /*1e80*/  BSSY.RECONVERGENT B0, `(.L_x_36) ;  /* 0x0000003000007945 */ /* 0x000fe80003800200 */
[----:B------:R-:W-:Y:S05]  /*1e90*/  @P2 BRA `(.L_x_37) ;  /* 0x0000000000042947 */ /* 0x000fea0003800000 */
[----:B------:R-:W-:Y:S05]  /*1ea0*/  BPT.TRAP 0x1 ;  /* 0x000000040000795c */ /* 0x000fea0000300000 */
.L_x_37:
[----:B------:R-:W-:Y:S05]  /*1eb0*/  BSYNC.RECONVERGENT B0 ;  /* 0x0000000000007941 */ /* 0x000fea0003800200 */
.L_x_36:
[----:B------:R-:W-:Y:S02]  /*1ec0*/  UIADD3 UR5, UPT, UPT, UR4, 0x1, URZ ;  /* 0x0000000104057890 */ /* 0x000fe4000fffe0ff */
[----:B------:R-:W-:Y:S02]  /*1ed0*/  UIADD3 UR14, UP1, UPT, UR26, 0x80, URZ ;  /* 0x000000801a0e7890 */ /* 0x000fe4000ff3e0ff */
[----:B------:R-:W-:Y:S02]  /*1ee0*/  UISETP.NE.AND UP0, UPT, UR5, 0x6, UPT ;  /* 0x000000060500788c */ /* 0x000fe4000bf05270 */
[----:B------:R-:W-:Y:S02]  /*1ef0*/  USHF.L.U32 UR18, UR13, 0x5, URZ ;  /* 0x000000050d127899 */ /* 0x000fe400080006ff */
[----:B------:R-:W-:Y:S02]  /*1f00*/  USEL UR8, URZ, 0x1, UP0 ;  /* 0x00000001ff087887 */ /* 0x000fe40008000000 */
[----:B------:R-:W-:-:S02]  /*1f10*/  USEL UR5, UR5, URZ, UP0 ;  /* 0x000000ff05057287 */ /* 0x000fc40008000000 */
[----:B------:R-:W-:Y:S02]  /*1f20*/  UIADD3 UR22, UP0, UPT, UR26, 0x180, URZ ;  /* 0x000001801a167890 */ /* 0x000fe4000ff1e0ff */
[----:B------:R-:W-:Y:S01]  /*1f30*/  LOP3.LUT R12, R12, UR8, RZ, 0x3c, !PT ;  /* 0x000000080c0c7c12 */ /* 0x000fe2000f8e3cff */
[----:B------:R-:W-:Y:S02]  /*1f40*/  ULEA UR6, UR5, UR7, 0x3 ;  /* 0x0000000705067291 */ /* 0x000fe4000f8e18ff */
[----:B------:R-:W-:Y:S01]  /*1f50*/  ULEA UR8, UR4, UR7, 0xe ;  /* 0x0000000704087291 */ /* 0x000fe2000f8e70ff */
[----:B-1----:R-:W-:Y:S01]  /*1f60*/  SHF.L.U32 R0, R12, 0x1f, RZ ;  /* 0x0000001f0c007819 */ /* 0x002fe200000006ff */
[----:B------:R-:W-:Y:S02]  /*1f70*/  ULEA UR16, UR4, UR29, 0xd ;  /* 0x0000001d04107291 */ /* 0x000fe4000f8e68ff */
[----:B------:R-:W-:Y:S02]  /*1f80*/  UIADD3.X UR15, UPT, UPT, URZ, UR27, URZ, UP1, !UPT ;  /* 0x0000001bff0f7290 */ /* 0x000fe40008ffe4ff */
[----:B------:R-:W-:Y:S01]  /*1f90*/  UIADD3 UR8, UPT, UPT, UR8, 0x1c800, URZ ;  /* 0x0001c80008087890 */ /* 0x000fe2000fffe0ff */
[----:B------:R3:W4:Y:S01]  /*1fa0*/  SYNCS.PHASECHK.TRANS64.TRYWAIT P0, [UR6+0x30], R0 ;  /* 0x00003000ff0075a7 */ /* 0x0007220008001106 */
[----:B------:R-:W-:Y:S01]  /*1fb0*/  UIADD3.X UR23, UPT, UPT, URZ, UR27, URZ, UP0, !UPT ;  /* 0x0000001bff177290 */ /* 0x000fe200087fe4ff */
[----:B------:R-:W-:Y:S01]  /*1fc0*/  UMOV UR6, 0xf0000 ;  /* 0x000f000000067882 */ /* 0x000fe20000000000 */
[----:B------:R-:W-:Y:S01]  /*1fd0*/  UMOV UR30, 0x0 ;  /* 0x00000000001e7882 */ /* 0x000fe20000000000 */
[----:B------:R-:W-:Y:S01]  /*1fe0*/  UMOV UR31, 0x10000000 ;  /* 0x10000000001f7882 */ /* 0x000fe20000000000 */
[----:B------:R-:W-:Y:S01]  /*1ff0*/  UMOV UR19, UR35 ;  /* 0x0000002300137c82 */ /* 0x000fe20008000000 */
[----:B------:R-:W-:Y:S01]  /*2000*/  UMOV UR20, UR36 ;  /* 0x0000002400147c82 */ /* 0x000fe20008000000 */
[----:B------:R-:W-:Y:S01]  /*2010*/  UMOV UR12, UR36 ;  /* 0x00000024000c7c82 */ /* 0x000fe20008000000 */
[----:B------:R-:W-:Y:S01]  /*2020*/  UMOV UR9, UR17 ;  /* 0x0000001100097c82 */ /* 0x000fe20008000000 */
[----:B------:R-:W-:Y:S01]  /*2030*/  UMOV UR10, UR18 ;  /* 0x00000012000a7c82 */ /* 0x000fe20008000000 */
[----:B------:R3:W-:Y:S01]  /*2040*/  UTMALDG.3D.MULTICAST [UR16], [UR14], UR6, desc[UR30] ;  /* 0x00001e100e0073b4 */ /* 0x0007e20008011806 */
[----:B------:R-:W-:Y:S01]  /*2050*/  UIADD3 UR13, UPT, UPT, UR13, 0x1, URZ ;  /* 0x000000010d0d7890 */ /* 0x000fe2000fffe0ff */
[----:B------:R-:W-:-:S03]  /*2060*/  UMOV UR4, UR5 ;  /* 0x0000000500047c82 */ /* 0x000fc60008000000 */
[----:B------:R-:W-:Y:S01]  /*2070*/  UISETP.NE.AND UP0, UPT, UR13, UR25, UPT ;  /* 0x000000190d00728c */ /* 0x000fe2000bf05270 */
[----:B------:R3:W-:Y:S08]  /*2080*/  UTMALDG.3D [UR8], [UR22], desc[UR30] ;  /* 0x00001e08160075b4 */ /* 0x0007f00008011000 */
[----:B---3--:R-:W-:Y:S05]  /*2090*/  BRA.U UP0, `(.L_x_38) ;  /* 0xfffffffd004c7547 */ /* 0x008fea000b83ffff */
.L_x_32:
[C---:B------:R-:W-:Y:S01]  /*20a0*/  LEA R3, R11.reuse, UR7, 0x3 ;  /* 0x000000070b037c11 */ /* 0x040fe2000f8e18ff */
[----:B------:R-:W-:Y:S01]  /*20b0*/  NOP ;  /* 0x0000000000007918 */ /* 0x000fe20000000000 */
[----:B-1----:R-:W-:Y:S02]  /*20c0*/  SHF.L.U32 R0, R10, 0x1f, RZ ;  /* 0x0000001f0a007819 */ /* 0x002fe400000006ff */
[----:B------:R-:W-:Y:S02]  /*20d0*/  LEA R4, R11, UR7, 0x4 ;  /* 0x000000070b047c11 */ /* 0x000fe4000f8e20ff */
[----:B--2-4-:R-:W1:Y:S02]  /*20e0*/  SYNCS.PHASECHK.TRANS64.TRYWAIT P0, [R3+URZ+0xb0], R0 ;  /* 0x0000b000030075a7 */ /* 0x014e6400080011ff */
[----:B-1----:R-:W-:Y:S05]  /*20f0*/  @!P0 BRA `(.L_x_39) ;  /* 0x0000009400348947 */ /* 0x002fea0003800000 */
.L_x_141:
[----:B------:R-:W2:Y:S01]  /*2100*/  LDS.128 R4, [R4+0x120] ;  /* 0x0001200004047984 */ /* 0x000ea20000000c00 */
[----:B------:R-:W-:Y:S01]  /*2110*/  UISETP.GE.AND UP0, UPT, UR42, 0x1, UPT ;  /* 0x000000012a00788c */ /* 0x000fe2000bf06270 */
[----:B------:R-:W-:Y:S01]  /*2120*/  @!PT LDS RZ, [RZ] ;  /* 0x00000000fffff984 */ /* 0x000fe20000000800 */
[----:B------:R-:W-:Y:S01]  /*2130*/  @!PT LDS RZ, [RZ] ;  /* 0x00000000fffff984 */ /* 0x000fe20000000800 */
[----:B------:R-:W-:Y:S01]  /*2140*/  @!PT LDS RZ, [RZ] ;  /* 0x00000000fffff984 */ /* 0x000fe20000000800 */
[----:B------:R-:W-:Y:S01]  /*2150*/  @!PT LDS RZ, [RZ] ;  /* 0x00000000fffff984 */ /* 0x000fe20000000800 */
[----:B------:R3:W-:Y:S06]  /*2160*/  MEMBAR.ALL.CTA ;  /* 0x0000000000007992 */ /* 0x0007ec0000008000 */
[----:B---3--:R-:W3:Y:S01]  /*2170*/  FENCE.VIEW.ASYNC.S ;  /* 0x00000000000073c6 */ /* 0x008ee20000000000 */
[----:B--2---:R-:W-:-:S13]  /*2180*/  LOP3.LUT P0, RZ, R6, 0x1, RZ, 0xc0, !PT ;  /* 0x0000000106ff7812 */ /* 0x004fda000780c0ff */
[----:B---3--:R-:W-:Y:S01]  /*2190*/  VOTEU.ANY UP1, P0 ;  /* 0x0000000000ff7886 */ /* 0x008fe20000020100 */
[----:B------:R-:W-:-:S13]  /*21a0*/  PLOP3.LUT P0, PT, PT, PT, UP1, 0x80, 0x8 ;  /* 0x000000000008781c */ /* 0x000fda0003f0f018 */
[----:B-1----:R-:W-:Y:S02]  /*21b0*/  @P0 LOP3.LUT R0, R5, 0xffff, RZ, 0xc0, !PT ;  /* 0x0000ffff05000812 */ /* 0x002fe400078ec0ff */
[----:B------:R-:W-:Y:S02]  /*21c0*/  @P0 MOV R2, R4 ;  /* 0x0000000400020202 */ /* 0x000fe40000000f00 */
[----:B------:R-:W-:Y:S01]  /*21d0*/  @P0 R2UR UR6, R0 ;  /* 0x00000000000602ca */ /* 0x000fe200000e0000 */
[----:B------:R-:W-:Y:S01]  /*21e0*/  VIADD R0, R3, 0xc0 ;  /* 0x000000c003007836 */ /* 0x000fe20000000000 */
[----:B------:R-:W-:Y:S02]  /*21f0*/  @P0 SHF.R.U32.HI R4, RZ, 0x10, R5 ;  /* 0x00000010ff040819 */ /* 0x000fe40000011605 */
[----:B------:R-:W-:Y:S02]  /*2200*/  @P0 R2UR UR8, R2 ;  /* 0x00000000020802ca */ /* 0x000fe400000e0000 */
[----:B------:R-:W-:-:S02]  /*2210*/  PRMT R0, RZ, 0x654, R0 ;  /* 0x00000654ff007816 */ /* 0x000fc40000000000 */
[----:B------:R-:W-:Y:S02]  /*2220*/  @P0 R2UR UR4, R4 ;  /* 0x00000000040402ca */ /* 0x000fe400000e0000 */
[----:B------:R1:W-:Y:S03]  /*2230*/  SYNCS.ARRIVE.TRANS64.RED.A1T0 RZ, [R0+URZ], RZ ;  /* 0x000000ff00ff79a7 */ /* 0x0003e600081004ff */
[----:B------:R-:W-:-:S04]  /*2240*/  @UP1 UMOV UR37, UR6 ;  /* 0x0000000600251c82 */ /* 0x000fc80008000000 */
[----:B------:R-:W-:-:S04]  /*2250*/  @UP1 UMOV UR38, UR8 ;  /* 0x0000000800261c82 */ /* 0x000fc80008000000 */
[----:B------:R-:W-:Y:S01]  /*2260*/  @UP1 UMOV UR36, UR4 ;  /* 0x0000000400241c82 */ /* 0x000fe20008000000 */
[----:B------:R-:W-:Y:S05]  /*2270*/  BRA.U !UP0, `(.L_x_40) ;  /* 0x0000000108d47547 */ /* 0x000fea000b800000 */
[----:B------:R-:W2:Y:S01]  /*2280*/  LDCU.128 UR12, c[0x0][0xb10] ;  /* 0x00016200ff0c77ac */ /* 0x000ea20008000c00 */
[----:B------:R-:W3:Y:S01]  /*2290*/  LDCU UR25, c[0x0][0xb20] ;  /* 0x00016400ff1977ac */ /* 0x000ee20008000800 */
[----:B------:R-:W4:Y:S01]  /*22a0*/  LDCU UR20, c[0x0][0xb0c] ;  /* 0x00016180ff1477ac */ /* 0x000f220008000800 */
[----:B------:R-:W1:Y:S01]  /*22b0*/  LDCU.64 UR10, c[0x0][0xb28] ;  /* 0x00016500ff0a77ac */ /* 0x000e620008000a00 */
[----:B------:R-:W-:Y:S02]  /*22c0*/  UISETP.NE.AND UP3, UPT, UR42, 0x1, UPT ;  /* 0x000000012a00788c */ /* 0x000fe4000bf65270 */
[----:B--2---:R-:W-:Y:S02]  /*22d0*/  UIMAD.WIDE.U32 UR16, UR39, UR15, URZ ;  /* 0x0000000f271072a5 */ /* 0x004fe4000f8e00ff */
[----:B------:R-:W-:Y:S02]  /*22e0*/  UIMAD.WIDE.U32 UR8, UR40, UR12, URZ ;  /* 0x0000000c280872a5 */ /* 0x000fe4000f8e00ff */
[----:B------:R-:W-:-:S02]  /*22f0*/  UISETP.NE.AND UP0, UPT, UR14, 0x1, UPT ;  /* 0x000000010e00788c */ /* 0x000fc4000bf05270 */
[----:B------:R-:W-:Y:S01]  /*2300*/  UIMAD.WIDE.U32 UR22, UR37, UR15, URZ ;  /* 0x0000000f251672a5 */ /* 0x000fe2000f8e00ff */
[----:B------:R-:W-:Y:S02]  /*2310*/  UMOV UR16, UR17 ;  /* 0x0000001100107c82 */ /* 0x000fe40008000000 */
[----:B------:R-:W-:Y:S01]  /*2320*/  UMOV UR8, UR9 ;  /* 0x0000000900087c82 */ /* 0x000fe20008000000 */
[----:B---3--:R-:W-:Y:S02]  /*2330*/  USHF.R.U32.HI UR16, URZ, UR25, UR16 ;  /* 0x00000019ff107299 */ /* 0x008fe40008011610 */
[----:B----4-:R-:W-:Y:S02]  /*2340*/  UISETP.NE.AND UP2, UPT, UR20, 0x1, UPT ;  /* 0x000000011400788c */ /* 0x010fe4000bf45270 */
[----:B------:R-:W-:Y:S02]  /*2350*/  USHF.R.U32.HI UR8, URZ, UR13, UR8 ;  /* 0x0000000dff087299 */ /* 0x000fe40008011608 */
[----:B------:R-:W-:-:S02]  /*2360*/  USEL UR6, UR39, UR16, !UP0 ;  /* 0x0000001027067287 */ /* 0x000fc4000c000000 */
[----:B------:R-:W-:Y:S02]  /*2370*/  USEL UR8, UR40, UR8, !UP2 ;  /* 0x0000000828087287 */ /* 0x000fe4000d000000 */
[----:B-1----:R-:W-:Y:S01]  /*2380*/  UIMAD.WIDE.U32 UR16, UR6, UR10, URZ ;  /* 0x0000000a061072a5 */ /* 0x002fe2000f8e00ff */
[----:B------:R-:W-:Y:S01]  /*2390*/  UMOV UR4, UR23 ;  /* 0x0000001700047c82 */ /* 0x000fe20008000000 */
[----:B------:R-:W-:Y:S02]  /*23a0*/  UIMAD.WIDE.U32 UR18, UR38, UR12, URZ ;  /* 0x0000000c261272a5 */ /* 0x000fe4000f8e00ff */
[----:B------:R-:W-:-:S03]  /*23b0*/  UIMAD.WIDE.U32 UR22, UR8, UR10, URZ ;  /* 0x0000000a081672a5 */ /* 0x000fc6000f8e00ff */
[----:B------:R-:W-:Y:S01]  /*23c0*/  UMOV UR16, UR17 ;  /* 0x0000001100107c82 */ /* 0x000fe20008000000 */
[----:B------:R-:W-:Y:S02]  /*23d0*/  USHF.R.U32.HI UR4, URZ, UR25, UR4 ;  /* 0x00000019ff047299 */ /* 0x000fe40008011604 */
[----:B------:R-:W-:Y:S01]  /*23e0*/  @UP3 USHF.R.U32.HI UR6, URZ, UR11, UR16 ;  /* 0x0000000bff063299 */ /* 0x000fe20008011610 */
[----:B------:R-:W-:Y:S01]  /*23f0*/  UMOV UR18, UR19 ;  /* 0x0000001300127c82 */ /* 0x000fe20008000000 */
[----:B------:R-:W-:Y:S01]  /*2400*/  UMOV UR22, UR23 ;  /* 0x0000001700167c82 */ /* 0x000fe20008000000 */
[----:B------:R-:W-:Y:S02]  /*2410*/  USHF.R.U32.HI UR13, URZ, UR13, UR18 ;  /* 0x0000000dff0d7299 */ /* 0x000fe40008011612 */
[----:B------:R-:W-:Y:S02]  /*2420*/  USEL UR4, UR37, UR4, !UP0 ;  /* 0x0000000425047287 */ /* 0x000fe4000c000000 */
[----:B------:R-:W-:-:S02]  /*2430*/  @UP3 USHF.R.U32.HI UR8, URZ, UR11, UR22 ;  /* 0x0000000bff083299 */ /* 0x000fc40008011616 */
[----:B------:R-:W-:Y:S02]  /*2440*/  UIMAD UR9, UR42, UR6, URZ ;  /* 0x000000062a0972a4 */ /* 0x000fe4000f8e02ff */
[----:B------:R-:W-:Y:S02]  /*2450*/  USEL UR6, UR38, UR13, !UP2 ;  /* 0x0000000d26067287 */ /* 0x000fe4000d000000 */
[----:B------:R-:W-:Y:S02]  /*2460*/  UIMAD UR12, UR42, UR8, URZ ;  /* 0x000000082a0c72a4 */ /* 0x000fe4000f8e02ff */
[----:B------:R-:W-:Y:S02]  /*2470*/  UISETP.GE.AND UP0, UPT, UR4, UR9, UPT ;  /* 0x000000090400728c */ /* 0x000fe4000bf06270 */
[----:B------:R-:W-:Y:S02]  /*2480*/  UIMAD.WIDE.U32 UR16, UR4, UR10, URZ ;  /* 0x0000000a041072a5 */ /* 0x000fe4000f8e00ff */
[----:B------:R-:W-:-:S02]  /*2490*/  UISETP.GE.OR UP0, UPT, UR6, UR12, UP0 ;  /* 0x0000000c0600728c */ /* 0x000fc40008706670 */
        /* <DEDUP_REMOVED lines=19> */
.L_x_40:
[----:B------:R-:W2:Y:S02]  /*25d0*/  LDCU UR4, c[0x0][0xb30] ;  /* 0x00016600ff0477ac */ /* 0x000ea40008000800 */
[----:B--2---:R-:W-:-:S09]  /*25e0*/  UISETP.NE.AND UP0, UPT, UR4, 0x1, UPT ;  /* 0x000000010400788c */ /* 0x004fd2000bf05270 */
[----:B------:R-:W-:Y:S05]  /*25f0*/  BRA.U UP0, `(.L_x_41) ;  /* 0x0000000100447547 */ /* 0x000fea000b800000 */
[----:B------:R-:W2:Y:S01]  /*2600*/  LDCU.128 UR12, c[0x0][0xb10] ;  /* 0x00016200ff0c77ac */ /* 0x000ea20008000c00 */
[----:B------:R-:W3:Y:S01]  /*2610*/  LDCU UR16, c[0x0][0xb0c] ;  /* 0x00016180ff1077ac */ /* 0x000ee20008000800 */
[----:B------:R-:W4:Y:S01]  /*2620*/  LDCU UR17, c[0x0][0xb20] ;  /* 0x00016400ff1177ac */ /* 0x000f220008000800 */
[----:B--2---:R-:W-:Y:S02]  /*2630*/  UIMAD.WIDE.U32 UR10, UR38, UR12, URZ ;  /* 0x0000000c260a72a5 */ /* 0x004fe4000f8e00ff */
[----:B------:R-:W-:Y:S02]  /*2640*/  UIMAD.WIDE.U32 UR8, UR37, UR15, URZ ;  /* 0x0000000f250872a5 */ /* 0x000fe4000f8e00ff */
[----:B---3--:R-:W-:Y:S02]  /*2650*/  UISETP.NE.AND UP2, UPT, UR16, 0x1, UPT ;  /* 0x000000011000788c */ /* 0x008fe4000bf45270 */
[----:B------:R-:W-:Y:S01]  /*2660*/  UISETP.NE.AND UP0, UPT, UR14, 0x1, UPT ;  /* 0x000000010e00788c */ /* 0x000fe2000bf05270 */
[----:B------:R-:W-:-:S02]  /*2670*/  UMOV UR6, UR11 ;  /* 0x0000000b00067c82 */ /* 0x000fc40008000000 */
[----:B------:R-:W-:Y:S01]  /*2680*/  UMOV UR4, UR9 ;  /* 0x0000000900047c82 */ /* 0x000fe20008000000 */
[----:B------:R-:W-:Y:S02]  /*2690*/  USHF.R.U32.HI UR6, URZ, UR13, UR6 ;  /* 0x0000000dff067299 */ /* 0x000fe40008011606 */
[----:B----4-:R-:W-:Y:S02]  /*26a0*/  USHF.R.U32.HI UR4, URZ, UR17, UR4 ;  /* 0x00000011ff047299 */ /* 0x010fe40008011604 */
[----:B------:R-:W-:Y:S02]  /*26b0*/  USEL UR6, UR38, UR6, !UP2 ;  /* 0x0000000626067287 */ /* 0x000fe4000d000000 */
[----:B------:R-:W-:-:S04]  /*26c0*/  USEL UR4, UR37, UR4, !UP0 ;  /* 0x0000000425047287 */ /* 0x000fc8000c000000 */
[----:B------:R-:W-:Y:S02]  /*26d0*/  UIADD3 UR8, UPT, UPT, UR6, -UR4, URZ ;  /* 0x8000000406087290 */ /* 0x000fe4000fffe0ff */
[----:B------:R-:W-:Y:S02]  /*26e0*/  UIADD3 UR4, UPT, UPT, -UR6, UR4, URZ ;  /* 0x0000000406047290 */ /* 0x000fe4000fffe1ff */
[----:B------:R-:W-:Y:S02]  /*26f0*/  UIMAD UR37, UR8, UR14, UR37 ;  /* 0x0000000e082572a4 */ /* 0x000fe4000f8e0225 */
[----:B------:R-:W-:-:S12]  /*2700*/  UIMAD UR38, UR4, UR16, UR38 ;  /* 0x00000010042672a4 */ /* 0x000fd8000f8e0226 */
.L_x_41:
[----:B------:R-:W-:Y:S01]  /*2710*/  VIADD R11, R11, 0x1 ;  /* 0x000000010b0b7836 */ /* 0x000fe20000000000 */
[----:B------:R-:W-:Y:S02]  /*2720*/  R2UR UR6, R145 ;  /* 0x00000000910672ca */ /* 0x000fe400000e0000 */
[----:B------:R-:W-:Y:S02]  /*2730*/  R2UR UR4, R144 ;  /* 0x00000000900472ca */ /* 0x000fe400000e0000 */
[C---:B------:R-:W-:Y:S02]  /*2740*/  ISETP.NE.AND P0, PT, R11.reuse, 0x2, PT ;  /* 0x000000020b00780c */ /* 0x040fe40003f05270 */
[----:B------:R-:W-:Y:S02]  /*2750*/  PLOP3.LUT P1, PT, PT, PT, PT, 0x80, 0x8 ;  /* 0x000000000008781c */ /* 0x000fe40003f2f070 */
[----:B-1----:R-:W-:Y:S02]  /*2760*/  SEL R0, RZ, 0x1, P0 ;  /* 0x00000001ff007807 */ /* 0x002fe40000000000 */
[----:B------:R-:W-:-:S02]  /*2770*/  SEL R11, R11, RZ, P0 ;  /* 0x000000ff0b0b7207 */ /* 0x000fc40000000000 */
[----:B------:R-:W-:Y:S01]  /*2780*/  LOP3.LUT R10, R10, R0, RZ, 0x3c, !PT ;  /* 0x000000000a0a7212 */ /* 0x000fe200078e3cff */
[----:B------:R-:W-:Y:S02]  /*2790*/  UIADD3 UR16, UPT, UPT, UR38, UR6, URZ ;  /* 0x0000000626107290 */ /* 0x000fe4000fffe0ff */
[----:B------:R-:W-:Y:S01]  /*27a0*/  UIADD3 UR20, UPT, UPT, UR37, UR4, URZ ;  /* 0x0000000425147290 */ /* 0x000fe2000fffe0ff */
[----:B------:R-:W-:Y:S11]  /*27b0*/  BRA.U UP1, `(.L_x_42) ;  /* 0xfffffff101507547 */ /* 0x000ff6000b83ffff */
[----:B------:R-:W-:Y:S01]  /*27c0*/  UIADD3 UR7, UPT, UPT, UR7, 0x30, URZ ;  /* 0x0000003007077890 */ /* 0x000fe2000fffe0ff */
[----:B------:R-:W-:-:S03]  /*27d0*/  SHF.L.U32 R2, R12, 0x1f, RZ ;  /* 0x0000001f0c027819 */ /* 0x000fc600000006ff */
[----:B------:R-:W-:-:S09]  /*27e0*/  ULEA UR4, UR5, UR7, 0x3 ;  /* 0x0000000705047291 */ /* 0x000fd2000f8e18ff */
[----:B------:R-:W1:Y:S02]  /*27f0*/  SYNCS.PHASECHK.TRANS64.TRYWAIT P0, [UR4], R2 ;  /* 0x00000002ff0075a7 */ /* 0x000e640008001104 */
[----:B-1----:R-:W-:Y:S05]  /*2800*/  @!P0 BRA `(.L_x_43) ;  /* 0x0000008c00848947 */ /* 0x002fea0003800000 */
.L_x_143:
[----:B------:R-:W-:-:S04]  /*2810*/  UIADD3 UR4, UPT, UPT, UR5, 0x1, URZ ;  /* 0x0000000105047890 */ /* 0x000fc8000fffe0ff */
[----:B------:R-:W-:-:S04]  /*2820*/  UISETP.NE.AND UP0, UPT, UR4, 0x6, UPT ;  /* 0x000000060400788c */ /* 0x000fc8000bf05270 */
[----:B------:R-:W-:Y:S02]  /*2830*/  USEL UR6, URZ, 0x1, UP0 ;  /* 0x00000001ff067887 */ /* 0x000fe40008000000 */
[----:B------:R-:W-:-:S04]  /*2840*/  USEL UR4, UR4, URZ, UP0 ;  /* 0x000000ff04047287 */ /* 0x000fc80008000000 */
[----:B------:R-:W-:Y:S01]  /*2850*/  ULEA UR5, UR4, UR7, 0x3 ;  /* 0x0000000704057291 */ /* 0x000fe2000f8e18ff */
[----:B-1----:R-:W-:-:S04]  /*2860*/  LOP3.LUT R2, R12, UR6, RZ, 0x3c, !PT ;  /* 0x000000060c027c12 */ /* 0x002fc8000f8e3cff */
[----:B------:R-:W-:-:S04]  /*2870*/  SHF.L.U32 R3, R2, 0x1f, RZ ;  /* 0x0000001f02037819 */ /* 0x000fc800000006ff */
[----:B------:R-:W1:Y:S02]  /*2880*/  SYNCS.PHASECHK.TRANS64.TRYWAIT P0, [UR5], R3 ;  /* 0x00000003ff0075a7 */ /* 0x000e640008001105 */
[----:B-1----:R-:W-:Y:S05]  /*2890*/  @!P0 BRA `(.L_x_44) ;  /* 0x0000008c00788947 */ /* 0x002fea0003800000 */
.L_x_145:
[----:B------:R-:W-:-:S04]  /*28a0*/  UIADD3 UR4, UPT, UPT, UR4, 0x1, URZ ;  /* 0x0000000104047890 */ /* 0x000fc8000fffe0ff */
[----:B------:R-:W-:-:S04]  /*28b0*/  UISETP.NE.AND UP0, UPT, UR4, 0x6, UPT ;  /* 0x000000060400788c */ /* 0x000fc8000bf05270 */
[----:B------:R-:W-:Y:S02]  /*28c0*/  USEL UR6, URZ, 0x1, UP0 ;  /* 0x00000001ff067887 */ /* 0x000fe40008000000 */
[----:B------:R-:W-:-:S04]  /*28d0*/  USEL UR4, UR4, URZ, UP0 ;  /* 0x000000ff04047287 */ /* 0x000fc80008000000 */
[----:B------:R-:W-:Y:S01]  /*28e0*/  ULEA UR5, UR4, UR7, 0x3 ;  /* 0x0000000704057291 */ /* 0x000fe2000f8e18ff */
[----:B------:R-:W-:-:S04]  /*28f0*/  LOP3.LUT R2, R2, UR6, RZ, 0x3c, !PT ;  /* 0x0000000602027c12 */ /* 0x000fc8000f8e3cff */
[----:B-1----:R-:W-:-:S04]  /*2900*/  SHF.L.U32 R3, R2, 0x1f, RZ ;  /* 0x0000001f02037819 */ /* 0x002fc800000006ff */
[----:B------:R-:W1:Y:S02]  /*2910*/  SYNCS.PHASECHK.TRANS64.TRYWAIT P0, [UR5], R3 ;  /* 0x00000003ff0075a7 */ /* 0x000e640008001105 */
[----:B-1----:R-:W-:Y:S05]  /*2920*/  @!P0 BRA `(.L_x_45) ;  /* 0x0000008c006c8947 */ /* 0x002fea0003800000 */
.L_x_147:
        /* <DEDUP_REMOVED lines=9> */
.L_x_149:
        /* <DEDUP_REMOVED lines=9> */
.L_x_151:
[----:B------:R-:W-:-:S04]  /*2a50*/  UIADD3 UR4, UPT, UPT, UR4, 0x1, URZ ;  /* 0x0000000104047890 */ /* 0x000fc8000fffe0ff */
[----:B------:R-:W-:-:S04]  /*2a60*/  UISETP.NE.AND UP0, UPT, UR4, 0x6, UPT ;  /* 0x000000060400788c */ /* 0x000fc8000bf05270 */
[----:B------:R-:W-:Y:S02]  /*2a70*/  USEL UR5, URZ, 0x1, UP0 ;  /* 0x00000001ff057887 */ /* 0x000fe40008000000 */
[----:B------:R-:W-:-:S04]  /*2a80*/  USEL UR4, UR4, URZ, UP0 ;  /* 0x000000ff04047287 */ /* 0x000fc80008000000 */
[----:B------:R-:W-:Y:S01]  /*2a90*/  ULEA UR4, UR4, UR7, 0x3 ;  /* 0x0000000704047291 */ /* 0x000fe2000f8e18ff */
[----:B------:R-:W-:-:S04]  /*2aa0*/  LOP3.LUT R2, R2, UR5, RZ, 0x3c, !PT ;  /* 0x0000000502027c12 */ /* 0x000fc8000f8e3cff */
[----:B------:R-:W-:Y:S01]  /*2ab0*/  SHF.L.U32 R2, R2, 0x1f, RZ ;  /* 0x0000001f02027819 */ /* 0x000fe200000006ff */
[----:B-1----:R-:W-:-:S07]  /*2ac0*/  IMAD.U32 R0, RZ, RZ, UR4 ;  /* 0x00000004ff007e24 */ /* 0x002fce000f8e00ff */
.L_x_48:
[----:B-1----:R1:W2:Y:S02]  /*2ad0*/  SYNCS.PHASECHK.TRANS64.TRYWAIT P0, [R0+URZ], R2 ;  /* 0x00000002000075a7 */ /* 0x0022a400080011ff */
[----:B--2---:R-:W-:Y:S05]  /*2ae0*/  @!P0 NANOSLEEP.SYNCS 0x989680 ;  /* 0x009896800000895d */ /* 0x004fea0003900000 */
[----:B------:R-:W2:Y:S02]  /*2af0*/  @!P0 SYNCS.PHASECHK.TRANS64 P0, [R0+URZ], R2 ;  /* 0x00000002000085a7 */ /* 0x000ea400080010ff */
[----:B--2---:R-:W-:Y:S05]  /*2b00*/  @P0 EXIT ;  /* 0x000000000000094d */ /* 0x004fea0003800000 */
[----:B------:R-:W-:Y:S05]  /*2b10*/  BRA `(.L_x_48) ;  /* 0xfffffffc00ec7947 */ /* 0x000fea000383ffff */
.L_x_22:
[----:B------:R-:W1:Y:S02]  /*2b20*/  S2UR UR4, SR_CgaCtaId ;  /* 0x00000000000479c3 */ /* 0x000e640000008800 */
[----:B-1----:R-:W-:-:S04]  /*2b30*/  UISETP.NE.AND UP0, UPT, UR4, URZ, UPT ;  /* 0x000000ff0400728c */ /* 0x002fc8000bf05270 */
[----:B------:R-:W-:-:S09]  /*2b40*/  UISETP.NE.OR UP0, UPT, UR17, 0x1, UP0 ;  /* 0x000000011100788c */ /* 0x000fd20008705670 */
[----:B------:R-:W-:Y:S05]  /*2b50*/  BRA.U UP0, `(.L_x_49) ;  /* 0x00000005004c7547 */ /* 0x000fea000b800000 */
[----:B------:R-:W1:Y:S01]  /*2b60*/  S2UR UR5, SR_CgaCtaId ;  /* 0x00000000000579c3 */ /* 0x000e620000008800 */
[----:B------:R-:W-:Y:S01]  /*2b70*/  UMOV UR4, 0x400 ;  /* 0x0000040000047882 */ /* 0x000fe20000000000 */
[----:B------:R-:W-:Y:S01]  /*2b80*/  ISETP.GE.U32.AND P2, PT, R0, 0x4, PT ;  /* 0x000000040000780c */ /* 0x000fe20003f46070 */
[----:B------:R-:W-:Y:S01]  /*2b90*/  IMAD.MOV.U32 R12, RZ, RZ, 0x1 ;  /* 0x00000001ff0c7424 */ /* 0x000fe200078e00ff */
[----:B------:R-:W-:Y:S02]  /*2ba0*/  CS2R R10, SRZ ;  /* 0x00000000000a7805 */ /* 0x000fe4000001ff00 */
[----:B------:R-:W-:Y:S01]  /*2bb0*/  CS2R R8, SRZ ;  /* 0x0000000000087805 */ /* 0x000fe2000001ff00 */
[----:B-1----:R-:W-:-:S03]  /*2bc0*/  ULEA UR6, UR5, UR4, 0x18 ;  /* 0x0000000405067291 */ /* 0x002fc6000f8ec0ff */
[----:B------:R-:W-:-:S09]  /*2bd0*/  UMOV UR5, URZ ;  /* 0x000000ff00057c82 */ /* 0x000fd20008000000 */
.L_x_53:
[----:B------:R-:W-:Y:S02]  /*2be0*/  LEA R2, R8, UR6, 0x3 ;  /* 0x0000000608027c11 */ /* 0x000fe4000f8e18ff */
[----:B------:R-:W-:-:S03]  /*2bf0*/  SHF.L.U32 R4, R9, 0x1f, RZ ;  /* 0x0000001f09047819 */ /* 0x000fc600000006ff */
[----:B------:R-:W-:Y:S01]  /*2c00*/  VIADD R5, R2, 0x100 ;  /* 0x0000010002057836 */ /* 0x000fe20000000000 */
[----:B------:R-:W1:Y:S02]  /*2c10*/  SYNCS.PHASECHK.TRANS64.TRYWAIT P0, [R2+URZ+0xf0], R4 ;  /* 0x0000f004020075a7 */ /* 0x000e6400080011ff */
[----:B-1----:R-:W-:Y:S05]  /*2c20*/  @!P0 BRA `(.L_x_50) ;  /* 0x0000008800f48947 */ /* 0x002fea0003800000 */
.L_x_152:
[----:B------:R-:W-:Y:S01]  /*2c30*/  ULEA UR4, UR5, UR6, 0x3 ;  /* 0x0000000605047291 */ /* 0x000fe2000f8e18ff */
[----:B-1----:R-:W-:Y:S01]  /*2c40*/  PRMT R2, RZ, 0x654, R5 ;  /* 0x00000654ff027816 */ /* 0x002fe20000000005 */
[----:B------:R-:W-:Y:S01]  /*2c50*/  @!P2 IMAD.MOV.U32 R4, RZ, RZ, 0x10 ;  /* 0x00000010ff04a424 */ /* 0x000fe200078e00ff */
[----:B------:R-:W-:Y:S01]  /*2c60*/  SHF.L.U32 R5, R12, 0x1f, RZ ;  /* 0x0000001f0c057819 */ /* 0x000fe200000006ff */
[----:B------:R-:W-:Y:S01]  /*2c70*/  UIADD3 UR7, UPT, UPT, UR4, 0xb0, URZ ;  /* 0x000000b004077890 */ /* 0x000fe2000fffe0ff */
[----:B------:R1:W-:Y:S05]  /*2c80*/  SYNCS.ARRIVE.TRANS64.RED.A1T0 RZ, [R2+URZ], RZ ;  /* 0x000000ff02ff79a7 */ /* 0x0003ea00081004ff */
[----:B------:R-:W-:Y:S01]  /*2c90*/  IMAD.U32 R6, RZ, RZ, UR7 ;  /* 0x00000007ff067e24 */ /* 0x000fe2000f8e00ff */
[----:B------:R-:W2:Y:S04]  /*2ca0*/  SYNCS.PHASECHK.TRANS64.TRYWAIT P0, [UR4+0xc0], R5 ;  /* 0x0000c005ff0075a7 */ /* 0x000ea80008001104 */
[----:B------:R-:W-:Y:S01]  /*2cb0*/  PRMT R6, R0, 0x654, R6 ;  /* 0x0000065400067816 */ /* 0x000fe20000000006 */
[----:B-12---:R-:W-:Y:S06]  /*2cc0*/  @!P0 BRA `(.L_x_51) ;  /* 0x0000008800e08947 */ /* 0x006fec0003800000 */
.L_x_154:
[----:B------:R-:W-:Y:S01]  /*2cd0*/  ULEA UR8, UR5, UR6, 0x4 ;  /* 0x0000000605087291 */ /* 0x000fe2000f8e20ff */
[----:B------:R-:W-:Y:S01]  /*2ce0*/  SEL R3, R6, R3, !P2 ;  /* 0x0000000306037207 */ /* 0x000fe20005000000 */
[----:B------:R-:W-:Y:S01]  /*2cf0*/  UIADD3 UR9, UPT, UPT, UR4, 0xb0, URZ ;  /* 0x000000b004097890 */ /* 0x000fe2000fffe0ff */
[----:B-1----:R-:W-:Y:S01]  /*2d00*/  LEA R2, R11, UR6, 0x3 ;  /* 0x000000060b027c11 */ /* 0x002fe2000f8e18ff */
[----:B------:R-:W-:Y:S01]  /*2d10*/  UIADD3 UR8, UPT, UPT, UR8, 0x120, URZ ;  /* 0x0000012008087890 */ /* 0x000fe2000fffe0ff */
[----:B------:R1:W-:Y:S01]  /*2d20*/  @!P2 SYNCS.ARRIVE.TRANS64.RED RZ, [R3+URZ], R4 ;  /* 0x0000000403ffa9a7 */ /* 0x0003e200080004ff */
[----:B------:R-:W-:Y:S01]  /*2d30*/  UIADD3 UR4, UPT, UPT, UR5, 0x1, URZ ;  /* 0x0000000105047890 */ /* 0x000fe2000fffe0ff */
[----:B------:R-:W-:-:S03]  /*2d40*/  VIADD R8, R8, 0x1 ;  /* 0x0000000108087836 */ /* 0x000fc60000000000 */
[----:B------:R-:W-:Y:S02]  /*2d50*/  UISETP.NE.AND UP0, UPT, UR4, 0x2, UPT ;  /* 0x000000020400788c */ /* 0x000fe4000bf05270 */
[----:B------:R-:W-:Y:S01]  /*2d60*/  ISETP.NE.AND P0, PT, R8, 0x2, PT ;  /* 0x000000020800780c */ /* 0x000fe20003f05270 */
[----:B------:R-:W-:Y:S06]  /*2d70*/  UGETNEXTWORKID.BROADCAST [UR8], [UR9] ;  /* 0x00000000080073ca */ /* 0x000fec0008000100 */
[----:B------:R-:W-:Y:S02]  /*2d80*/  USEL UR7, URZ, 0x1, UP0 ;  /* 0x00000001ff077887 */ /* 0x000fe40008000000 */
[----:B------:R-:W-:-:S04]  /*2d90*/  USEL UR5, UR4, URZ, UP0 ;  /* 0x000000ff04057287 */ /* 0x000fc80008000000 */
[----:B------:R-:W-:Y:S02]  /*2da0*/  LOP3.LUT R12, R12, UR7, RZ, 0x3c, !PT ;  /* 0x000000070c0c7c12 */ /* 0x000fe4000f8e3cff */
[----:B-1----:R-:W-:-:S04]  /*2db0*/  SHF.L.U32 R4, R10, 0x1f, RZ ;  /* 0x0000001f0a047819 */ /* 0x002fc800000006ff */
[----:B------:R-:W1:Y:S02]  /*2dc0*/  SYNCS.PHASECHK.TRANS64.TRYWAIT P1, [R2+URZ+0xb0], R4 ;  /* 0x0000b004020075a7 */ /* 0x000e6400080211ff */
[----:B-1----:R-:W-:Y:S05]  /*2dd0*/  @!P1 BRA `(.L_x_52) ;  /* 0x0000008800b49947 */ /* 0x002fea0003800000 */
.L_x_155:
[C---:B-1----:R-:W-:Y:S01]  /*2de0*/  LEA R4, R11.reuse, UR6, 0x4 ;  /* 0x000000060b047c11 */ /* 0x042fe2000f8e20ff */
[----:B------:R-:W-:Y:S01]  /*2df0*/  VIADD R2, R2, 0xc0 ;  /* 0x000000c002027836 */ /* 0x000fe20000000000 */
[----:B------:R-:W-:Y:S01]  /*2e00*/  SEL R8, R8, RZ, P0 ;  /* 0x000000ff08087207 */ /* 0x000fe20000000000 */
[----:B------:R-:W-:-:S03]  /*2e10*/  VIADD R11, R11, 0x1 ;  /* 0x000000010b0b7836 */ /* 0x000fc60000000000 */
[----:B------:R-:W1:Y:S01]  /*2e20*/  LDS.128 R4, [R4+0x120] ;  /* 0x0001200004047984 */ /* 0x000e620000000c00 */
[----:B------:R-:W-:Y:S02]  /*2e30*/  PRMT R2, RZ, 0x654, R2 ;  /* 0x00000654ff027816 */ /* 0x000fe40000000002 */
[C---:B------:R-:W-:Y:S01]  /*2e40*/  ISETP.NE.AND P1, PT, R11.reuse, 0x2, PT ;  /* 0x000000020b00780c */ /* 0x040fe20003f25270 */
[----:B------:R-:W-:Y:S01]  /*2e50*/  @!PT LDS RZ, [RZ] ;  /* 0x00000000fffff984 */ /* 0x000fe20000000800 */
[----:B------:R-:W-:Y:S01]  /*2e60*/  @!PT LDS RZ, [RZ] ;  /* 0x00000000fffff984 */ /* 0x000fe20000000800 */
[----:B------:R-:W-:Y:S01]  /*2e70*/  @!PT LDS RZ, [RZ] ;  /* 0x00000000fffff984 */ /* 0x000fe20000000800 */
[----:B------:R-:W-:Y:S01]  /*2e80*/  @!PT LDS RZ, [RZ] ;  /* 0x00000000fffff984 */ /* 0x000fe20000000800 */
[----:B------:R2:W-:Y:S06]  /*2e90*/  MEMBAR.ALL.CTA ;  /* 0x0000000000007992 */ /* 0x0005ec0000008000 */
[----:B--2---:R-:W2:Y:S01]  /*2ea0*/  FENCE.VIEW.ASYNC.S ;  /* 0x00000000000073c6 */ /* 0x004ea20000000000 */
[----:B------:R-:W-:Y:S01]  /*2eb0*/  SEL R11, R11, RZ, P1 ;  /* 0x000000ff0b0b7207 */ /* 0x000fe20000800000 */
[----:B--2---:R2:W-:Y:S01]  /*2ec0*/  SYNCS.ARRIVE.TRANS64.RED.A1T0 RZ, [R2+URZ], RZ ;  /* 0x000000ff02ff79a7 */ /* 0x0045e200081004ff */
[----:B-1----:R-:W-:-:S02]  /*2ed0*/  LOP3.LUT P3, RZ, R6, 0x1, RZ, 0xc0, !PT ;  /* 0x0000000106ff7812 */ /* 0x002fc4000786c0ff */
[----:B------:R-:W-:-:S04]  /*2ee0*/  SEL R4, RZ, 0x1, P1 ;  /* 0x00000001ff047807 */ /* 0x000fc80000800000 */
[----:B------:R-:W-:Y:S02]  /*2ef0*/  LOP3.LUT R10, R10, R4, RZ, 0x3c, !PT ;  /* 0x000000040a0a7212 */ /* 0x000fe400078e3cff */
[----:B--2---:R-:W-:-:S04]  /*2f00*/  SEL R2, RZ, 0x1, P0 ;  /* 0x00000001ff027807 */ /* 0x004fc80000000000 */
[----:B------:R-:W-:Y:S01]  /*2f10*/  LOP3.LUT R9, R9, R2, RZ, 0x3c, !PT ;  /* 0x0000000209097212 */ /* 0x000fe200078e3cff */
[----:B------:R-:W-:Y:S06]  /*2f20*/  @P3 BRA `(.L_x_53) ;  /* 0xfffffffc002c3947 */ /* 0x000fec000383ffff */
[----:B------:R-:W-:Y:S01]  /*2f30*/  ULEA UR4, UR5, UR6, 0x3 ;  /* 0x0000000605047291 */ /* 0x000fe2000f8e18ff */
[----:B------:R-:W-:-:S08]  /*2f40*/  SHF.L.U32 R2, R12, 0x1f, RZ ;  /* 0x0000001f0c027819 */ /* 0x000fd000000006ff */
[----:B------:R-:W1:Y:S02]  /*2f50*/  SYNCS.PHASECHK.TRANS64 P0, [UR4+0xc0], R2 ;  /* 0x0000c002ff0075a7 */ /* 0x000e640008001004 */
[----:B-1----:R-:W-:Y:S05]  /*2f60*/  @P0 BRA `(.L_x_54) ;  /* 0x0000000000080947 */ /* 0x002fea0003800000 */
[----:B------:R-:W1:Y:S02]  /*2f70*/  SYNCS.PHASECHK.TRANS64.TRYWAIT P0, [UR4+0xc0], R2 ;  /* 0x0000c002ff0075a7 */ /* 0x000e640008001104 */
[----:B-1----:R-:W-:Y:S05]  /*2f80*/  @!P0 BRA `(.L_x_55) ;  /* 0x00000088005c8947 */ /* 0x002fea0003800000 */
.L_x_54:
[----:B------:R-:W-:-:S04]  /*2f90*/  UIADD3 UR7, UPT, UPT, UR5, 0x1, URZ ;  /* 0x0000000105077890 */ /* 0x000fc8000fffe0ff */
[----:B------:R-:W-:-:S04]  /*2fa0*/  UISETP.NE.AND UP0, UPT, UR7, 0x2, UPT ;  /* 0x000000020700788c */ /* 0x000fc8000bf05270 */
[----:B------:R-:W-:Y:S02]  /*2fb0*/  USEL UR8, URZ, 0x1, UP0 ;  /* 0x00000001ff087887 */ /* 0x000fe40008000000 */
[----:B------:R-:W-:-:S04]  /*2fc0*/  USEL UR7, UR7, URZ, UP0 ;  /* 0x000000ff07077287 */ /* 0x000fc80008000000 */
[----:B------:R-:W-:Y:S01]  /*2fd0*/  ULEA UR7, UR7, UR6, 0x3 ;  /* 0x0000000607077291 */ /* 0x000fe2000f8e18ff */
[----:B-1----:R-:W-:-:S04]  /*2fe0*/  LOP3.LUT R2, R12, UR8, RZ, 0x3c, !PT ;  /* 0x000000080c027c12 */ /* 0x002fc8000f8e3cff */
[----:B------:R-:W-:-:S04]  /*2ff0*/  SHF.L.U32 R0, R2, 0x1f, RZ ;  /* 0x0000001f02007819 */ /* 0x000fc800000006ff */
[----:B------:R-:W1:Y:S02]  /*3000*/  SYNCS.PHASECHK.TRANS64 P0, [UR7+0xc0], R0 ;  /* 0x0000c000ff0075a7 */ /* 0x000e640008001007 */
[----:B-1----:R-:W-:Y:S05]  /*3010*/  @P0 EXIT ;  /* 0x000000000000094d */ /* 0x002fea0003800000 */
[----:B------:R-:W-:Y:S02]  /*3020*/  SHF.L.U32 R2, R2, 0x1f, RZ ;  /* 0x0000001f02027819 */ /* 0x000fe400000006ff */
[----:B------:R-:W-:-:S07]  /*3030*/  MOV R0, UR7 ;  /* 0x0000000700007c02 */ /* 0x000fce0008000f00 */
.L_x_56:
[----:B-1----:R1:W2:Y:S02]  /*3040*/  SYNCS.PHASECHK.TRANS64.TRYWAIT P0, [R0+URZ+0xc0], R2 ;  /* 0x0000c002000075a7 */ /* 0x0022a400080011ff */
[----:B--2---:R-:W-:Y:S05]  /*3050*/  @!P0 NANOSLEEP.SYNCS 0x989680 ;  /* 0x009896800000895d */ /* 0x004fea0003900000 */
[----:B------:R-:W2:Y:S02]  /*3060*/  @!P0 SYNCS.PHASECHK.TRANS64 P0, [R0+URZ+0xc0], R2 ;  /* 0x0000c002000085a7 */ /* 0x000ea400080010ff */
[----:B--2---:R-:W-:Y:S05]  /*3070*/  @P0 EXIT ;  /* 0x000000000000094d */ /* 0x004fea0003800000 */
[----:B------:R-:W-:Y:S05]  /*3080*/  BRA `(.L_x_56) ;  /* 0xfffffffc00ec7947 */ /* 0x000fea000383ffff */
.L_x_49:
[----:B------:R-:W-:Y:S05]  /*3090*/  BRA.U UP4, `(.L_x_57) ;  /* 0x0000000d04407547 */ /* 0x000fea000b800000 */
[----:B------:R-:W1:Y:S01]  /*30a0*/  S2UR UR7, SR_CgaCtaId ;  /* 0x00000000000779c3 */ /* 0x000e620000008800 */
[----:B------:R-:W-:Y:S01]  /*30b0*/  UMOV UR4, 0x40 ;  /* 0x0000004000047882 */ /* 0x000fe20000000000 */
[----:B------:R-:W-:Y:S01]  /*30c0*/  NOP ;  /* 0x0000000000007918 */ /* 0x000fe20000000000 */
[----:B------:R-:W-:Y:S01]  /*30d0*/  UMOV UR6, 0x400 ;  /* 0x0000040000067882 */ /* 0x000fe20000000000 */
[----:B-1----:R-:W-:Y:S02]  /*30e0*/  ULEA UR5, UR7, UR4, 0x18 ;  /* 0x0000000407057291 */ /* 0x002fe4000f8ec0ff */
[----:B------:R-:W-:-:S07]  /*30f0*/  ULEA UR6, UR7, UR6, 0x18 ;  /* 0x0000000607067291 */ /* 0x000fce000f8ec0ff */
[----:B------:R-:W1:Y:S02]  /*3100*/  LDS.U8 R0, [UR5+0x1c] ;  /* 0x00001c05ff007984 */ /* 0x000e640008000000 */
[----:B-1----:R-:W-:-:S13]  /*3110*/  ISETP.NE.AND P0, PT, R0, RZ, PT ;  /* 0x000000ff0000720c */ /* 0x002fda0003f05270 */
[----:B------:R-:W-:Y:S05]  /*3120*/  @P0 BRA `(.L_x_58) ;  /* 0x0000000000580947 */ /* 0x000fea0003800000 */
[----:B------:R-:W-:-:S13]  /*3130*/  ELECT P0, URZ, PT ;  /* 0x0000000000ff782f */ /* 0x000fda0003800000 */
[----:B------:R-:W-:Y:S05]  /*3140*/  @!P0 BRA `(.L_x_59) ;  /* 0x0000000000608947 */ /* 0x000fea0003800000 */
[----:B------:R-:W-:Y:S01]  /*3150*/  UMOV UR4, 0x10 ;  /* 0x0000001000047882 */ /* 0x000fe20000000000 */
[----:B------:R-:W-:Y:S01]  /*3160*/  HFMA2 R0, -RZ, RZ, 0, 5.9604644775390625e-08 ;  /* 0x00000001ff007431 */ /* 0x000fe200000001ff */
[----:B------:R-:W-:-:S03]  /*3170*/  MOV R3, 0xffff ;  /* 0x0000ffff00037802 */ /* 0x000fc60000000f00 */
[----:B------:R-:W-:Y:S04]  /*3180*/  DEPBAR.LE SB1, 0x36 ;  /* 0x00009d800000791a */ /* 0x000fe80000000000 */
[----:B------:R-:W1:Y:S02]  /*3190*/  UTCATOMSWS.FIND_AND_SET.ALIGN UP0, UR4, UR4 ;  /* 0x00000004000475e3 */ /* 0x000e640008000800 */
[----:B-1----:R-:W-:Y:S01]  /*31a0*/  MOV R4, UR4 ;  /* 0x0000000400047c02 */ /* 0x002fe20008000f00 */
[----:B------:R-:W-:Y:S06]  /*31b0*/  BRA.U UP0, `(.L_x_60) ;  /* 0x0000000100187547 */ /* 0x000fec000b800000 */
.L_x_61:
[----:B------:R-:W-:Y:S05]  /*31c0*/  NANOSLEEP 0x64 ;  /* 0x000000640000795d */ /* 0x000fea0003800000 */
[----:B------:R-:W-:-:S05]  /*31d0*/  UMOV UR4, 0x10 ;  /* 0x0000001000047882 */ /* 0x000fca0000000000 */
[----:B------:R-:W-:Y:S04]  /*31e0*/  DEPBAR.LE SB1, 0x36 ;  /* 0x00009d800000791a */ /* 0x000fe80000000000 */
[----:B------:R-:W1:Y:S02]  /*31f0*/  UTCATOMSWS.FIND_AND_SET.ALIGN UP0, UR4, UR4 ;  /* 0x00000004000475e3 */ /* 0x000e640008000800 */
[----:B-1----:R-:W-:Y:S01]  /*3200*/  MOV R4, UR4 ;  /* 0x0000000400047c02 */ /* 0x002fe20008000f00 */
[----:B------:R-:W-:Y:S05]  /*3210*/  BRA.U !UP0, `(.L_x_61) ;  /* 0xfffffffd08e87547 */ /* 0x000fea000b83ffff */
.L_x_60:
[-C--:B------:R-:W-:Y:S02]  /*3220*/  SHF.L.U32 R3, R3, R4.reuse, RZ ;  /* 0x0000000403037219 */ /* 0x080fe400000006ff */
[----:B------:R-:W-:Y:S01]  /*3230*/  SHF.L.U32 R0, R0, R4, RZ ;  /* 0x0000000400007219 */ /* 0x000fe200000006ff */
[----:B------:R-:W-:Y:S02]  /*3240*/  IMAD.SHL.U32 R4, R4, 0x20, RZ ;  /* 0x0000002004047824 */ /* 0x000fe400078e00ff */
[----:B------:R1:W-:Y:S04]  /*3250*/  ATOMS.OR RZ, [UR5+0x14], R3 ;  /* 0x00001403ffff798c */ /* 0x0003e8000b000005 */
[----:B------:R1:W-:Y:S04]  /*3260*/  ATOMS.OR RZ, [UR5+0x18], R0 ;  /* 0x00001800ffff798c */ /* 0x0003e8000b000005 */
[----:B------:R1:W-:Y:S01]  /*3270*/  STS [UR6+0x140], R4 ;  /* 0x00014004ff007988 */ /* 0x0003e20008000806 */
[----:B------:R-:W-:Y:S05]  /*3280*/  BRA `(.L_x_59) ;  /* 0x0000000000107947 */ /* 0x000fea0003800000 */
.L_x_58:
[----:B------:R-:W-:Y:S02]  /*3290*/  MOV R0, 0xffffffff ;  /* 0xffffffff00007802 */ /* 0x000fe40000000f00 */
[----:B------:R-:W-:-:S03]  /*32a0*/  MOV R4, 0x32d0 ;  /* 0x000032d000047802 */ /* 0x000fc60000000f00 */
[----:B------:R1:W-:Y:S04]  /*32b0*/  STS [UR6+0x140], R0 ;  /* 0x00014000ff007988 */ /* 0x0003e80008000806 */
[----:B-1---5:R-:W-:Y:S05]  /*32c0*/  CALL.REL.NOINC `($__internal_1_$__cuda_sm10x_tcgen05_guardrail_trap_phase_invalid_during_alloc) ;  /* 0x0000008c00747944 */ /* 0x022fea0003c00000 */
.L_x_59:
[----:B------:R-:W-:Y:S05]  /*32d0*/  WARPSYNC.ALL ;  /* 0x0000000000007948 */ /* 0x000fea0003800000 */
[----:B------:R-:W2:Y:S01]  /*32e0*/  S2UR UR4, SR_CgaCtaId ;  /* 0x00000000000479c3 */ /* 0x000ea20000008800 */
[----:B------:R-:W-:Y:S01]  /*32f0*/  UMOV UR17, 0x400 ;  /* 0x0000040000117882 */ /* 0x000fe20000000000 */
[----:B------:R-:W-:-:S06]  /*3300*/  NOP ;  /* 0x0000000000007918 */ /* 0x000fcc0000000000 */
[----:B------:R-:W-:Y:S06]  /*3310*/  BAR.ARV 0x6, 0xa0 ;  /* 0x0182800000007b1d */ /* 0x000fec0000002000 */
[----:B------:R-:W3:Y:S01]  /*3320*/  LDCU UR5, c[0x0][0x38c] ;  /* 0x00007180ff0577ac */ /* 0x000ee20008000800 */
[----:B------:R-:W-:Y:S01]  /*3330*/  LOP3.LUT R2, R2, 0xffff, RZ, 0xc0, !PT ;  /* 0x0000ffff02027812 */ /* 0x000fe200078ec0ff */
[----:B------:R-:W-:Y:S01]  /*3340*/  IMAD.MOV.U32 R11, RZ, RZ, 0x1 ;  /* 0x00000001ff0b7424 */ /* 0x000fe200078e00ff */
[----:B------:R-:W-:Y:S01]  /*3350*/  CS2R R8, SRZ ;  /* 0x0000000000087805 */ /* 0x000fe2000001ff00 */
[----:B------:R-:W4:Y:S01]  /*3360*/  LDCU UR8, c[0x0][0x38c] ;  /* 0x00007180ff0877ac */ /* 0x000f220008000800 */
[----:B------:R-:W-:Y:S01]  /*3370*/  R2UR UR19, R2 ;  /* 0x00000000021372ca */ /* 0x000fe200000e0000 */
[----:B------:R-:W-:Y:S01]  /*3380*/  IMAD.MOV.U32 R10, RZ, RZ, RZ ;  /* 0x000000ffff0a7224 */ /* 0x000fe200078e00ff */
[----:B------:R-:W-:Y:S01]  /*3390*/  UMOV UR23, URZ ;  /* 0x000000ff00177c82 */ /* 0x000fe20008000000 */
[----:B------:R-:W-:Y:S01]  /*33a0*/  UMOV UR14, URZ ;  /* 0x000000ff000e7c82 */ /* 0x000fe20008000000 */
[----:B--2---:R-:W-:Y:S01]  /*33b0*/  ULEA UR17, UR4, UR17, 0x18 ;  /* 0x0000001104117291 */ /* 0x004fe2000f8ec0ff */
[----:B------:R-:W-:Y:S01]  /*33c0*/  UMOV UR26, 0x0 ;  /* 0x00000000001a7882 */ /* 0x000fe20000000000 */
[----:B------:R-:W-:-:S02]  /*33d0*/  UMOV UR27, 0x8400490 ;  /* 0x08400490001b7882 */ /* 0x000fc40000000000 */
[----:B------:R-:W-:Y:S02]  /*33e0*/  UIADD3 UR6, UPT, UPT, UR17, 0x10800, URZ ;  /* 0x0001080011067890 */ /* 0x000fe4000fffe0ff */
[----:B------:R-:W-:Y:S02]  /*33f0*/  UIADD3 UR7, UPT, UPT, UR17, 0x1c800, URZ ;  /* 0x0001c80011077890 */ /* 0x000fe4000fffe0ff */
[----:B---3--:R-:W-:Y:S01]  /*3400*/  UIADD3 UR5, UPT, UPT, UR5, 0x1f, URZ ;  /* 0x0000001f05057890 */ /* 0x008fe2000fffe0ff */
[----:B-1----:R-:W1:Y:S01]  /*3410*/  LDS R0, [UR17+0x140] ;  /* 0x00014011ff007984 */ /* 0x002e620008000800 */
[----:B------:R-:W-:Y:S02]  /*3420*/  USHF.R.U32.HI UR6, URZ, 0x4, UR6 ;  /* 0x00000004ff067899 */ /* 0x000fe40008011606 */
[----:B------:R-:W-:Y:S02]  /*3430*/  USHF.R.S32.HI UR4, URZ, 0x1f, UR5 ;  /* 0x0000001fff047899 */ /* 0x000fe40008011405 */
[----:B------:R-:W-:-:S02]  /*3440*/  ULOP3.LUT UR6, UR6, 0x3fff, URZ, 0xc0, !UPT ;  /* 0x00003fff06067892 */ /* 0x000fc4000f8ec0ff */
[----:B------:R-:W-:Y:S02]  /*3450*/  ULEA.HI UR4, UR4, UR5, URZ, 0x5 ;  /* 0x0000000504047291 */ /* 0x000fe4000f8f28ff */
[----:B------:R-:W-:Y:S02]  /*3460*/  USHF.R.U32.HI UR5, URZ, 0x4, UR7 ;  /* 0x00000004ff057899 */ /* 0x000fe40008011607 */
[----:B------:R-:W-:Y:S02]  /*3470*/  USHF.R.S32.HI UR28, URZ, 0x5, UR4 ;  /* 0x00000005ff1c7899 */ /* 0x000fe40008011404 */
[----:B------:R-:W-:Y:S02]  /*3480*/  ULOP3.LUT UR5, UR5, 0x3fff, URZ, 0xc0, !UPT ;  /* 0x00003fff05057892 */ /* 0x000fe4000f8ec0ff */
[----:B------:R-:W-:Y:S02]  /*3490*/  UISETP.LT.AND UP0, UPT, UR28, 0x1, UPT ;  /* 0x000000011c00788c */ /* 0x000fe4000bf01270 */
[----:B------:R-:W-:-:S02]  /*34a0*/  ULOP3.LUT UR20, UR6, 0x10000, URZ, 0xfc, !UPT ;  /* 0x0001000006147892 */ /* 0x000fc4000f8efcff */
[----:B------:R-:W-:Y:S02]  /*34b0*/  USEL UR29, UR28, 0x1, !UP0 ;  /* 0x000000011c1d7887 */ /* 0x000fe4000c000000 */
[----:B------:R-:W-:Y:S02]  /*34c0*/  ULOP3.LUT UR21, UR5, 0x10000, URZ, 0xfc, !UPT ;  /* 0x0001000005157892 */ /* 0x000fe4000f8efcff */
[----:B------:R-:W-:Y:S02]  /*34d0*/  UIADD3 UR29, UPT, UPT, -UR29, URZ, URZ ;  /* 0x000000ff1d1d7290 */ /* 0x000fe4000fffe1ff */
[----:B----4-:R-:W-:Y:S01]  /*34e0*/  UISETP.GE.AND UP4, UPT, UR8, 0x1, UPT ;  /* 0x000000010800788c */ /* 0x010fe2000bf86270 */
[----:B------:R-:W-:Y:S01]  /*34f0*/  UMOV UR24, 0x0 ;  /* 0x0000000000187882 */ /* 0x000fe20000000000 */
[----:B------:R-:W-:Y:S01]  /*3500*/  UMOV UR25, 0x8400490 ;  /* 0x0840049000197882 */ /* 0x000fe20000000000 */
[----:B-1----:R-:W-:-:S15]  /*3510*/  R2UR UR30, R0 ;  /* 0x00000000001e72ca */ /* 0x002fde00000e0000 */
.L_x_68:
[----:B------:R-:W-:Y:S02]  /*3520*/  LEA R0, R10, UR17, 0x3 ;  /* 0x000000110a007c11 */ /* 0x000fe4000f8e18ff */
[----:B------:R-:W-:Y:S02]  /*3530*/  SHF.L.U32 R2, R9, 0x1f, RZ ;  /* 0x0000001f09027819 */ /* 0x000fe400000006ff */
[----:B------:R-:W-:Y:S01]  /*3540*/  PLOP3.LUT P0, PT, PT, PT, UP4, 0x80, 0x8 ;  /* 0x000000000008781c */ /* 0x000fe20003f0f048 */
[----:B------:R-:W-:Y:S01]  /*3550*/  VIADD R3, R0, 0xc0 ;  /* 0x000000c000037836 */ /* 0x000fe20000000000 */
[----:B-1----:R-:W1:Y:S02]  /*3560*/  SYNCS.PHASECHK.TRANS64.TRYWAIT P1, [R0+URZ+0xb0], R2 ;  /* 0x0000b002000075a7 */ /* 0x002e6400080211ff */
[----:B-1-3--:R-:W-:Y:S09]  /*3570*/  @!P1 BRA `(.L_x_62) ;  /* 0x0000008000f89947 */ /* 0x00aff20003800000 */
.L_x_157:
[----:B------:R-:W-:Y:S01]  /*3580*/  LEA R4, R10, UR17, 0x4 ;  /* 0x000000110a047c11 */ /* 0x000fe2000f8e20ff */
[----:B------:R-:W-:Y:S01]  /*3590*/  @UP4 ULEA UR4, UR14, UR17, 0x3 ;  /* 0x000000110e044291 */ /* 0x000fe2000f8e18ff */
[----:B------:R-:W-:Y:S01]  /*35a0*/  PLOP3.LUT P2, PT, PT, PT, PT, 0x80, 0x8 ;  /* 0x000000000008781c */ /* 0x000fe20003f4f070 */
[----:B------:R-:W-:Y:S01]  /*35b0*/  ULEA UR22, UR23, UR17, 0x3 ;  /* 0x0000001117167291 */ /* 0x000fe2000f8e18ff */
[----:B------:R-:W-:Y:S01]  /*35c0*/  PRMT R3, RZ, 0x654, R3 ;  /* 0x00000654ff037816 */ /* 0x000fe20000000003 */
[----:B------:R-:W-:Y:S01]  /*35d0*/  ULEA UR18, UR23, UR30, 0x8 ;  /* 0x0000001e17127291 */ /* 0x000fe2000f8e40ff */
[----:B------:R-:W2:Y:S01]  /*35e0*/  LDS.128 R4, [R4+0x120] ;  /* 0x0001200004047984 */ /* 0x000ea20000000c00 */
[----:B-1----:R-:W-:Y:S02]  /*35f0*/  @P0 SHF.L.U32 R2, R8, 0x1f, RZ ;  /* 0x0000001f08020819 */ /* 0x002fe400000006ff */
[----:B------:R-:W-:Y:S01]  /*3600*/  SHF.L.U32 R0, R11, 0x1f, RZ ;  /* 0x0000001f0b007819 */ /* 0x000fe200000006ff */
[----:B------:R-:W-:Y:S01]  /*3610*/  @!PT LDS RZ, [RZ] ;  /* 0x00000000fffff984 */ /* 0x000fe20000000800 */
[----:B------:R-:W-:Y:S01]  /*3620*/  @!PT LDS RZ, [RZ] ;  /* 0x00000000fffff984 */ /* 0x000fe20000000800 */
[----:B------:R-:W-:Y:S01]  /*3630*/  @!PT LDS RZ, [RZ] ;  /* 0x00000000fffff984 */ /* 0x000fe20000000800 */
[----:B------:R-:W-:Y:S01]  /*3640*/  @!PT LDS RZ, [RZ] ;  /* 0x00000000fffff984 */ /* 0x000fe20000000800 */
[----:B------:R1:W-:Y:S06]  /*3650*/  MEMBAR.ALL.CTA ;  /* 0x0000000000007992 */ /* 0x0003ec0000008000 */
[----:B-1----:R-:W1:Y:S02]  /*3660*/  FENCE.VIEW.ASYNC.S ;  /* 0x00000000000073c6 */ /* 0x002e640000000000 */
[----:B-1----:R1:W-:Y:S01]  /*3670*/  SYNCS.ARRIVE.TRANS64.RED.A1T0 RZ, [R3+URZ], RZ ;  /* 0x000000ff03ff79a7 */ /* 0x0023e200081004ff */
[----:B------:R1:W3:Y:S01]  /*3680*/  @P0 SYNCS.PHASECHK.TRANS64.TRYWAIT P2, [UR4], R2 ;  /* 0x00000002ff0005a7 */ /* 0x0002e20008041104 */
[----:B--2---:R-:W-:Y:S01]  /*3690*/  LOP3.LUT P1, RZ, R6, 0x1, RZ, 0xc0, !PT ;  /* 0x0000000106ff7812 */ /* 0x004fe2000782c0ff */
[----:B------:R-:W2:Y:S02]  /*36a0*/  SYNCS.PHASECHK.TRANS64.TRYWAIT P0, [UR22+0xe0], R0 ;  /* 0x0000e000ff0075a7 */ /* 0x000ea40008001116 */
[----:B-123--:R-:W-:Y:S10]  /*36b0*/  @!P0 BRA `(.L_x_63) ;  /* 0x0000008000bc8947 */ /* 0x00eff40003800000 */
.L_x_159:
[----:B------:R-:W-:Y:S01]  /*36c0*/  IADD3 R10, PT, PT, R10, 0x1, RZ ;  /* 0x000000010a0a7810 */ /* 0x000fe20007ffe0ff */
[----:B------:R-:W-:Y:S06]  /*36d0*/  BRA.U !UP4, `(.L_x_64) ;  /* 0x000000010c987547 */ /* 0x000fec000b800000 */
[----:B------:R-:W-:Y:S01]  /*36e0*/  UPLOP3.LUT UP2, UPT, UPT, UPT, UPT, 0x40, 0x4 ;  /* 0x000000000004789c */ /* 0x000fe20003f4e870 */
[----:B------:R-:W-:Y:S01]  /*36f0*/  UMOV UR16, UR29 ;  /* 0x0000001d00107c82 */ /* 0x000fe20008000000 */
[----:B------:R-:W-:Y:S01]  /*3700*/  UMOV UR15, UR28 ;  /* 0x0000001c000f7c82 */ /* 0x000fe20008000000 */
[----:B------:R-:W-:-:S08]  /*3710*/  UMOV UR6, UR14 ;  /* 0x0000000e00067c82 */ /* 0x000fd00008000000 */
.L_x_67:
[----:B------:R-:W-:Y:S02]  /*3720*/  UIADD3 UR16, UPT, UPT, UR16, 0x1, URZ ;  /* 0x0000000110107890 */ /* 0x000fe4000fffe0ff */
[----:B--2---:R-:W-:Y:S02]  /*3730*/  ULEA UR5, UR6, UR17, 0x3 ;  /* 0x0000001106057291 */ /* 0x004fe4000f8e18ff */
[----:B------:R-:W-:Y:S01]  /*3740*/  UISETP.NE.AND UP3, UPT, UR16, URZ, UPT ;  /* 0x000000ff1000728c */ /* 0x000fe2000bf65270 */
[----:B---3--:R-:W-:Y:S10]  /*3750*/  @P2 BRA `(.L_x_65) ;  /* 0x00000000000c2947 */ /* 0x008ff40003800000 */
[----:B-1----:R-:W-:Y:S04]  /*3760*/  SHF.L.U32 R2, R8, 0x1f, RZ ;  /* 0x0000001f08027819 */ /* 0x002fe800000006ff */
[----:B------:R-:W1:Y:S02]  /*3770*/  SYNCS.PHASECHK.TRANS64.TRYWAIT P0, [UR5], R2 ;  /* 0x00000002ff0075a7 */ /* 0x000e640008001105 */
[----:B-1----:R-:W-:Y:S05]  /*3780*/  @!P0 BRA `(.L_x_66) ;  /* 0x0000008000a08947 */ /* 0x002fea0003800000 */
.L_x_65:
[----:B------:R-:W-:Y:S01]  /*3790*/  UISETP.NE.AND UP0, UPT, UR15, 0x1, UPT ;  /* 0x000000010f00788c */ /* 0x000fe2000bf05270 */
[----:B------:R-:W-:Y:S01]  /*37a0*/  PLOP3.LUT P2, PT, PT, PT, PT, 0x80, 0x8 ;  /* 0x000000000008781c */ /* 0x000fe20003f4f070 */
[----:B------:R-:W-:Y:S02]  /*37b0*/  UIADD3 UR4, UPT, UPT, UR6, 0x1, URZ ;  /* 0x0000000106047890 */ /* 0x000fe4000fffe0ff */
[----:B------:R-:W-:Y:S02]  /*37c0*/  ULEA UR12, UR6, UR21, 0xa ;  /* 0x00000015060c7291 */ /* 0x000fe4000f8e50ff */
[----:B------:R-:W-:Y:S01]  /*37d0*/  UISETP.NE.AND UP1, UPT, UR4, 0x6, UPT ;  /* 0x000000060400788c */ /* 0x000fe2000bf25270 */
[----:B------:R-:W-:Y:S01]  /*37e0*/  PLOP3.LUT P0, PT, PT, PT, UP0, 0x80, 0x8 ;  /* 0x000000000008781c */ /* 0x000fe20003f0f008 */
[----:B------:R-:W-:Y:S02]  /*37f0*/  UIADD3 UR10, UPT, UPT, UR12, 0x2, URZ ;  /* 0x000000020c0a7890 */ /* 0x000fe4000fffe0ff */
[----:B------:R-:W-:Y:S02]  /*3800*/  USEL UR7, URZ, 0x1, UP1 ;  /* 0x00000001ff077887 */ /* 0x000fe40008800000 */
[----:B------:R-:W-:Y:S02]  /*3810*/  USEL UR14, UR4, URZ, UP1 ;  /* 0x000000ff040e7287 */ /* 0x000fe40008800000 */
[----:B------:R-:W-:Y:S02]  /*3820*/  UIADD3 UR15, UPT, UPT, UR15, -0x1, URZ ;  /* 0xffffffff0f0f7890 */ /* 0x000fe4000fffe0ff */
[----:B------:R-:W-:Y:S01]  /*3830*/  @UP0 ULEA UR4, UR14, UR17, 0x3 ;  /* 0x000000110e040291 */ /* 0x000fe2000f8e18ff */
[----:B------:R-:W-:Y:S01]  /*3840*/  LOP3.LUT R8, R8, UR7, RZ, 0x3c, !PT ;  /* 0x0000000708087c12 */ /* 0x000fe2000f8e3cff */
[----:B------:R-:W-:Y:S01]  /*3850*/  UIADD3 UR7, UPT, UPT, UR5, 0x30, URZ ;  /* 0x0000003005077890 */ /* 0x000fe2000fffe0ff */
[----:B------:R-:W-:Y:S02]  /*3860*/  UMOV UR13, 0x80004020 ;  /* 0x80004020000d7882 */ /* 0x000fe40000000000 */
[----:B-1----:R-:W-:Y:S01]  /*3870*/  @P0 SHF.L.U32 R0, R8, 0x1f, RZ ;  /* 0x0000001f08000819 */ /* 0x002fe200000006ff */
[----:B------:R-:W-:Y:S01]  /*3880*/  UMOV UR5, 0x80004020 ;  /* 0x8000402000057882 */ /* 0x000fe20000000000 */
[----:B------:R-:W-:Y:S01]  /*3890*/  UMOV UR11, 0x80004020 ;  /* 0x80004020000b7882 */ /* 0x000fe20000000000 */
[----:B------:R-:W-:Y:S01]  /*38a0*/  UMOV UR9, 0x80004020 ;  /* 0x8000402000097882 */ /* 0x000fe20000000000 */
[----:B------:R2:W3:Y:S01]  /*38b0*/  @P0 SYNCS.PHASECHK.TRANS64.TRYWAIT P2, [UR4], R0 ;  /* 0x00000000ff0005a7 */ /* 0x0004e20008041104 */
[----:B------:R-:W-:Y:S03]  /*38c0*/  ULEA UR4, UR6, UR20, 0x9 ;  /* 0x0000001406047291 */ /* 0x000fe6000f8e48ff */
[----:B------:R-:W-:Y:S01]  /*38d0*/  UMOV UR6, UR14 ;  /* 0x0000000e00067c82 */ /* 0x000fe20008000000 */
[----:B------:R-:W-:Y:S05]  /*38e0*/  UIADD3 UR8, UPT, UPT, UR4, 0x2, URZ ;  /* 0x0000000204087890 */ /* 0x000fea000fffe0ff */
[----:B------:R2:W-:Y:S01]  /*38f0*/  UTCHMMA gdesc[UR4], gdesc[UR12], tmem[UR18], tmem[UR26], idesc[UR27], UP2 ;  /* 0x00ff1a0c040075ea */ /* 0x0005e20009000012 */
[----:B------:R-:W-:Y:S03]  /*3900*/  UPLOP3.LUT UP2, UPT, UPT, UPT, UPT, 0x80, 0x8 ;  /* 0x000000000008789c */ /* 0x000fe60003f4f070 */
[----:B------:R2:W-:Y:S01]  /*3910*/  UTCHMMA gdesc[UR8], gdesc[UR10], tmem[UR18], tmem[UR24], idesc[UR25], UPT ;  /* 0x00ff180a080075ea */ /* 0x0005e2000b800012 */
[----:B------:R2:W-:Y:S01]  /*3920*/  UTCBAR.MULTICAST [UR7], URZ, UR19 ;  /* 0x000000ff070073e9 */ /* 0x0005e20008000813 */
[----:B------:R-:W-:Y:S06]  /*3930*/  BRA.U UP3, `(.L_x_67) ;  /* 0xfffffffd03787547 */ /* 0x000fec000b83ffff */
.L_x_64:
[----:B--2---:R-:W-:Y:S01]  /*3940*/  UIADD3 UR4, UPT, UPT, UR23, 0x1, URZ ;  /* 0x0000000117047890 */ /* 0x004fe2000fffe0ff */
[C---:B------:R-:W-:Y:S01]  /*3950*/  ISETP.NE.AND P0, PT, R10.reuse, 0x2, PT ;  /* 0x000000020a00780c */ /* 0x040fe20003f05270 */
[----:B------:R-:W-:Y:S02]  /*3960*/  UIADD3 UR5, UPT, UPT, UR22, 0xd0, URZ ;  /* 0x000000d016057890 */ /* 0x000fe4000fffe0ff */
[----:B------:R-:W-:Y:S01]  /*3970*/  UISETP.NE.AND UP0, UPT, UR4, 0x2, UPT ;  /* 0x000000020400788c */ /* 0x000fe2000bf05270 */
[----:B-1----:R-:W-:Y:S02]  /*3980*/  SEL R0, RZ, 0x1, P0 ;  /* 0x00000001ff007807 */ /* 0x002fe40000000000 */
[----:B------:R-:W-:Y:S01]  /*3990*/  SEL R10, R10, RZ, P0 ;  /* 0x000000ff0a0a7207 */ /* 0x000fe20000000000 */
[----:B------:R-:W-:Y:S01]  /*39a0*/  USEL UR6, URZ, 0x1, UP0 ;  /* 0x00000001ff067887 */ /* 0x000fe20008000000 */
[----:B------:R-:W-:Y:S01]  /*39b0*/  LOP3.LUT R9, R9, R0, RZ, 0x3c, !PT ;  /* 0x0000000009097212 */ /* 0x000fe200078e3cff */
[----:B------:R-:W-:Y:S01]  /*39c0*/  USEL UR23, UR4, URZ, UP0 ;  /* 0x000000ff04177287 */ /* 0x000fe20008000000 */
[----:B------:R1:W-:Y:S03]  /*39d0*/  UTCBAR [UR5], URZ ;  /* 0x000000ff050073e9 */ /* 0x0003e600080000ff */
[----:B------:R-:W-:Y:S01]  /*39e0*/  LOP3.LUT R11, R11, UR6, RZ, 0x3c, !PT ;  /* 0x000000060b0b7c12 */ /* 0x000fe2000f8e3cff */
[----:B------:R-:W-:Y:S07]  /*39f0*/  @P1 BRA `(.L_x_68) ;  /* 0xfffffff800c81947 */ /* 0x000fee000383ffff */
[----:B------:R-:W2:Y:S01]  /*3a00*/  S2UR UR7, SR_CgaCtaId ;  /* 0x00000000000779c3 */ /* 0x000ea20000008800 */
[----:B------:R-:W-:Y:S01]  /*3a10*/  ELECT P0, URZ, PT ;  /* 0x0000000000ff782f */ /* 0x000fe20003800000 */
[----:B------:R-:W-:Y:S01]  /*3a20*/  IMAD.MOV.U32 R0, RZ, RZ, 0x1 ;  /* 0x00000001ff007424 */ /* 0x000fe200078e00ff */
[----:B------:R-:W-:Y:S01]  /*3a30*/  UIADD3 UR17, UPT, UPT, UR17, 0xe0, URZ ;  /* 0x000000e011117890 */ /* 0x000fe2000fffe0ff */
[----:B------:R-:W-:Y:S01]  /*3a40*/  SHF.L.U32 R2, R11, 0x1f, RZ ;  /* 0x0000001f0b027819 */ /* 0x000fe200000006ff */
[----:B------:R-:W-:-:S03]  /*3a50*/  UMOV UR4, 0x40 ;  /* 0x0000004000047882 */ /* 0x000fc60000000000 */
[----:B------:R-:W-:Y:S01]  /*3a60*/  UVIRTCOUNT.DEALLOC.SMPOOL 0x80 ;  /* 0x000000800000784c */ /* 0x000fe20000000000 */
[----:B--2---:R-:W-:Y:S02]  /*3a70*/  ULEA UR7, UR7, UR4, 0x18 ;  /* 0x0000000407077291 */ /* 0x004fe4000f8ec0ff */
[----:B------:R-:W-:-:S07]  /*3a80*/  ULEA UR4, UR23, UR17, 0x3 ;  /* 0x0000001117047291 */ /* 0x000fce000f8e18ff */
[----:B------:R2:W-:Y:S02]  /*3a90*/  @P0 STS.U8 [UR7+0x1c], R0 ;  /* 0x00001c00ff000988 */ /* 0x0005e40008000007 */
[----:B------:R-:W4:Y:S02]  /*3aa0*/  SYNCS.PHASECHK.TRANS64.TRYWAIT P0, [UR4], R2 ;  /* 0x00000002ff0075a7 */ /* 0x000f240008001104 */
[----:B--2-4-:R-:W-:Y:S05]  /*3ab0*/  @!P0 BRA `(.L_x_69) ;  /* 0x0000007c00ec8947 */ /* 0x014fea0003800000 */
.L_x_162:
[----:B------:R-:W-:-:S04]  /*3ac0*/  UIADD3 UR4, UPT, UPT, UR23, 0x1, URZ ;  /* 0x0000000117047890 */ /* 0x000fc8000fffe0ff */
[----:B------:R-:W-:-:S04]  /*3ad0*/  UISETP.NE.AND UP0, UPT, UR4, 0x2, UPT ;  /* 0x000000020400788c */ /* 0x000fc8000bf05270 */
[----:B-1----:R-:W-:Y:S02]  /*3ae0*/  USEL UR5, URZ, 0x1, UP0 ;  /* 0x00000001ff057887 */ /* 0x002fe40008000000 */
[----:B------:R-:W-:-:S04]  /*3af0*/  USEL UR4, UR4, URZ, UP0 ;  /* 0x000000ff04047287 */ /* 0x000fc80008000000 */
[----:B------:R-:W-:Y:S01]  /*3b00*/  ULEA UR4, UR4, UR17, 0x3 ;  /* 0x0000001104047291 */ /* 0x000fe2000f8e18ff */
[----:B--2---:R-:W-:-:S04]  /*3b10*/  LOP3.LUT R2, R11, UR5, RZ, 0x3c, !PT ;  /* 0x000000050b027c12 */ /* 0x004fc8000f8e3cff */
[----:B------:R-:W-:-:S04]  /*3b20*/  SHF.L.U32 R2, R2, 0x1f, RZ ;  /* 0x0000001f02027819 */ /* 0x000fc800000006ff */
[----:B------:R-:W1:Y:S02]  /*3b30*/  SYNCS.PHASECHK.TRANS64.TRYWAIT P0, [UR4], R2 ;  /* 0x00000002ff0075a7 */ /* 0x000e640008001104 */
[----:B-1----:R-:W-:Y:S05]  /*3b40*/  @!P0 BRA `(.L_x_70) ;  /* 0x0000007c00e08947 */ /* 0x002fea0003800000 */
.L_x_164:
[----:B------:R-:W-:Y:S01]  /*3b50*/  NOP ;  /* 0x0000000000007918 */ /* 0x000fe20000000000 */
[----:B-1----:R-:W1:Y:S01]  /*3b60*/  LDS R0, [UR7+0x14] ;  /* 0x00001407ff007984 */ /* 0x002e620008000800 */
[----:B------:R-:W-:Y:S01]  /*3b70*/  ULOP3.LUT UR4, UR30, 0xffff, URZ, 0xc0, !UPT ;  /* 0x0000ffff1e047892 */ /* 0x000fe2000f8ec0ff */
[----:B------:R-:W-:Y:S01]  /*3b80*/  UMOV UR5, 0xffff ;  /* 0x0000ffff00057882 */ /* 0x000fe20000000000 */
[----:B------:R-:W-:Y:S02]  /*3b90*/  UMOV UR6, 0x1 ;  /* 0x0000000100067882 */ /* 0x000fe40000000000 */
[----:B------:R-:W-:-:S04]  /*3ba0*/  USHF.R.U32.HI UR4, URZ, 0x5, UR4 ;  /* 0x00000005ff047899 */ /* 0x000fc80008011604 */
[----:B------:R-:W-:Y:S02]  /*3bb0*/  USHF.L.U32 UR5, UR5, UR4, URZ ;  /* 0x0000000405057299 */ /* 0x000fe400080006ff */
[----:B------:R-:W-:-:S04]  /*3bc0*/  USHF.L.U32 UR4, UR6, UR4, URZ ;  /* 0x0000000406047299 */ /* 0x000fc800080006ff */
[----:B-1----:R-:W-:-:S04]  /*3bd0*/  LOP3.LUT R0, R0, UR5, RZ, 0xc0, !PT ;  /* 0x0000000500007c12 */ /* 0x002fc8000f8ec0ff */
[----:B------:R-:W-:-:S13]  /*3be0*/  ISETP.NE.AND P0, PT, R0, UR5, PT ;  /* 0x0000000500007c0c */ /* 0x000fda000bf05270 */
[----:B------:R-:W-:Y:S05]  /*3bf0*/  @P0 BRA `(.L_x_71) ;  /* 0x0000000000580947 */ /* 0x000fea0003800000 */
[----:B------:R-:W1:Y:S02]  /*3c00*/  LDS R0, [UR7+0x18] ;  /* 0x00001807ff007984 */ /* 0x000e640008000800 */
[----:B-1----:R-:W-:-:S04]  /*3c10*/  LOP3.LUT R0, R0, UR4, RZ, 0xc0, !PT ;  /* 0x0000000400007c12 */ /* 0x002fc8000f8ec0ff */
[----:B------:R-:W-:-:S13]  /*3c20*/  ISETP.NE.AND P0, PT, R0, UR4, PT ;  /* 0x0000000400007c0c */ /* 0x000fda000bf05270 */
[----:B------:R-:W-:Y:S05]  /*3c30*/  @P0 BRA `(.L_x_72) ;  /* 0x00000000003c0947 */ /* 0x000fea0003800000 */
[----:B------:R-:W1:Y:S01]  /*3c40*/  S2R R2, SR_LANEID ;  /* 0x0000000000027919 */ /* 0x000e620000000000 */
[----:B------:R-:W-:-:S06]  /*3c50*/  ULOP3.LUT UR5, URZ, UR5, URZ, 0x33, !UPT ;  /* 0x00000005ff057292 */ /* 0x000fcc000f8e33ff */
[----:B------:R-:W-:-:S04]  /*3c60*/  IMAD.U32 R0, RZ, RZ, UR5 ;  /* 0x00000005ff007e24 */ /* 0x000fc8000f8e00ff */
[----:B------:R2:W4:Y:S02]  /*3c70*/  REDUX UR8, R0 ;  /* 0x00000000000873c4 */ /* 0x0005240000000000 */
[----:B------:R1:W-:Y:S01]  /*3c80*/  UTCATOMSWS.AND URZ, UR5 ;  /* 0x0000000500ff79e3 */ /* 0x0003e20008000000 */
[----:B--2---:R-:W-:Y:S01]  /*3c90*/  LOP3.LUT R0, RZ, UR4, RZ, 0x33, !PT ;  /* 0x00000004ff007c12 */ /* 0x004fe2000f8e33ff */
[----:B------:R-:W-:Y:S02]  /*3ca0*/  VOTEU.ANY UR4, UPT, PT ;  /* 0x0000000000047886 */ /* 0x000fe400038e0100 */
[----:B------:R-:W-:Y:S02]  /*3cb0*/  UFLO.U32 UR4, UR4 ;  /* 0x00000004000472bd */ /* 0x000fe400080e0000 */
[----:B------:R-:W2:Y:S04]  /*3cc0*/  REDUX UR6, R0 ;  /* 0x00000000000673c4 */ /* 0x000ea80000000000 */
[----:B-1----:R-:W-:-:S02]  /*3cd0*/  ISETP.EQ.U32.AND P0, PT, R2, UR4, PT ;  /* 0x0000000402007c0c */ /* 0x002fc4000bf02070 */
[----:B----4-:R-:W-:-:S11]  /*3ce0*/  MOV R2, UR8 ;  /* 0x0000000800027c02 */ /* 0x010fd60008000f00 */
[----:B------:R1:W-:Y:S01]  /*3cf0*/  @P0 ATOMS.AND RZ, [UR7+0x14], R2 ;  /* 0x00001402ffff098c */ /* 0x0003e2000a800007 */
[----:B--2---:R-:W-:-:S05]  /*3d00*/  IMAD.U32 R0, RZ, RZ, UR6 ;  /* 0x00000006ff007e24 */ /* 0x004fca000f8e00ff */
[----:B------:R1:W-:Y:S01]  /*3d10*/  @P0 ATOMS.AND RZ, [UR7+0x18], R0 ;  /* 0x00001800ffff098c */ /* 0x0003e2000a800007 */
[----:B------:R-:W-:Y:S05]  /*3d20*/  BRA `(.L_x_73) ;  /* 0x0000000000147947 */ /* 0x000fea0003800000 */
.L_x_72:
[----:B------:R-:W-:Y:S02]  /*3d30*/  MOV R2, 0x3d50 ;  /* 0x00003d5000027802 */ /* 0x000fe40000000f00 */
[----:B---3-5:R-:W-:Y:S05]  /*3d40*/  CALL.REL.NOINC `($__internal_0_$__cuda_sm10x_tcgen05_guardrail_trap_col_being_dealloced_not_returned_by_alloc) ;  /* 0x0000008000c87944 */ /* 0x028fea0003c00000 */
[----:B------:R-:W-:Y:S05]  /*3d50*/  BRA `(.L_x_73) ;  /* 0x0000000000087947 */ /* 0x000fea0003800000 */
.L_x_71:
[----:B------:R-:W-:Y:S02]  /*3d60*/  MOV R2, 0x3d80 ;  /* 0x00003d8000027802 */ /* 0x000fe40000000f00 */
[----:B---3-5:R-:W-:Y:S05]  /*3d70*/  CALL.REL.NOINC `($__internal_2_$__cuda_sm10x_tcgen05_guardrail_trap_unallocated_columns_being_dealloced) ;  /* 0x0000008000d47944 */ /* 0x028fea0003c00000 */
.L_x_73:
[----:B------:R-:W-:Y:S01]  /*3d80*/  NOP ;  /* 0x0000000000007918 */ /* 0x000fe20000000000 */
[----:B------:R-:W-:Y:S05]  /*3d90*/  EXIT ;  /* 0x000000000000794d */ /* 0x000fea0003800000 */
.L_x_57:
[----:B------:R-:W-:-:S09]  /*3da0*/  UISETP.NE.OR UP0, UPT, UR17, 0x3, !UP3 ;  /* 0x000000031100788c */ /* 0x000fd2000df05670 */
[----:B------:R-:W-:Y:S05]  /*3db0*/  BRA.U UP0, `(.L_x_74) ;  /* 0x00000011005c7547 */ /* 0x000fea000b800000 */
[----:B------:R-:W1:Y:S01]  /*3dc0*/  S2UR UR10, SR_CgaCtaId ;  /* 0x00000000000a79c3 */ /* 0x000e620000008800 */
[----:B------:R-:W2:Y:S01]  /*3dd0*/  LDCU UR31, c[0x0][0x370] ;  /* 0x00006e00ff1f77ac */ /* 0x000ea20008000800 */
[----:B------:R-:W-:Y:S02]  /*3de0*/  HFMA2 R13, -RZ, RZ, 0, 0 ;  /* 0x00000000ff0d7431 */ /* 0x000fe400000001ff */
[----:B------:R-:W-:Y:S01]  /*3df0*/  IMAD.MOV.U32 R15, RZ, RZ, 0x1 ;  /* 0x00000001ff0f7424 */ /* 0x000fe200078e00ff */
[----:B------:R-:W-:Y:S01]  /*3e00*/  MOV R7, 0x4000 ;  /* 0x0000400000077802 */ /* 0x000fe20000000f00 */
[----:B------:R-:W2:Y:S01]  /*3e10*/  LDCU.128 UR44, c[0x0][0xb10] ;  /* 0x00016200ff2c77ac */ /* 0x000ea20008000c00 */
[----:B------:R-:W-:Y:S01]  /*3e20*/  IMAD.MOV.U32 R14, RZ, RZ, RZ ;  /* 0x000000ffff0e7224 */ /* 0x000fe200078e00ff */
[----:B------:R-:W3:Y:S01]  /*3e30*/  LDC.64 R16, c[0x0][0x348] ;  /* 0x0000d200ff107b82 */ /* 0x000ee20000000a00 */
[----:B------:R-:W4:Y:S01]  /*3e40*/  LDCU UR30, c[0x0][0x374] ;  /* 0x00006e80ff1e77ac */ /* 0x000f220008000800 */
[----:B------:R-:W1:Y:S06]  /*3e50*/  LDCU UR15, c[0x0][0xb0c] ;  /* 0x00016180ff0f77ac */ /* 0x000e6c0008000800 */
[----:B------:R-:W3:Y:S01]  /*3e60*/  LDC.64 R2, c[0x0][0x888] ;  /* 0x00022200ff027b82 */ /* 0x000ee20000000a00 */
[----:B------:R-:W3:Y:S01]  /*3e70*/  LDCU UR49, c[0x0][0xb20] ;  /* 0x00016400ff3177ac */ /* 0x000ee20008000800 */
[----:B------:R-:W3:Y:S06]  /*3e80*/  LDCU UR4, c[0x0][0xb30] ;  /* 0x00016600ff0477ac */ /* 0x000eec0008000800 */
[----:B------:R-:W3:Y:S01]  /*3e90*/  LDC.64 R4, c[0x0][0x890] ;  /* 0x00022400ff047b82 */ /* 0x000ee20000000a00 */
[----:B------:R-:W-:Y:S01]  /*3ea0*/  UMOV UR21, 0x400 ;  /* 0x0000040000157882 */ /* 0x000fe20000000000 */
[----:B--2---:R-:W-:-:S02]  /*3eb0*/  UIMAD.WIDE.U32 UR6, UR31, UR44, URZ ;  /* 0x0000002c1f0672a5 */ /* 0x004fc4000f8e00ff */
[----:B----4-:R-:W-:Y:S02]  /*3ec0*/  UIMAD.WIDE.U32 UR8, UR30, UR47, URZ ;  /* 0x0000002f1e0872a5 */ /* 0x010fe4000f8e00ff */
[----:B-1----:R-:W-:Y:S02]  /*3ed0*/  ULEA UR21, UR10, UR21, 0x18 ;  /* 0x000000150a157291 */ /* 0x002fe4000f8ec0ff */
[----:B------:R-:W-:Y:S02]  /*3ee0*/  UPLOP3.LUT UP3, UPT, UPT, UPT, UPT, 0x40, 0x4 ;  /* 0x000000000004789c */ /* 0x000fe40003f6e870 */
[----:B------:R-:W-:Y:S02]  /*3ef0*/  UIADD3 UR37, UPT, UPT, UR21, 0x78, URZ ;  /* 0x0000007815257890 */ /* 0x000fe4000fffe0ff */
[----:B------:R-:W-:Y:S02]  /*3f00*/  UIADD3 UR33, UPT, UPT, UR21, 0x60, URZ ;  /* 0x0000006015217890 */ /* 0x000fe4000fffe0ff */
[----:B------:R-:W-:-:S02]  /*3f10*/  UIADD3 UR25, UPT, UPT, UR21, 0x68, URZ ;  /* 0x0000006815197890 */ /* 0x000fc4000fffe0ff */
[----:B------:R-:W-:Y:S01]  /*3f20*/  UIADD3 UR17, UPT, UPT, UR21, 0x70, URZ ;  /* 0x0000007015117890 */ /* 0x000fe2000fffe0ff */
[----:B------:R-:W-:Y:S01]  /*3f30*/  UMOV UR6, UR7 ;  /* 0x0000000700067c82 */ /* 0x000fe20008000000 */
[----:B------:R-:W-:Y:S01]  /*3f40*/  UMOV UR41, UR9 ;  /* 0x0000000900297c82 */ /* 0x000fe20008000000 */
[----:B------:R-:W-:Y:S02]  /*3f50*/  UISETP.GE.AND UP0, UPT, UR42, 0x1, UPT ;  /* 0x000000012a00788c */ /* 0x000fe4000bf06270 */
[----:B------:R-:W-:Y:S01]  /*3f60*/  UISETP.NE.AND UP4, UPT, UR42, 0x1, UPT ;  /* 0x000000012a00788c */ /* 0x000fe2000bf85270 */
[----:B------:R-:W1:Y:S01]  /*3f70*/  LDCU.64 UR22, c[0x0][0xb28] ;  /* 0x00016500ff1677ac */ /* 0x000e620008000a00 */
[----:B------:R-:W-:Y:S02]  /*3f80*/  UISETP.NE.AND UP6, UPT, UR15, 0x1, UPT ;  /* 0x000000010f00788c */ /* 0x000fe4000bfc5270 */
[----:B------:R-:W-:Y:S02]  /*3f90*/  UISETP.NE.AND UP5, UPT, UR46, 0x1, UPT ;  /* 0x000000012e00788c */ /* 0x000fe4000bfa5270 */
[----:B------:R-:W-:-:S02]  /*3fa0*/  UPRMT UR37, UR10, 0x654, UR37 ;  /* 0x000006540a257896 */ /* 0x000fc40008000025 */
[----:B------:R-:W-:Y:S02]  /*3fb0*/  USHF.R.U32.HI UR43, URZ, UR45, UR6 ;  /* 0x0000002dff2b7299 */ /* 0x000fe40008011606 */
[----:B------:R-:W-:Y:S02]  /*3fc0*/  UPRMT UR40, UR10, 0x654, UR33 ;  /* 0x000006540a287896 */ /* 0x000fe40008000021 */
[----:B------:R-:W-:Y:S02]  /*3fd0*/  UPRMT UR39, UR10, 0x654, UR25 ;  /* 0x000006540a277896 */ /* 0x000fe40008000019 */
[----:B------:R-:W-:Y:S02]  /*3fe0*/  UPRMT UR38, UR10, 0x654, UR17 ;  /* 0x000006540a267896 */ /* 0x000fe40008000011 */
[----:B---3--:R-:W-:Y:S02]  /*3ff0*/  USHF.R.U32.HI UR41, URZ, UR49, UR41 ;  /* 0x00000031ff297299 */ /* 0x008fe40008011629 */
[----:B------:R-:W-:-:S11]  /*4000*/  UISETP.NE.AND UP2, UPT, UR4, 0x1, UPT ;  /* 0x000000010400788c */ /* 0x000fd6000bf45270 */
.L_x_85:
[C---:B------:R-:W-:Y:S02]  /*4010*/  LEA R12, R14.reuse, UR21, 0x3 ;  /* 0x000000150e0c7c11 */ /* 0x040fe4000f8e18ff */
[----:B------:R-:W-:Y:S02]  /*4020*/  SHF.L.U32 R0, R13, 0x1f, RZ ;  /* 0x0000001f0d007819 */ /* 0x000fe400000006ff */
[----:B------:R-:W-:Y:S02]  /*4030*/  LEA R8, R14, UR21, 0x4 ;  /* 0x000000150e087c11 */ /* 0x000fe4000f8e20ff */
[----:B--2---:R-:W2:Y:S02]  /*4040*/  SYNCS.PHASECHK.TRANS64.TRYWAIT P0, [R12+URZ+0xb0], R0 ;  /* 0x0000b0000c0075a7 */ /* 0x004ea400080011ff */
[----:B--2---:R-:W-:Y:S05]  /*4050*/  @!P0 BRA `(.L_x_75) ;  /* 0x0000007800b48947 */ /* 0x004fea0003800000 */
.L_x_165:
[----:B------:R-:W3:Y:S01]  /*4060*/  LDS.128 R8, [R8+0x120] ;  /* 0x0001200008087984 */ /* 0x000ee20000000c00 */
[----:B------:R-:W-:Y:S01]  /*4070*/  UISETP.GE.AND UP0, UPT, UR42, 0x1, UPT ;  /* 0x000000012a00788c */ /* 0x000fe2000bf06270 */
[----:B------:R-:W-:Y:S01]  /*4080*/  @!PT LDS RZ, [RZ] ;  /* 0x00000000fffff984 */ /* 0x000fe20000000800 */
[----:B------:R-:W-:Y:S01]  /*4090*/  @!PT LDS RZ, [RZ] ;  /* 0x00000000fffff984 */ /* 0x000fe20000000800 */
[----:B------:R-:W-:Y:S01]  /*40a0*/  @!PT LDS RZ, [RZ] ;  /* 0x00000000fffff984 */ /* 0x000fe20000000800 */
[----:B------:R-:W-:Y:S01]  /*40b0*/  @!PT LDS RZ, [RZ] ;  /* 0x00000000fffff984 */ /* 0x000fe20000000800 */
[----:B------:R4:W-:Y:S06]  /*40c0*/  MEMBAR.ALL.CTA ;  /* 0x0000000000007992 */ /* 0x0009ec0000008000 */
[----:B----4-:R-:W4:Y:S01]  /*40d0*/  FENCE.VIEW.ASYNC.S ;  /* 0x00000000000073c6 */ /* 0x010f220000000000 */
[----:B---3--:R-:W-:Y:S11]  /*40e0*/  LOP3.LUT P0, RZ, R10, 0x1, RZ, 0xc0, !PT ;  /* 0x000000010aff7812 */ /* 0x008ff6000780c0ff */
[----:B------:R-:W-:Y:S02]  /*40f0*/  @!UPT UIADD3 URZ, UPT, UPT, URZ, URZ, URZ ;  /* 0x000000fffffff290 */ /* 0x000fe4000fffe0ff */
[----:B----4-:R-:W-:Y:S01]  /*4100*/  VOTEU.ANY UP1, P0 ;  /* 0x0000000000ff7886 */ /* 0x010fe20000020100 */
[----:B------:R-:W-:Y:S11]  /*4110*/  PLOP3.LUT P0, PT, PT, PT, UP1, 0x80, 0x8 ;  /* 0x000000000008781c */ /* 0x000ff60003f0f018 */
[----:B------:R-:W-:Y:S02]  /*4120*/  @!UPT UIADD3 URZ, UPT, UPT, URZ, URZ, URZ ;  /* 0x000000fffffff290 */ /* 0x000fe4000fffe0ff */
[----:B--2---:R-:W-:Y:S02]  /*4130*/  @P0 SHF.R.U32.HI R0, RZ, 0x10, R9 ;  /* 0x00000010ff000819 */ /* 0x004fe40000011609 */
[----:B------:R-:W-:Y:S02]  /*4140*/  @P0 MOV R6, R8 ;  /* 0x0000000800060202 */ /* 0x000fe40000000f00 */
[----:B------:R-:W-:Y:S01]  /*4150*/  @P0 R2UR UR4, R0 ;  /* 0x00000000000402ca */ /* 0x000fe200000e0000 */
[----:B------:R-:W-:Y:S01]  /*4160*/  VIADD R0, R12, 0xc0 ;  /* 0x000000c00c007836 */ /* 0x000fe20000000000 */
[----:B------:R-:W-:Y:S02]  /*4170*/  @P0 LOP3.LUT R8, R9, 0xffff, RZ, 0xc0, !PT ;  /* 0x0000ffff09080812 */ /* 0x000fe400078ec0ff */
[----:B------:R-:W-:Y:S02]  /*4180*/  @P0 R2UR UR6, R6 ;  /* 0x00000000060602ca */ /* 0x000fe400000e0000 */
[----:B------:R-:W-:Y:S02]  /*4190*/  PRMT R0, RZ, 0x654, R0 ;  /* 0x00000654ff007816 */ /* 0x000fe40000000000 */
[----:B------:R-:W-:Y:S02]  /*41a0*/  @P0 R2UR UR5, R8 ;  /* 0x00000000080502ca */ /* 0x000fe400000e0000 */
[----:B------:R2:W-:Y:S03]  /*41b0*/  SYNCS.ARRIVE.TRANS64.RED.A1T0 RZ, [R0+URZ], RZ ;  /* 0x000000ff00ff79a7 */ /* 0x0005e600081004ff */
[----:B------:R-:W-:Y:S04]  /*41c0*/  @UP1 UMOV UR29, UR4 ;  /* 0x00000004001d1c82 */ /* 0x000fe80008000000 */
[----:B------:R-:W-:Y:S04]  /*41d0*/  @UP1 UMOV UR14, UR6 ;  /* 0x00000006000e1c82 */ /* 0x000fe80008000000 */
[----:B------:R-:W-:Y:S01]  /*41e0*/  @UP1 UMOV UR13, UR5 ;  /* 0x00000005000d1c82 */ /* 0x000fe20008000000 */
[----:B------:R-:W-:Y:S05]  /*41f0*/  BRA.U !UP0, `(.L_x_76) ;  /* 0x0000000108a47547 */ /* 0x000fea000b800000 */
[----:B------:R-:W-:Y:S02]  /*4200*/  UIMAD.WIDE.U32 UR18, UR13, UR47, URZ ;  /* 0x0000002f0d1272a5 */ /* 0x000fe4000f8e00ff */
[----:B------:R-:W-:Y:S02]  /*4210*/  UIMAD.WIDE.U32 UR26, UR14, UR44, URZ ;  /* 0x0000002c0e1a72a5 */ /* 0x000fe4000f8e00ff */
[----:B------:R-:W-:Y:S02]  /*4220*/  USEL UR4, UR30, UR41, !UP5 ;  /* 0x000000291e047287 */ /* 0x000fe4000e800000 */
[----:B------:R-:W-:Y:S02]  /*4230*/  USEL UR7, UR31, UR43, !UP6 ;  /* 0x0000002b1f077287 */ /* 0x000fe4000f000000 */
[----:B-1----:R-:W-:Y:S02]  /*4240*/  UIMAD.WIDE.U32 UR8, UR4, UR22, URZ ;  /* 0x00000016040872a5 */ /* 0x002fe4000f8e00ff */
[----:B------:R-:W-:Y:S01]  /*4250*/  UIMAD.WIDE.U32 UR10, UR7, UR22, URZ ;  /* 0x00000016070a72a5 */ /* 0x000fe2000f8e00ff */
[----:B------:R-:W-:Y:S02]  /*4260*/  UMOV UR5, UR19 ;  /* 0x0000001300057c82 */ /* 0x000fe40008000000 */
[----:B------:R-:W-:Y:S03]  /*4270*/  USHF.R.U32.HI UR6, URZ, UR49, UR5 ;  /* 0x00000031ff067299 */ /* 0x000fe60008011605 */
[----:B------:R-:W-:Y:S01]  /*4280*/  UMOV UR5, UR27 ;  /* 0x0000001b00057c82 */ /* 0x000fe20008000000 */
[----:B------:R-:W-:Y:S02]  /*4290*/  USEL UR6, UR13, UR6, !UP5 ;  /* 0x000000060d067287 */ /* 0x000fe4000e800000 */
[----:B------:R-:W-:Y:S03]  /*42a0*/  USHF.R.U32.HI UR12, URZ, UR45, UR5 ;  /* 0x0000002dff0c7299 */ /* 0x000fe60008011605 */
[----:B------:R-:W-:Y:S02]  /*42b0*/  UMOV UR5, UR9 ;  /* 0x0000000900057c82 */ /* 0x000fe40008000000 */
[----:B------:R-:W-:Y:S03]  /*42c0*/  @UP4 USHF.R.U32.HI UR4, URZ, UR23, UR5 ;  /* 0x00000017ff044299 */ /* 0x000fe60008011605 */
[----:B------:R-:W-:Y:S01]  /*42d0*/  UMOV UR5, UR11 ;  /* 0x0000000b00057c82 */ /* 0x000fe20008000000 */
[----:B------:R-:W-:Y:S02]  /*42e0*/  UIMAD UR4, UR42, UR4, URZ ;  /* 0x000000042a0472a4 */ /* 0x000fe4000f8e02ff */
[----:B------:R-:W-:Y:S02]  /*42f0*/  @UP4 USHF.R.U32.HI UR7, URZ, UR23, UR5 ;  /* 0x00000017ff074299 */ /* 0x000fe40008011605 */
[----:B------:R-:W-:Y:S02]  /*4300*/  UIMAD.WIDE.U32 UR10, UR6, UR22, URZ ;  /* 0x00000016060a72a5 */ /* 0x000fe4000f8e00ff */
[----:B------:R-:W-:Y:S02]  /*4310*/  USEL UR5, UR14, UR12, !UP6 ;  /* 0x0000000c0e057287 */ /* 0x000fe4000f000000 */
[----:B------:R-:W-:Y:S02]  /*4320*/  UIMAD UR8, UR42, UR7, URZ ;  /* 0x000000072a0872a4 */ /* 0x000fe4000f8e02ff */
[----:B------:R-:W-:Y:S03]  /*4330*/  UISETP.GE.AND UP0, UPT, UR6, UR4, UPT ;  /* 0x000000040600728c */ /* 0x000fe6000bf06270 */
[----:B------:R-:W-:Y:S01]  /*4340*/  UMOV UR4, UR11 ;  /* 0x0000000b00047c82 */ /* 0x000fe20008000000 */
[----:B------:R-:W-:Y:S02]  /*4350*/  UISETP.GE.OR UP0, UPT, UR5, UR8, UP0 ;  /* 0x000000080500728c */ /* 0x000fe40008706670 */
[----:B------:R-:W-:Y:S02]  /*4360*/  USHF.R.U32.HI UR4, URZ, UR23, UR4 ;  /* 0x00000017ff047299 */ /* 0x000fe40008011604 */
[----:B------:R-:W-:Y:S02]  /*4370*/  UIMAD.WIDE.U32 UR8, UR5, UR22, URZ ;  /* 0x00000016050872a5 */ /* 0x000fe4000f8e00ff */
[----:B------:R-:W-:Y:S04]  /*4380*/  USEL UR10, UR6, UR4, !UP4 ;  /* 0x00000004060a7287 */ /* 0x000fe8000e000000 */
[----:B------:R-:W-:Y:S01]  /*4390*/  UIADD3 UR11, UPT, UPT, -UR10, URZ, URZ ;  /* 0x000000ff0a0b7290 */ /* 0x000fe2000fffe1ff */
[----:B------:R-:W-:Y:S02]  /*43a0*/  @!UP0 UMOV UR4, UR9 ;  /* 0x0000000900048c82 */ /* 0x000fe40008000000 */
[----:B------:R-:W-:Y:S02]  /*43b0*/  @!UP0 USHF.R.U32.HI UR4, URZ, UR23, UR4 ;  /* 0x00000017ff048299 */ /* 0x000fe40008011604 */
[----:B------:R-:W-:Y:S02]  /*43c0*/  UIMAD UR8, UR42, UR11, UR6 ;  /* 0x0000000b2a0872a4 */ /* 0x000fe4000f8e0206 */
[----:B------:R-:W-:Y:S04]  /*43d0*/  @!UP0 USEL UR4, UR5, UR4, !UP4 ;  /* 0x0000000405048287 */ /* 0x000fe8000e000000 */
[----:B------:R-:W-:Y:S02]  /*43e0*/  @!UP0 UIMAD UR8, UR7, UR8, UR4 ;  /* 0x00000008070882a4 */ /* 0x000fe4000f8e0204 */
[----:B------:R-:W-:Y:S02]  /*43f0*/  @!UP0 UIADD3 UR9, UPT, UPT, UR10, -UR4, URZ ;  /* 0x800000040a098290 */ /* 0x000fe4000fffe0ff */
[----:B------:R-:W-:Y:S02]  /*4400*/  UIADD3 UR4, UPT, UPT, -UR5, URZ, URZ ;  /* 0x000000ff05047290 */ /* 0x000fe4000fffe1ff */
[----:B------:R-:W-:Y:S02]  /*4410*/  UIADD3 UR7, UPT, UPT, -UR6, URZ, URZ ;  /* 0x000000ff06077290 */ /* 0x000fe4000fffe1ff */
[----:B------:R-:W-:Y:S02]  /*4420*/  @!UP0 UIMAD UR6, UR9, UR42, UR5 ;  /* 0x0000002a090682a4 */ /* 0x000fe4000f8e0205 */
[----:B------:R-:W-:Y:S02]  /*4430*/  UIMAD UR14, UR15, UR4, UR14 ;  /* 0x000000040f0e72a4 */ /* 0x000fe4000f8e020e */
[----:B------:R-:W-:Y:S01]  /*4440*/  UIMAD UR13, UR46, UR7, UR13 ;  /* 0x000000072e0d72a4 */ /* 0x000fe2000f8e020d */
[----:B------:R-:W-:Y:S02]  /*4450*/  @!UP0 UMOV UR5, UR8 ;  /* 0x0000000800058c82 */ /* 0x000fe40008000000 */
[----:B------:R-:W-:Y:S02]  /*4460*/  UIMAD UR14, UR5, UR15, UR14 ;  /* 0x0000000f050e72a4 */ /* 0x000fe4000f8e020e */
[----:B------:R-:W-:Y:S11]  /*4470*/  UIMAD UR13, UR6, UR46, UR13 ;  /* 0x0000002e060d72a4 */ /* 0x000ff6000f8e020d */
[----:B------:R-:W-:Y:S01]  /*4480*/  @!UPT UIADD3 URZ, UPT, UPT, URZ, URZ, URZ ;  /* 0x000000fffffff290 */ /* 0x000fe2000fffe0ff */
.L_x_76:
[----:B------:R-:W3:Y:S01]  /*4490*/  @!UP2 LDCU.128 UR8, c[0x0][0xb10] ;  /* 0x00016200ff08a7ac */ /* 0x000ee20008000c00 */
[C---:B------:R-:W-:Y:S02]  /*44a0*/  ISETP.NE.U32.AND P1, PT, R4.reuse, RZ, PT ;  /* 0x000000ff0400720c */ /* 0x040fe40003f25070 */
[----:B------:R-:W-:Y:S02]  /*44b0*/  ISETP.NE.U32.AND P0, PT, R4, RZ, PT ;  /* 0x000000ff0400720c */ /* 0x000fe40003f05070 */
[C---:B------:R-:W-:Y:S02]  /*44c0*/  ISETP.NE.AND.EX P1, PT, R5.reuse, RZ, PT, P1 ;  /* 0x000000ff0500720c */ /* 0x040fe40003f25310 */
[----:B------:R-:W-:Y:S01]  /*44d0*/  ISETP.NE.AND.EX P0, PT, R5, RZ, PT, P0 ;  /* 0x000000ff0500720c */ /* 0x000fe20003f05300 */
[----:B------:R-:W4:Y:S01]  /*44e0*/  @!UP2 LDCU UR5, c[0x0][0xb0c] ;  /* 0x00016180ff05a7ac */ /* 0x000f220008000800 */
[----:B------:R-:W-:Y:S01]  /*44f0*/  SHF.L.U32 R9, R15, 0x1f, RZ ;  /* 0x0000001f0f097819 */ /* 0x000fe200000006ff */
[----:B------:R-:W-:Y:S02]  /*4500*/  USHF.L.U32 UR35, UR16, 0x7, URZ ;  /* 0x0000000710237899 */ /* 0x000fe400080006ff */
[----:B------:R-:W-:Y:S02]  /*4510*/  USHF.L.U32 UR34, UR20, 0x8, URZ ;  /* 0x0000000814227899 */ /* 0x000fe400080006ff */
[----:B---3--:R-:W-:Y:S07]  /*4520*/  UIMAD.WIDE.U32 UR6, UR14, UR8, URZ ;  /* 0x000000080e0672a5 */ /* 0x008fee000f8e00ff */
[----:B------:R-:W-:Y:S01]  /*4530*/  @!UP2 UMOV UR4, UR7 ;  /* 0x000000070004ac82 */ /* 0x000fe20008000000 */
[----:B----4-:R-:W-:Y:S02]  /*4540*/  @!UP2 UISETP.NE.AND UP0, UPT, UR5, 0x1, UPT ;  /* 0x000000010500a88c */ /* 0x010fe4000bf05270 */
[----:B------:R-:W-:Y:S02]  /*4550*/  @!UP2 USHF.R.U32.HI UR4, URZ, UR9, UR4 ;  /* 0x00000009ff04a299 */ /* 0x000fe40008011604 */
[----:B------:R-:W-:Y:S02]  /*4560*/  UIMAD.WIDE.U32 UR6, UR13, UR11, URZ ;  /* 0x0000000b0d0672a5 */ /* 0x000fe4000f8e00ff */
[----:B------:R-:W-:Y:S02]  /*4570*/  @!UP2 USEL UR8, UR14, UR4, !UP0 ;  /* 0x000000040e08a287 */ /* 0x000fe4000c000000 */
[----:B------:R-:W-:Y:S03]  /*4580*/  @!UP2 UISETP.NE.AND UP0, UPT, UR10, 0x1, UPT ;  /* 0x000000010a00a88c */ /* 0x000fe6000bf05270 */
[----:B------:R-:W-:Y:S02]  /*4590*/  @!UP2 UMOV UR6, UR7 ;  /* 0x000000070006ac82 */ /* 0x000fe40008000000 */
[----:B------:R-:W3:Y:S02]  /*45a0*/  @!UP2 LDCU UR4, c[0x0][0xb20] ;  /* 0x00016400ff04a7ac */ /* 0x000ee40008000800 */
[----:B---3--:R-:W-:Y:S04]  /*45b0*/  @!UP2 USHF.R.U32.HI UR6, URZ, UR4, UR6 ;  /* 0x00000004ff06a299 */ /* 0x008fe80008011606 */
[----:B------:R-:W-:Y:S04]  /*45c0*/  @!UP2 USEL UR6, UR13, UR6, !UP0 ;  /* 0x000000060d06a287 */ /* 0x000fe8000c000000 */
[----:B------:R-:W-:Y:S02]  /*45d0*/  @!UP2 UIADD3 UR4, UPT, UPT, -UR8, UR6, URZ ;  /* 0x000000060804a290 */ /* 0x000fe4000fffe1ff */
[----:B------:R-:W-:Y:S02]  /*45e0*/  @!UP2 UIADD3 UR6, UPT, UPT, UR8, -UR6, URZ ;  /* 0x800000060806a290 */ /* 0x000fe4000fffe0ff */
[----:B------:R-:W-:Y:S02]  /*45f0*/  @!UP2 UIMAD UR14, UR4, UR5, UR14 ;  /* 0x00000005040ea2a4 */ /* 0x000fe4000f8e020e */
[----:B------:R-:W-:Y:S01]  /*4600*/  @!UP2 UIMAD UR13, UR6, UR10, UR13 ;  /* 0x0000000a060da2a4 */ /* 0x000fe2000f8e020d */
[----:B------:R-:W-:Y:S11]  /*4610*/  BRA.U UP3, `(.L_x_77) ;  /* 0x0000000103107547 */ /* 0x000ff6000b800000 */
[----:B------:R-:W-:Y:S04]  /*4620*/  MOV R6, UR48 ;  /* 0x0000003000067c02 */ /* 0x000fe80008000f00 */
[----:B------:R-:W-:Y:S04]  /*4630*/  SHF.L.U32 R6, R6, 0x1f, RZ ;  /* 0x0000001f06067819 */ /* 0x000fe800000006ff */
[----:B------:R-:W3:Y:S02]  /*4640*/  SYNCS.PHASECHK.TRANS64.TRYWAIT P2, [UR21+0xa8], R6 ;  /* 0x0000a806ff0075a7 */ /* 0x000ee40008041115 */
[----:B---3--:R-:W-:Y:S05]  /*4650*/  @!P2 BRA `(.L_x_78) ;  /* 0x000000740048a947 */ /* 0x008fea0003800000 */
.L_x_77:
[----:B------:R-:W-:Y:S05]  /*4660*/  @!P1 BRA `(.L_x_79) ;  /* 0x0000000000309947 */ /* 0x000fea0003800000 */
[----:B------:R-:W-:Y:S01]  /*4670*/  ISETP.NE.U32.AND P1, PT, R2, RZ, PT ;  /* 0x000000ff0200720c */ /* 0x000fe20003f25070 */
[----:B------:R-:W3:Y:S01]  /*4680*/  LDCU.64 UR4, c[0x0][0x358] ;  /* 0x00006b00ff0477ac */ /* 0x000ee20008000a00 */
[----:B------:R-:W-:Y:S02]  /*4690*/  IMAD.MOV.U32 R142, RZ, RZ, 0x1 ;  /* 0x00000001ff8e7424 */ /* 0x000fe400078e00ff */
[----:B------:R-:W-:Y:S11]  /*46a0*/  ISETP.NE.AND.EX P1, PT, R3, RZ, PT, P1 ;  /* 0x000000ff0300720c */ /* 0x000ff60003f25310 */
[----:B------:R-:W-:Y:S02]  /*46b0*/  @!UPT UIADD3 URZ, UPT, UPT, URZ, URZ, URZ ;  /* 0x000000fffffff290 */ /* 0x000fe4000fffe0ff */
[----:B------:R-:W4:Y:S01]  /*46c0*/  @P1 LDC.64 R10, c[0x0][0x888] ;  /* 0x00022200ff0a1b82 */ /* 0x000f220000000a00 */
[----:B--2---:R-:W-:Y:S04]  /*46d0*/  @P1 IMAD R0, R4, UR36, RZ ;  /* 0x0000002404001c24 */ /* 0x004fe8000f8e02ff */
[----:B----4-:R-:W-:Y:S04]  /*46e0*/  @P1 IMAD.WIDE R10, R0, 0x4, R10 ;  /* 0x00000004000a1825 */ /* 0x010fe800078e020a */
[----:B------:R-:W-:Y:S01]  /*46f0*/  HFMA2 R0, -RZ, RZ, 0, 5.9604644775390625e-08 ;  /* 0x00000001ff007431 */ /* 0x000fe200000001ff */
[----:B---3-5:R3:W5:Y:S04]  /*4700*/  @P1 LDG.E R73, desc[UR4][R10.64] ;  /* 0x000000040a491981 */ /* 0x028768000c1e1900 */
[----:B------:R-:W-:Y:S01]  /*4710*/  @!P1 PRMT R142, R0, 0x7610, R142 ;  /* 0x00007610008e9816 */ /* 0x000fe2000000008e */
[----:B---3--:R-:W4:Y:S06]  /*4720*/  @!P1 LDC R73, c[0x0][0x880] ;  /* 0x00022000ff499b82 */ /* 0x008f2c0000000800 */
.L_x_79:
[----:B----45:R-:W-:Y:S01]  /*4730*/  @!P0 FSETP.EQ.AND P1, PT, R73, RZ, PT ;  /* 0x000000ff4900820b */ /* 0x030fe20003f22000 */
[----:B------:R-:W-:Y:S01]  /*4740*/  @!UPT UIADD3 URZ, UPT, UPT, URZ, URZ, URZ ;  /* 0x000000fffffff290 */ /* 0x000fe2000fffe0ff */
[----:B------:R-:W-:Y:S11]  /*4750*/  @!P0 BRA `(.L_x_80) ;  /* 0x0000000000188947 */ /* 0x000ff60003800000 */
[----:B------:R-:W-:Y:S02]  /*4760*/  LOP3.LUT P0, RZ, R142, 0xff, RZ, 0xc0, !PT ;  /* 0x000000ff8eff7812 */ /* 0x000fe4000780c0ff */
[----:B------:R-:W-:Y:S04]  /*4770*/  ISETP.NE.U32.AND P1, PT, R2, RZ, PT ;  /* 0x000000ff0200720c */ /* 0x000fe80003f25070 */
[----:B------:R-:W-:Y:S04]  /*4780*/  ISETP.NE.AND.EX P1, PT, R3, RZ, PT, P1 ;  /* 0x000000ff0300720c */ /* 0x000fe80003f25310 */
[----:B------:R-:W-:Y:S03]  /*4790*/  PLOP3.LUT P1, PT, P1, PT, PT, 0x8, 0x80 ;  /* 0x000000000080781c */ /* 0x000fe60000f2e170 */
[----:B------:R-:W-:Y:S11]  /*47a0*/  @P0 FSETP.EQ.AND P1, PT, R73, RZ, PT ;  /* 0x000000ff4900020b */ /* 0x000ff60003f22000 */
[----:B------:R-:W-:Y:S02]  /*47b0*/  @!UPT UIADD3 URZ, UPT, UPT, URZ, URZ, URZ ;  /* 0x000000fffffff290 */ /* 0x000fe4000fffe0ff */
.L_x_80:
[----:B------:R-:W3:Y:S01]  /*47c0*/  SYNCS.PHASECHK.TRANS64.TRYWAIT P2, [UR21+0x80], R9 ;  /* 0x00008009ff0075a7 */ /* 0x000ee20008041115 */
[----:B------:R-:W-:Y:S04]  /*47d0*/  ELECT P0, URZ, PT ;  /* 0x0000000000ff782f */ /* 0x000fe80003800000 */
[----:B------:R-:W-:Y:S11]  /*47e0*/  PLOP3.LUT P1, PT, P1, P0, PT, 0xf2, 0x2f ;  /* 0x00000000002f781c */ /* 0x000ff60000f21e72 */
[----:B------:R-:W-:Y:S02]  /*47f0*/  @!UPT UIADD3 URZ, UPT, UPT, URZ, URZ, URZ ;  /* 0x000000fffffff290 */ /* 0x000fe4000fffe0ff */
[----:B------:R-:W-:Y:S05]  /*4800*/  @!P1 IADD3 R8, P0, PT, R16, 0x580, RZ ;  /* 0x0000058010089810 */ /* 0x000fea0007f1e0ff */
[----:B--2---:R-:W-:Y:S01]  /*4810*/  @!P1 IMAD.X R6, RZ, RZ, R17, P0 ;  /* 0x000000ffff069224 */ /* 0x004fe200000e0611 */
[----:B---3--:R-:W-:Y:S07]  /*4820*/  @!P2 BRA `(.L_x_81) ;  /* 0x0000007000eca947 */ /* 0x008fee0003800000 */
.L_x_168:
[----:B------:R-:W-:Y:S01]  /*4830*/  @!P1 R2UR UR5, R8 ;  /* 0x00000000080592ca */ /* 0x000fe200000e0000 */
[----:B------:R-:W-:Y:S01]  /*4840*/  VOTEU.ALL UP0, P1 ;  /* 0x0000000000ff7886 */ /* 0x000fe20000800000 */
[----:B------:R-:W-:Y:S01]  /*4850*/  @!P1 R2UR UR4, R6 ;  /* 0x00000000060492ca */ /* 0x000fe200000e0000 */
[----:B--2---:R-:W-:Y:S01]  /*4860*/  @!P1 IMAD.MOV.U32 R0, RZ, RZ, 0x4000 ;  /* 0x00004000ff009424 */ /* 0x004fe200078e00ff */
[----:B------:R-:W-:Y:S01]  /*4870*/  UMOV UR6, 0x0 ;  /* 0x0000000000067882 */ /* 0x000fe20000000000 */
[----:B------:R-:W-:Y:S01]  /*4880*/  UMOV UR7, 0x10000000 ;  /* 0x1000000000077882 */ /* 0x000fe20000000000 */
[----:B------:R-:W-:Y:S01]  /*4890*/  @!UP0 UIADD3 UR32, UPT, UPT, UR21, 0x400, URZ ;  /* 0x0000040015208890 */ /* 0x000fe2000fffe0ff */
[----:B------:R-:W-:Y:S01]  /*48a0*/  @!P1 IADD3 R8, P0, PT, R16, 0x580, RZ ;  /* 0x0000058010089810 */ /* 0x000fe20007f1e0ff */
[----:B------:R-:W-:Y:S04]  /*48b0*/  VOTEU.ALL UP0, P1 ;  /* 0x0000000000ff7886 */ /* 0x000fe80000800000 */
[----:B------:R-:W-:Y:S02]  /*48c0*/  @!P1 IMAD.X R6, RZ, RZ, R17, P0 ;  /* 0x000000ffff069224 */ /* 0x000fe400000e0611 */
[----:B------:R-:W-:Y:S02]  /*48d0*/  IMAD.U32 R10, RZ, RZ, UR5 ;  /* 0x00000005ff0a7e24 */ /* 0x000fe4000f8e00ff */
[----:B------:R-:W-:Y:S03]  /*48e0*/  IMAD.U32 R11, RZ, RZ, UR4 ;  /* 0x00000004ff0b7e24 */ /* 0x000fe6000f8e00ff */
[----:B------:R-:W-:Y:S02]  /*48f0*/  @!P1 R2UR UR4, R10 ;  /* 0x000000000a0492ca */ /* 0x000fe400000e0000 */
[----:B------:R-:W-:Y:S11]  /*4900*/  @!P1 R2UR UR5, R11 ;  /* 0x000000000b0592ca */ /* 0x000ff600000e0000 */
[----:B------:R-:W-:Y:S02]  /*4910*/  @!UPT UIADD3 URZ, UPT, UPT, URZ, URZ, URZ ;  /* 0x000000fffffff290 */ /* 0x000fe4000fffe0ff */
[----:B------:R2:W-:Y:S01]  /*4920*/  @!UP0 UTMALDG.3D [UR32], [UR4], desc[UR6] ;  /* 0x00000620040085b4 */ /* 0x0005e20008011000 */
[----:B------:R2:W-:Y:S01]  /*4930*/  @!P1 SYNCS.ARRIVE.TRANS64.RED.A0TR RZ, [UR21+0x60], R0 ;  /* 0x00006000ffff99a7 */ /* 0x0005e20008300415 */
[----:B------:R-:W-:Y:S01]  /*4940*/  SYNCS.ARRIVE.TRANS64.RED.A1T0 RZ, [UR40], RZ ;  /* 0x000000ffffff79a7 */ /* 0x000fe20008100428 */
[----:B------:R-:W3:Y:S02]  /*4950*/  SYNCS.PHASECHK.TRANS64.TRYWAIT P2, [UR21+0x88], R9 ;  /* 0x00008809ff0075a7 */ /* 0x000ee40008041115 */
[----:B--23--:R-:W-:Y:S05]  /*4960*/  @!P2 BRA `(.L_x_82) ;  /* 0x0000007000b4a947 */ /* 0x00cfea0003800000 */
.L_x_170:
        /* <DEDUP_REMOVED lines=8> */
[----:B------:R-:W-:Y:S01]  /*49f0*/  @!UP0 UIADD3 UR24, UPT, UPT, UR21, 0x4400, URZ ;  /* 0x0000440015188890 */ /* 0x000fe2000fffe0ff */
[----:B------:R-:W-:Y:S01]  /*4a00*/  VOTEU.ALL UP0, P1 ;  /* 0x0000000000ff7886 */ /* 0x000fe20000800000 */
[----:B------:R-:W-:Y:S01]  /*4a10*/  UMOV UR27, UR35 ;  /* 0x00000023001b7c82 */ /* 0x000fe20008000000 */
[----:B------:R-:W-:Y:S02]  /*4a20*/  UMOV UR28, UR36 ;  /* 0x00000024001c7c82 */ /* 0x000fe40008000000 */
[----:B------:R-:W-:Y:S02]  /*4a30*/  IMAD.U32 R10, RZ, RZ, UR5 ;  /* 0x00000005ff0a7e24 */ /* 0x000fe4000f8e00ff */
[----:B------:R-:W-:Y:S02]  /*4a40*/  IMAD.U32 R11, RZ, RZ, UR4 ;  /* 0x00000004ff0b7e24 */ /* 0x000fe4000f8e00ff */
[----:B------:R-:W-:Y:S01]  /*4a50*/  @!P1 IMAD.X R6, RZ, RZ, R17, P0 ;  /* 0x000000ffff069224 */ /* 0x000fe200000e0611 */
        /* <DEDUP_REMOVED lines=8> */
.L_x_172:
[----:B------:R-:W-:Y:S01]  /*4ae0*/  @!P1 R2UR UR5, R8 ;  /* 0x00000000080592ca */ /* 0x000fe200000e0000 */
[----:B------:R-:W-:Y:S01]  /*4af0*/  VOTEU.ALL UP0, P1 ;  /* 0x0000000000ff7886 */ /* 0x000fe20000800000 */
[----:B------:R-:W-:Y:S01]  /*4b00*/  @!P1 R2UR UR4, R6 ;  /* 0x00000000060492ca */ /* 0x000fe200000e0000 */
[----:B--2---:R-:W-:Y:S01]  /*4b10*/  @!P1 IMAD.MOV.U32 R0, RZ, RZ, 0x4000 ;  /* 0x00004000ff009424 */ /* 0x004fe200078e00ff */
[----:B------:R-:W-:Y:S01]  /*4b20*/  UMOV UR6, 0x0 ;  /* 0x0000000000067882 */ /* 0x000fe20000000000 */
[----:B------:R-:W-:Y:S01]  /*4b30*/  UMOV UR7, 0x10000000 ;  /* 0x1000000000077882 */ /* 0x000fe20000000000 */
[----:B------:R-:W-:Y:S01]  /*4b40*/  @!UP0 UIADD3 UR18, UPT, UPT, UR34, 0x80, URZ ;  /* 0x0000008022128890 */ /* 0x000fe2000fffe0ff */
[----:B------:R-:W-:Y:S01]  /*4b50*/  VIADD R14, R14, 0x1 ;  /* 0x000000010e0e7836 */ /* 0x000fe20000000000 */
[----:B------:R-:W-:Y:S01]  /*4b60*/  @!UP0 UIADD3 UR16, UPT, UPT, UR21, 0x8400, URZ ;  /* 0x0000840015108890 */ /* 0x000fe2000fffe0ff */
[----:B------:R-:W-:Y:S01]  /*4b70*/  VOTEU.ALL UP0, P1 ;  /* 0x0000000000ff7886 */ /* 0x000fe20000800000 */
[----:B------:R-:W-:Y:S01]  /*4b80*/  UMOV UR19, UR35 ;  /* 0x0000002300137c82 */ /* 0x000fe20008000000 */
[----:B------:R-:W-:Y:S02]  /*4b90*/  UMOV UR20, UR36 ;  /* 0x0000002400147c82 */ /* 0x000fe40008000000 */
        /* <DEDUP_REMOVED lines=10> */
.L_x_174:
[----:B------:R-:W-:Y:S01]  /*4c40*/  @!P1 IADD3 R6, P0, PT, R16, 0x580, RZ ;  /* 0x0000058010069810 */ /* 0x000fe20007f1e0ff */
[----:B------:R-:W-:Y:S01]  /*4c50*/  VOTEU.ALL UP0, P1 ;  /* 0x0000000000ff7886 */ /* 0x000fe20000800000 */
[----:B------:R-:W-:Y:S01]  /*4c60*/  UMOV UR6, 0x0 ;  /* 0x0000000000067882 */ /* 0x000fe20000000000 */
[----:B------:R-:W-:Y:S01]  /*4c70*/  UMOV UR7, 0x10000000 ;  /* 0x1000000000077882 */ /* 0x000fe20000000000 */
[----:B------:R-:W-:Y:S01]  /*4c80*/  @!P1 R2UR UR5, R6 ;  /* 0x00000000060592ca */ /* 0x000fe200000e0000 */
[----:B--2---:R-:W-:Y:S01]  /*4c90*/  @!P1 IMAD.X R0, RZ, RZ, R17, P0 ;  /* 0x000000ffff009224 */ /* 0x004fe200000e0611 */
[----:B------:R-:W-:Y:S01]  /*4ca0*/  @!UP0 UIADD3 UR10, UPT, UPT, UR34, 0xc0, URZ ;  /* 0x000000c0220a8890 */ /* 0x000fe2000fffe0ff */
[----:B------:R-:W-:Y:S01]  /*4cb0*/  R2UR UR18, R144 ;  /* 0x00000000901272ca */ /* 0x000fe200000e0000 */
[----:B------:R-:W-:Y:S01]  /*4cc0*/  @!UP0 UIADD3 UR8, UPT, UPT, UR21, 0xc400, URZ ;  /* 0x0000c40015088890 */ /* 0x000fe2000fffe0ff */
[----:B------:R-:W-:Y:S01]  /*4cd0*/  R2UR UR16, R145 ;  /* 0x00000000911072ca */ /* 0x000fe200000e0000 */
[----:B------:R-:W-:Y:S01]  /*4ce0*/  @!UP0 UIADD3 UR9, UPT, UPT, UR21, 0x78, URZ ;  /* 0x0000007815098890 */ /* 0x000fe2000fffe0ff */
[----:B------:R-:W-:Y:S01]  /*4cf0*/  @!P1 R2UR UR4, R0 ;  /* 0x00000000000492ca */ /* 0x000fe200000e0000 */
[----:B------:R-:W-:Y:S01]  /*4d00*/  VOTEU.ALL UP0, P1 ;  /* 0x0000000000ff7886 */ /* 0x000fe20000800000 */
[----:B------:R-:W-:Y:S01]  /*4d10*/  UMOV UR11, UR35 ;  /* 0x00000023000b7c82 */ /* 0x000fe20008000000 */
[----:B------:R-:W-:Y:S01]  /*4d20*/  UMOV UR12, UR36 ;  /* 0x00000024000c7c82 */ /* 0x000fe20008000000 */
[C---:B------:R-:W-:Y:S01]  /*4d30*/  ISETP.NE.AND P0, PT, R14.reuse, 0x2, PT ;  /* 0x000000020e00780c */ /* 0x040fe20003f05270 */
[----:B------:R-:W-:Y:S01]  /*4d40*/  UPLOP3.LUT UP3, UPT, UPT, UPT, UPT, 0x80, 0x8 ;  /* 0x000000000008789c */ /* 0x000fe20003f6f070 */
[----:B------:R-:W-:Y:S01]  /*4d50*/  IMAD.U32 R8, RZ, RZ, UR5 ;  /* 0x00000005ff087e24 */ /* 0x000fe2000f8e00ff */
[----:B------:R-:W-:Y:S01]  /*4d60*/  LOP3.LUT R15, R15, 0x1, RZ, 0x3c, !PT ;  /* 0x000000010f0f7812 */ /* 0x000fe200078e3cff */
[----:B------:R-:W-:Y:S01]  /*4d70*/  UMOV UR36, UR29 ;  /* 0x0000001d00247c82 */ /* 0x000fe20008000000 */
[----:B------:R-:W-:Y:S01]  /*4d80*/  SEL R0, RZ, 0x1, P0 ;  /* 0x00000001ff007807 */ /* 0x000fe20000000000 */
[----:B------:R-:W-:Y:S01]  /*4d90*/  UIADD3 UR20, UPT, UPT, UR13, UR18, URZ ;  /* 0x000000120d147290 */ /* 0x000fe2000fffe0ff */
[----:B------:R-:W-:Y:S01]  /*4da0*/  SEL R14, R14, RZ, P0 ;  /* 0x000000ff0e0e7207 */ /* 0x000fe20000000000 */
[----:B------:R-:W-:Y:S01]  /*4db0*/  UIADD3 UR16, UPT, UPT, UR14, UR16, URZ ;  /* 0x000000100e107290 */ /* 0x000fe2000fffe0ff */
[----:B------:R-:W-:Y:S01]  /*4dc0*/  IMAD.U32 R9, RZ, RZ, UR4 ;  /* 0x00000004ff097e24 */ /* 0x000fe2000f8e00ff */
[----:B------:R-:W-:Y:S02]  /*4dd0*/  @!P1 R2UR UR4, R8 ;  /* 0x00000000080492ca */ /* 0x000fe400000e0000 */
[----:B------:R-:W-:Y:S02]  /*4de0*/  LOP3.LUT R13, R13, R0, RZ, 0x3c, !PT ;  /* 0x000000000d0d7212 */ /* 0x000fe400078e3cff */
[----:B------:R-:W-:Y:S11]  /*4df0*/  @!P1 R2UR UR5, R9 ;  /* 0x00000000090592ca */ /* 0x000ff600000e0000 */
[----:B------:R-:W-:Y:S02]  /*4e00*/  @!UPT UIADD3 URZ, UPT, UPT, URZ, URZ, URZ ;  /* 0x000000fffffff290 */ /* 0x000fe4000fffe0ff */
[----:B------:R2:W-:Y:S01]  /*4e10*/  @!UP0 UTMALDG.3D [UR8], [UR4], desc[UR6] ;  /* 0x00000608040085b4 */ /* 0x0005e20008011000 */
[----:B------:R2:W-:Y:S01]  /*4e20*/  @!P1 SYNCS.ARRIVE.TRANS64.RED.A0TR RZ, [UR21+0x78], R7 ;  /* 0x00007807ffff99a7 */ /* 0x0005e20008300415 */
[----:B------:R-:W-:Y:S01]  /*4e30*/  SYNCS.ARRIVE.TRANS64.RED.A1T0 RZ, [UR37], RZ ;  /* 0x000000ffffff79a7 */ /* 0x000fe20008100425 */
[----:B------:R-:W-:Y:S05]  /*4e40*/  BRA.U UP1, `(.L_x_85) ;  /* 0xfffffff101707547 */ /* 0x000fea000b83ffff */
[----:B------:R-:W-:-:S04]  /*4e50*/  SHF.L.U32 R2, R15, 0x1f, RZ ;  /* 0x0000001f0f027819 */ /* 0x000fc800000006ff */
[----:B------:R-:W3:Y:S02]  /*4e60*/  SYNCS.PHASECHK.TRANS64.TRYWAIT P0, [UR21+0x80], R2 ;  /* 0x00008002ff0075a7 */ /* 0x000ee40008001115 */
[----:B---3--:R-:W-:Y:S05]  /*4e70*/  @!P0 BRA `(.L_x_86) ;  /* 0x0000006c00b88947 */ /* 0x008fea0003800000 */
.L_x_176:
[----:B------:R-:W4:Y:S02]  /*4e80*/  SYNCS.PHASECHK.TRANS64.TRYWAIT P0, [UR21+0x88], R2 ;  /* 0x00008802ff0075a7 */ /* 0x000f240008001115 */
[----:B----4-:R-:W-:Y:S05]  /*4e90*/  @!P0 BRA `(.L_x_87) ;  /* 0x0000006c00c88947 */ /* 0x010fea0003800000 */
.L_x_178:
[----:B------:R-:W4:Y:S02]  /*4ea0*/  SYNCS.PHASECHK.TRANS64.TRYWAIT P0, [UR21+0x90], R2 ;  /* 0x00009002ff0075a7 */ /* 0x000f240008001115 */
[----:B----4-:R-:W-:Y:S05]  /*4eb0*/  @!P0 BRA `(.L_x_88) ;  /* 0x0000006c00d88947 */ /* 0x010fea0003800000 */
.L_x_180:
[----:B---3--:R-:W-:-:S07]  /*4ec0*/  MOV R0, UR21 ;  /* 0x0000001500007c02 */ /* 0x008fce0008000f00 */
.L_x_89:
[----:B---3--:R-:W-:-:S04]  /*4ed0*/  SHF.L.U32 R2, R15, 0x1f, RZ ;  /* 0x0000001f0f027819 */ /* 0x008fc800000006ff */
[----:B------:R3:W4:Y:S03]  /*4ee0*/  SYNCS.PHASECHK.TRANS64.TRYWAIT P0, [R0+URZ+0x98], R2 ;  /* 0x00009802000075a7 */ /* 0x00072600080011ff */
[----:B----4-:R-:W-:Y:S05]  /*4ef0*/  @!P0 NANOSLEEP.SYNCS 0x989680 ;  /* 0x009896800000895d */ /* 0x010fea0003900000 */
[----:B------:R-:W4:Y:S02]  /*4f00*/  @!P0 SYNCS.PHASECHK.TRANS64 P0, [R0+URZ+0x98], R2 ;  /* 0x00009802000085a7 */ /* 0x000f2400080010ff */
[----:B-12-4-:R-:W-:Y:S05]  /*4f10*/  @P0 EXIT ;  /* 0x000000000000094d */ /* 0x016fea0003800000 */
[----:B------:R-:W-:Y:S05]  /*4f20*/  BRA `(.L_x_89) ;  /* 0xfffffffc00e87947 */ /* 0x000fea000383ffff */
.L_x_74:
[----:B------:R-:W-:-:S06]  /*4f30*/  UISETP.GE.AND UP0, UPT, UR17, 0x4, UPT ;  /* 0x000000041100788c */ /* 0x000fcc000bf06270 */
[----:B------:R-:W-:-:S13]  /*4f40*/  PLOP3.LUT P0, PT, PT, PT, UP0, 0x80, 0x8 ;  /* 0x000000000008781c */ /* 0x000fda0003f0f008 */
[----:B------:R-:W-:Y:S05]  /*4f50*/  @!P0 EXIT ;  /* 0x000000000000894d */ /* 0x000fea0003800000 */
[----:B------:R-:W1:Y:S08]  /*4f60*/  S2UR UR4, SR_CgaCtaId ;  /* 0x00000000000479c3 */ /* 0x000e700000008800 */
[----:B------:R-:W-:Y:S01]  /*4f70*/  BAR.SYNC.DEFER_BLOCKING 0x6, 0xa0 ;  /* 0x0182800000007b1d */ /* 0x000fe20000010000 */
[C---:B------:R-:W-:Y:S01]  /*4f80*/  IMAD.SHL.U32 R2, R160.reuse, 0x40, RZ ;  /* 0x00000040a0027824 */ /* 0x040fe200078e00ff */
[C---:B------:R-:W-:Y:S01]  /*4f90*/  LOP3.LUT R141, R160.reuse, 0x1, RZ, 0xc0, !PT ;  /* 0x00000001a08d7812 */ /* 0x040fe200078ec0ff */
[----:B------:R-:W-:-:S02]  /*4fa0*/  IMAD.SHL.U32 R140, R160, 0x8, RZ ;  /* 0x00000008a08c7824 */ /* 0x000fc400078e00ff */
[----:B------:R-:W-:Y:S02]  /*4fb0*/  HFMA2 R157, -RZ, RZ, 0, 5.9604644775390625e-08 ;  /* 0x00000001ff9d7431 */ /* 0x000fe400000001ff */
[----:B------:R-:W-:Y:S01]  /*4fc0*/  IMAD.U32 R69, R160, 0x10000, RZ ;  /* 0x00010000a0457824 */ /* 0x000fe200078e00ff */
[----:B------:R-:W-:Y:S01]  /*4fd0*/  UMOV UR44, 0x400 ;  /* 0x00000400002c7882 */ /* 0x000fe20000000000 */
[----:B------:R-:W2:Y:S01]  /*4fe0*/  LDC.64 R138, c[0x0][0x8b0] ;  /* 0x00022c00ff8a7b82 */ /* 0x000ea20000000a00 */
[----:B------:R-:W-:Y:S01]  /*4ff0*/  LOP3.LUT R3, R2, 0x1c0, RZ, 0xc0, !PT ;  /* 0x000001c002037812 */ /* 0x000fe200078ec0ff */
[----:B------:R-:W-:Y:S01]  /*5000*/  IMAD.MOV.U32 R159, RZ, RZ, 0x2 ;  /* 0x00000002ff9f7424 */ /* 0x000fe200078e00ff */
[----:B------:R-:W-:Y:S01]  /*5010*/  ISETP.NE.U32.AND P0, PT, R141, 0x1, PT ;  /* 0x000000018d00780c */ /* 0x000fe20003f05070 */
[----:B------:R-:W-:Y:S01]  /*5020*/  IMAD.MOV.U32 R158, RZ, RZ, 0x4 ;  /* 0x00000004ff9e7424 */ /* 0x000fe200078e00ff */
[----:B------:R-:W-:Y:S01]  /*5030*/  LOP3.LUT R140, R3, 0x38, R140, 0xf8, !PT ;  /* 0x00000038038c7812 */ /* 0x000fe200078ef88c */
[----:B------:R-:W-:Y:S01]  /*5040*/  IMAD.MOV.U32 R68, RZ, RZ, RZ ;  /* 0x000000ffff447224 */ /* 0x000fe200078e00ff */
[----:B------:R-:W-:Y:S01]  /*5050*/  LOP3.LUT R69, R69, 0x600000, RZ, 0xc0, !PT ;  /* 0x0060000045457812 */ /* 0x000fe200078ec0ff */
[----:B------:R-:W3:Y:S01]  /*5060*/  LDC.64 R136, c[0x0][0x8a8] ;  /* 0x00022a00ff887b82 */ /* 0x000ee20000000a00 */
[----:B------:R-:W-:Y:S01]  /*5070*/  R2P PR, R160, 0x6 ;  /* 0x00000006a0007804 */ /* 0x000fe20000000000 */
[----:B------:R-:W-:Y:S01]  /*5080*/  IMAD.MOV.U32 R156, RZ, RZ, RZ ;  /* 0x000000ffff9c7224 */ /* 0x000fe200078e00ff */
[----:B------:R-:W-:Y:S01]  /*5090*/  LOP3.LUT R140, R140, 0x1e00, R2, 0xf8, !PT ;  /* 0x00001e008c8c7812 */ /* 0x000fe200078ef802 */
[----:B------:R-:W-:Y:S01]  /*50a0*/  IMAD.MOV.U32 R149, RZ, RZ, RZ ;  /* 0x000000ffff957224 */ /* 0x000fe200078e00ff */
[----:B------:R-:W-:Y:S01]  /*50b0*/  P2R R2, PR, RZ, 0x1 ;  /* 0x00000001ff027803 */ /* 0x000fe20000000000 */
[----:B------:R-:W4:Y:S01]  /*50c0*/  LDCU UR59, c[0x0][0x370] ;  /* 0x00006e00ff3b77ac */ /* 0x000f220008000800 */
[----:B------:R-:W-:-:S02]  /*50d0*/  LOP3.LUT R160, R160, 0x60, RZ, 0xc0, !PT ;  /* 0x00000060a0a07812 */ /* 0x000fc400078ec0ff */
[----:B------:R-:W-:Y:S01]  /*50e0*/  MOV R155, RZ ;  /* 0x000000ff009b7202 */ /* 0x000fe20000000f00 */
[----:B-1----:R-:W-:Y:S01]  /*50f0*/  ULEA UR44, UR4, UR44, 0x18 ;  /* 0x0000002c042c7291 */ /* 0x002fe2000f8ec0ff */
[----:B------:R-:W-:Y:S01]  /*5100*/  SEL R159, R159, 0xfffffffe, !P1 ;  /* 0xfffffffe9f9f7807 */ /* 0x000fe20004800000 */
[----:B------:R-:W1:Y:S01]  /*5110*/  LDCU UR43, c[0x0][0xb0c] ;  /* 0x00016180ff2b77ac */ /* 0x000e620008000800 */
[----:B------:R-:W-:Y:S01]  /*5120*/  SEL R158, R158, 0xfffffffc, !P2 ;  /* 0xfffffffc9e9e7807 */ /* 0x000fe20005000000 */
[----:B------:R-:W-:Y:S01]  /*5130*/  UIADD3 UR4, UPT, UPT, UR44, 0x400, URZ ;  /* 0x000004002c047890 */ /* 0x000fe2000fffe0ff */
[----:B------:R-:W1:Y:S04]  /*5140*/  LDCU UR39, c[0x0][0xb30] ;  /* 0x00016600ff2777ac */ /* 0x000e680008000800 */
[----:B------:R-:W4:Y:S01]  /*5150*/  LDS R0, [UR44+0x140] ;  /* 0x0001402cff007984 */ /* 0x000f220008000800 */
[----:B------:R-:W-:Y:S01]  /*5160*/  IMAD.U32 R147, RZ, RZ, UR4 ;  /* 0x00000004ff937e24 */ /* 0x000fe2000f8e00ff */
[----:B------:R-:W1:Y:S01]  /*5170*/  LDCU.64 UR56, c[0x0][0x888] ;  /* 0x00011100ff3877ac */ /* 0x000e620008000a00 */
[----:B------:R-:W1:Y:S01]  /*5180*/  LDCU.64 UR40, c[0x0][0xb28] ;  /* 0x00016500ff2877ac */ /* 0x000e620008000a00 */
[----:B------:R-:W1:Y:S01]  /*5190*/  LDCU.64 UR62, c[0x0][0x890] ;  /* 0x00011200ff3e77ac */ /* 0x000e620008000a00 */
[----:B------:R-:W1:Y:S01]  /*51a0*/  LDCU.128 UR52, c[0x0][0xb10] ;  /* 0x00016200ff3477ac */ /* 0x000e620008000c00 */
[----:B------:R-:W1:Y:S01]  /*51b0*/  LDCU UR58, c[0x0][0x374] ;  /* 0x00006e80ff3a77ac */ /* 0x000e620008000800 */
[----:B------:R-:W-:Y:S01]  /*51c0*/  UMOV UR47, URZ ;  /* 0x000000ff002f7c82 */ /* 0x000fe20008000000 */
[----:B------:R-:W-:Y:S01]  /*51d0*/  UMOV UR46, URZ ;  /* 0x000000ff002e7c82 */ /* 0x000fe20008000000 */
[----:B-1234-:R-:W-:-:S07]  /*51e0*/  IMAD.IADD R69, R0, 0x1, R69 ;  /* 0x0000000100457824 */ /* 0x01efce00078e0245 */
.L_x_133:
[----:B------:R-:W-:Y:S02]  /*51f0*/  LEA R3, R149, UR44, 0x3 ;  /* 0x0000002c95037c11 */ /* 0x000fe4000f8e18ff */
[----:B------:R-:W-:Y:S02]  /*5200*/  SHF.L.U32 R0, R155, 0x1f, RZ ;  /* 0x0000001f9b007819 */ /* 0x000fe400000006ff */
[----:B-1----:R-:W-:Y:S02]  /*5210*/  LEA R4, R149, UR44, 0x4 ;  /* 0x0000002c95047c11 */ /* 0x002fe4000f8e20ff */
[----:B------:R-:W1:Y:S02]  /*5220*/  SYNCS.PHASECHK.TRANS64.TRYWAIT P0, [R3+URZ+0xb0], R0 ;  /* 0x0000b000030075a7 */ /* 0x000e6400080011ff */
[----:B-1----:R-:W-:Y:S05]  /*5230*/  @!P0 BRA `(.L_x_90) ;  /* 0x0000006c00108947 */ /* 0x002fea0003800000 */
.L_x_181:
        /* <DEDUP_REMOVED lines=8> */
[----:B--2---:R-:W-:Y:S11]  /*52c0*/  LOP3.LUT P0, RZ, R6, 0x1, RZ, 0xc0, !PT ;  /* 0x0000000106ff7812 */ /* 0x004ff6000780c0ff */
[----:B------:R-:W-:Y:S02]  /*52d0*/  @!UPT UIADD3 URZ, UPT, UPT, URZ, URZ, URZ ;  /* 0x000000fffffff290 */ /* 0x000fe4000fffe0ff */
[----:B---3--:R-:W-:Y:S01]  /*52e0*/  VOTEU.ANY UP1, P0 ;  /* 0x0000000000ff7886 */ /* 0x008fe20000020100 */
[----:B------:R-:W-:Y:S01]  /*52f0*/  PLOP3.LUT P0, PT, PT, PT, UP1, 0x80, 0x8 ;  /* 0x000000000008781c */ /* 0x000fe20003f0f018 */
[----:B------:R-:W-:Y:S11]  /*5300*/  UP2UR UR61, UPR, URZ, 0x2 ;  /* 0x00000002ff3d7883 */ /* 0x000ff60008000000 */
[----:B------:R-:W-:Y:S01]  /*5310*/  @!UPT UIADD3 URZ, UPT, UPT, URZ, URZ, URZ ;  /* 0x000000fffffff290 */ /* 0x000fe2000fffe0ff */
[----:B-1----:R-:W-:Y:S02]  /*5320*/  @P0 SHF.R.U32.HI R0, RZ, 0x10, R5 ;  /* 0x00000010ff000819 */ /* 0x002fe40000011605 */
        /* <DEDUP_REMOVED lines=12> */
[----:B------:R-:W2:Y:S01]  /*53f0*/  LDCU UR12, c[0x0][0xb20] ;  /* 0x00016400ff0c77ac */ /* 0x000ea20008000800 */
[----:B------:R-:W-:Y:S02]  /*5400*/  UIMAD.WIDE.U32 UR4, UR58, UR55, URZ ;  /* 0x000000373a0472a5 */ /* 0x000fe4000f8e00ff */
[----:B------:R-:W-:Y:S02]  /*5410*/  UIMAD.WIDE.U32 UR6, UR59, UR52, URZ ;  /* 0x000000343b0672a5 */ /* 0x000fe4000f8e00ff */
[----:B------:R-:W-:Y:S02]  /*5420*/  UISETP.NE.AND UP0, UPT, UR54, 0x1, UPT ;  /* 0x000000013600788c */ /* 0x000fe4000bf05270 */
[----:B------:R-:W-:Y:S02]  /*5430*/  UIMAD.WIDE.U32 UR8, UR37, UR55, URZ ;  /* 0x00000037250872a5 */ /* 0x000fe4000f8e00ff */
[----:B------:R-:W-:Y:S02]  /*5440*/  UIMAD.WIDE.U32 UR10, UR38, UR52, URZ ;  /* 0x00000034260a72a5 */ /* 0x000fe4000f8e00ff */
[----:B------:R-:W-:Y:S02]  /*5450*/  UISETP.NE.AND UP1, UPT, UR43, 0x1, UPT ;  /* 0x000000012b00788c */ /* 0x000fe4000bf25270 */
[----:B------:R-:W-:Y:S01]  /*5460*/  UISETP.NE.AND UP2, UPT, UR42, 0x1, UPT ;  /* 0x000000012a00788c */ /* 0x000fe2000bf45270 */
[----:B------:R-:W-:Y:S02]  /*5470*/  UMOV UR4, UR5 ;  /* 0x0000000500047c82 */ /* 0x000fe40008000000 */
[----:B--2---:R-:W-:Y:S03]  /*5480*/  USHF.R.U32.HI UR5, URZ, UR12, UR4 ;  /* 0x0000000cff057299 */ /* 0x004fe60008011604 */
[----:B------:R-:W-:Y:S02]  /*5490*/  UMOV UR4, UR7 ;  /* 0x0000000700047c82 */ /* 0x000fe40008000000 */
[----:B------:R-:W-:Y:S02]  /*54a0*/  USHF.R.U32.HI UR7, URZ, UR53, UR4 ;  /* 0x00000035ff077299 */ /* 0x000fe40008011604 */
[----:B------:R-:W-:Y:S02]  /*54b0*/  USEL UR4, UR58, UR5, !UP0 ;  /* 0x000000053a047287 */ /* 0x000fe4000c000000 */
[----:B------:R-:W-:Y:S01]  /*54c0*/  USEL UR7, UR59, UR7, !UP1 ;  /* 0x000000073b077287 */ /* 0x000fe2000c800000 */
[----:B------:R-:W-:Y:S01]  /*54d0*/  UMOV UR5, UR9 ;  /* 0x0000000900057c82 */ /* 0x000fe20008000000 */
[----:B------:R-:W-:Y:S02]  /*54e0*/  UIMAD.WIDE.U32 UR8, UR4, UR40, URZ ;  /* 0x00000028040872a5 */ /* 0x000fe4000f8e00ff */
[----:B------:R-:W-:Y:S03]  /*54f0*/  USHF.R.U32.HI UR6, URZ, UR12, UR5 ;  /* 0x0000000cff067299 */ /* 0x000fe60008011605 */
[----:B------:R-:W-:Y:S01]  /*5500*/  UMOV UR5, UR11 ;  /* 0x0000000b00057c82 */ /* 0x000fe20008000000 */
[----:B------:R-:W-:Y:S02]  /*5510*/  UIMAD.WIDE.U32 UR10, UR7, UR40, URZ ;  /* 0x00000028070a72a5 */ /* 0x000fe4000f8e00ff */
[----:B------:R-:W-:Y:S02]  /*5520*/  USHF.R.U32.HI UR12, URZ, UR53, UR5 ;  /* 0x00000035ff0c7299 */ /* 0x000fe40008011605 */
[----:B------:R-:W-:Y:S01]  /*5530*/  USEL UR6, UR37, UR6, !UP0 ;  /* 0x0000000625067287 */ /* 0x000fe2000c000000 */
[----:B------:R-:W-:Y:S02]  /*5540*/  UMOV UR5, UR9 ;  /* 0x0000000900057c82 */ /* 0x000fe40008000000 */
[----:B------:R-:W-:Y:S01]  /*5550*/  UMOV UR10, UR11 ;  /* 0x0000000b000a7c82 */ /* 0x000fe20008000000 */
[----:B------:R-:W-:Y:S02]  /*5560*/  @UP2 USHF.R.U32.HI UR4, URZ, UR41, UR5 ;  /* 0x00000029ff042299 */ /* 0x000fe40008011605 */
[----:B------:R-:W-:Y:S02]  /*5570*/  @UP2 USHF.R.U32.HI UR7, URZ, UR41, UR10 ;  /* 0x00000029ff072299 */ /* 0x000fe4000801160a */
[----:B------:R-:W-:Y:S02]  /*5580*/  UIMAD UR4, UR42, UR4, URZ ;  /* 0x000000042a0472a4 */ /* 0x000fe4000f8e02ff */
        /* <DEDUP_REMOVED lines=8> */
[----:B------:R-:W-:Y:S02]  /*5610*/  USEL UR11, UR6, UR4, !UP2 ;  /* 0x00000004060b7287 */ /* 0x000fe4000d000000 */
[----:B------:R-:W-:Y:S02]  /*5620*/  UIADD3 UR8, UPT, UPT, -UR5, URZ, URZ ;  /* 0x000000ff05087290 */ /* 0x000fe4000fffe1ff */
[----:B------:R-:W-:Y:S01]  /*5630*/  UIADD3 UR10, UPT, UPT, -UR11, URZ, URZ ;  /* 0x000000ff0b0a7290 */ /* 0x000fe2000fffe1ff */
[----:B------:R-:W-:Y:S01]  /*5640*/  @!UP0 UMOV UR4, UR9 ;  /* 0x0000000900048c82 */ /* 0x000fe20008000000 */
[----:B------:R-:W-:Y:S02]  /*5650*/  UIADD3 UR9, UPT, UPT, -UR6, URZ, URZ ;  /* 0x000000ff06097290 */ /* 0x000fe4000fffe1ff */
[----:B------:R-:W-:Y:S02]  /*5660*/  @!UP0 USHF.R.U32.HI UR4, URZ, UR41, UR4 ;  /* 0x00000029ff048299 */ /* 0x000fe40008011604 */
[----:B------:R-:W-:Y:S02]  /*5670*/  UIMAD UR10, UR42, UR10, UR6 ;  /* 0x0000000a2a0a72a4 */ /* 0x000fe4000f8e0206 */
[----:B------:R-:W-:Y:S04]  /*5680*/  @!UP0 USEL UR4, UR5, UR4, !UP2 ;  /* 0x0000000405048287 */ /* 0x000fe8000d000000 */
[----:B------:R-:W-:Y:S02]  /*5690*/  @!UP0 UIMAD UR10, UR7, UR10, UR4 ;  /* 0x0000000a070a82a4 */ /* 0x000fe4000f8e0204 */
[----:B------:R-:W-:Y:S02]  /*56a0*/  @!UP0 UIADD3 UR11, UPT, UPT, UR11, -UR4, URZ ;  /* 0x800000040b0b8290 */ /* 0x000fe4000fffe0ff */
[----:B------:R-:W-:Y:S02]  /*56b0*/  UIMAD UR7, UR43, UR8, UR38 ;  /* 0x000000082b0772a4 */ /* 0x000fe4000f8e0226 */
[----:B------:R-:W-:Y:S02]  /*56c0*/  @!UP0 UIMAD UR6, UR11, UR42, UR5 ;  /* 0x0000002a0b0682a4 */ /* 0x000fe4000f8e0205 */
[----:B------:R-:W-:Y:S01]  /*56d0*/  UIMAD UR4, UR54, UR9, UR37 ;  /* 0x00000009360472a4 */ /* 0x000fe2000f8e0225 */
[----:B------:R-:W-:Y:S02]  /*56e0*/  @!UP0 UMOV UR5, UR10 ;  /* 0x0000000a00058c82 */ /* 0x000fe40008000000 */
[----:B------:R-:W-:Y:S02]  /*56f0*/  UIMAD UR38, UR5, UR43, UR7 ;  /* 0x0000002b052672a4 */ /* 0x000fe4000f8e0207 */
[----:B------:R-:W-:Y:S11]  /*5700*/  UIMAD UR37, UR6, UR54, UR4 ;  /* 0x00000036062572a4 */ /* 0x000ff6000f8e0204 */
[----:B------:R-:W-:Y:S01]  /*5710*/  @!UPT UIADD3 URZ, UPT, UPT, URZ, URZ, URZ ;  /* 0x000000fffffff290 */ /* 0x000fe2000fffe0ff */
.L_x_91:
[----:B------:R-:W-:Y:S01]  /*5720*/  UISETP.NE.AND UP0, UPT, UR39, 0x1, UPT ;  /* 0x000000012700788c */ /* 0x000fe2000bf05270 */
[----:B------:R-:W-:Y:S01]  /*5730*/  LOP3.LUT P0, RZ, R147, 0x3f0, RZ, 0xc0, !PT ;  /* 0x000003f093ff7812 */ /* 0x000fe2000780c0ff */
[----:B------:R-:W-:Y:S01]  /*5740*/  USHF.L.U32 UR50, UR16, 0x7, URZ ;  /* 0x0000000710327899 */ /* 0x000fe200080006ff */
[----:B------:R-:W-:Y:S01]  /*5750*/  BSSY.RECONVERGENT B6, `(.L_x_92) ;  /* 0x0000034000067945 */ /* 0x000fe20003800200 */
[----:B------:R-:W-:Y:S01]  /*5760*/  USHF.L.U32 UR49, UR20, 0x8, URZ ;  /* 0x0000000814317899 */ /* 0x000fe200080006ff */
[----:B------:R-:W-:Y:S06]  /*5770*/  IADD3 R149, PT, PT, R149, 0x1, RZ ;  /* 0x0000000195957810 */ /* 0x000fec0007ffe0ff */
[----:B------:R-:W2:Y:S01]  /*5780*/  @!UP0 LDCU.128 UR12, c[0x0][0xb10] ;  /* 0x00016200ff0c87ac */ /* 0x000ea20008000c00 */
[----:B------:R-:W3:Y:S01]  /*5790*/  @!UP0 LDCU UR5, c[0x0][0xb0c] ;  /* 0x00016180ff0587ac */ /* 0x000ee20008000800 */
[----:B------:R-:W4:Y:S01]  /*57a0*/  @!UP0 LDCU UR10, c[0x0][0xb20] ;  /* 0x00016400ff0a87ac */ /* 0x000f220008000800 */
[----:B--2---:R-:W-:Y:S02]  /*57b0*/  UIMAD.WIDE.U32 UR8, UR38, UR12, URZ ;  /* 0x0000000c260872a5 */ /* 0x004fe4000f8e00ff */
[----:B------:R-:W-:Y:S02]  /*57c0*/  UIMAD.WIDE.U32 UR6, UR37, UR15, URZ ;  /* 0x0000000f250672a5 */ /* 0x000fe4000f8e00ff */
[----:B------:R-:W-:Y:S03]  /*57d0*/  @!UP0 UISETP.NE.AND UP1, UPT, UR14, 0x1, UPT ;  /* 0x000000010e00888c */ /* 0x000fe6000bf25270 */
[----:B------:R-:W-:Y:S01]  /*57e0*/  @!UP0 UMOV UR4, UR9 ;  /* 0x0000000900048c82 */ /* 0x000fe20008000000 */
[----:B---3--:R-:W-:Y:S02]  /*57f0*/  @!UP0 UISETP.NE.AND UP2, UPT, UR5, 0x1, UPT ;  /* 0x000000010500888c */ /* 0x008fe4000bf45270 */
[----:B------:R-:W-:Y:S01]  /*5800*/  @!UP0 USHF.R.U32.HI UR4, URZ, UR13, UR4 ;  /* 0x0000000dff048299 */ /* 0x000fe20008011604 */
[----:B------:R-:W-:Y:S02]  /*5810*/  @!UP0 UMOV UR6, UR7 ;  /* 0x0000000700068c82 */ /* 0x000fe40008000000 */
[----:B----4-:R-:W-:Y:S02]  /*5820*/  @!UP0 USHF.R.U32.HI UR6, URZ, UR10, UR6 ;  /* 0x0000000aff068299 */ /* 0x010fe40008011606 */
[----:B------:R-:W-:Y:S02]  /*5830*/  @!UP0 USEL UR7, UR38, UR4, !UP2 ;  /* 0x0000000426078287 */ /* 0x000fe4000d000000 */
[----:B------:R-:W-:Y:S04]  /*5840*/  @!UP0 USEL UR6, UR37, UR6, !UP1 ;  /* 0x0000000625068287 */ /* 0x000fe8000c800000 */
[----:B------:R-:W-:Y:S02]  /*5850*/  @!UP0 UIADD3 UR4, UPT, UPT, -UR7, UR6, URZ ;  /* 0x0000000607048290 */ /* 0x000fe4000fffe1ff */
[----:B------:R-:W-:Y:S02]  /*5860*/  @!UP0 UIADD3 UR6, UPT, UPT, UR7, -UR6, URZ ;  /* 0x8000000607068290 */ /* 0x000fe4000fffe0ff */
[----:B------:R-:W-:Y:S02]  /*5870*/  @!UP0 UIMAD UR38, UR4, UR5, UR38 ;  /* 0x00000005042682a4 */ /* 0x000fe4000f8e0226 */
[----:B------:R-:W-:Y:S01]  /*5880*/  @!UP0 UIMAD UR37, UR6, UR14, UR37 ;  /* 0x0000000e062582a4 */ /* 0x000fe2000f8e0225 */
[----:B------:R-:W-:Y:S11]  /*5890*/  @!P0 BRA `(.L_x_93) ;  /* 0x00000000007c8947 */ /* 0x000ff60003800000 */
[----:B------:R-:W2:Y:S01]  /*58a0*/  LDCU.64 UR8, c[0x4][0x80] ;  /* 0x01001000ff0877ac */ /* 0x000ea20008000a00 */
[----:B------:R-:W-:Y:S01]  /*58b0*/  MOV R2, 0x0 ;  /* 0x0000000000027802 */ /* 0x000fe20000000f00 */
[----:B------:R-:W-:Y:S02]  /*58c0*/  HFMA2 R12, -RZ, RZ, 0, 5.9604644775390625e-08 ;  /* 0x00000001ff0c7431 */ /* 0x000fe400000001ff */
[----:B------:R-:W-:Y:S01]  /*58d0*/  IMAD.MOV.U32 R8, RZ, RZ, 0x70 ;  /* 0x00000070ff087424 */ /* 0x000fe200078e00ff */
[----:B------:R3:W4:Y:S01]  /*58e0*/  LDC.64 R14, c[0x4][R2] ;  /* 0x01000000020e7b82 */ /* 0x0007220000000a00 */
[----:B------:R-:W1:Y:S01]  /*58f0*/  LDCU.64 UR6, c[0x4][0x88] ;  /* 0x01001100ff0677ac */ /* 0x000e620008000a00 */
[----:B------:R-:W-:Y:S01]  /*5900*/  IMAD.MOV.U32 R13, RZ, RZ, RZ ;  /* 0x000000ffff0d7224 */ /* 0x000fe200078e00ff */
[----:B------:R-:W1:Y:S01]  /*5910*/  LDCU.64 UR4, c[0x4][0x8] ;  /* 0x01000100ff0477ac */ /* 0x000e620008000a00 */
[----:B--2---:R-:W-:Y:S01]  /*5920*/  MOV R5, UR9 ;  /* 0x0000000900057c02 */ /* 0x004fe20008000f00 */
[----:B------:R-:W-:Y:S01]  /*5930*/  IMAD.U32 R4, RZ, RZ, UR8 ;  /* 0x00000008ff047e24 */ /* 0x000fe2000f8e00ff */
[----:B-1----:R-:W-:Y:S01]  /*5940*/  MOV R7, UR7 ;  /* 0x0000000700077c02 */ /* 0x002fe20008000f00 */
[----:B------:R-:W-:Y:S01]  /*5950*/  IMAD.U32 R6, RZ, RZ, UR6 ;  /* 0x00000006ff067e24 */ /* 0x000fe2000f8e00ff */
[----:B------:R-:W-:Y:S01]  /*5960*/  MOV R11, UR5 ;  /* 0x00000005000b7c02 */ /* 0x000fe20008000f00 */
[----:B------:R-:W-:Y:S02]  /*5970*/  IMAD.U32 R10, RZ, RZ, UR4 ;  /* 0x00000004ff0a7e24 */ /* 0x000fe4000f8e00ff */
[----:B------:R-:W-:Y:S07]  /*5980*/  LEPC R20, `(.L_x_94) ;  /* 0x000000001014794e */ /* 0x000fee0000000000 */
[----:B---345:R-:W-:Y:S05]  /*5990*/  CALL.ABS.NOINC R14 ;  /* 0x000000000e007343 */ /* 0x038fea0003c00000 */
.L_x_94:
[----:B------:R-:W1:Y:S01]  /*59a0*/  LDCU.64 UR8, c[0x4][0x80] ;  /* 0x01001000ff0877ac */ /* 0x000e620008000a00 */
[----:B------:R-:W2:Y:S01]  /*59b0*/  LDC.64 R2, c[0x4][R2] ;  /* 0x0100000002027b82 */ /* 0x000ea20000000a00 */
[----:B------:R-:W-:Y:S02]  /*59c0*/  HFMA2 R12, -RZ, RZ, 0, 5.9604644775390625e-08 ;  /* 0x00000001ff0c7431 */ /* 0x000fe400000001ff */
[----:B------:R-:W-:Y:S02]  /*59d0*/  IMAD.MOV.U32 R8, RZ, RZ, 0x70 ;  /* 0x00000070ff087424 */ /* 0x000fe400078e00ff */
[----:B------:R-:W-:Y:S01]  /*59e0*/  IMAD.MOV.U32 R13, RZ, RZ, RZ ;  /* 0x000000ffff0d7224 */ /* 0x000fe200078e00ff */
[----:B------:R-:W3:Y:S01]  /*59f0*/  LDCU.64 UR6, c[0x4][0x88] ;  /* 0x01001100ff0677ac */ /* 0x000ee20008000a00 */
[----:B------:R-:W4:Y:S01]  /*5a00*/  LDCU.64 UR4, c[0x4][0x8] ;  /* 0x01000100ff0477ac */ /* 0x000f220008000a00 */
[----:B-1----:R-:W-:Y:S02]  /*5a10*/  MOV R4, UR8 ;  /* 0x0000000800047c02 */ /* 0x002fe40008000f00 */
[----:B------:R-:W-:Y:S02]  /*5a20*/  MOV R5, UR9 ;  /* 0x0000000900057c02 */ /* 0x000fe40008000f00 */
[----:B---3--:R-:W-:Y:S01]  /*5a30*/  MOV R7, UR7 ;  /* 0x0000000700077c02 */ /* 0x008fe20008000f00 */
[----:B------:R-:W-:Y:S01]  /*5a40*/  IMAD.U32 R6, RZ, RZ, UR6 ;  /* 0x00000006ff067e24 */ /* 0x000fe2000f8e00ff */
[----:B----4-:R-:W-:Y:S01]  /*5a50*/  MOV R11, UR5 ;  /* 0x00000005000b7c02 */ /* 0x010fe20008000f00 */
[----:B------:R-:W-:Y:S02]  /*5a60*/  IMAD.U32 R10, RZ, RZ, UR4 ;  /* 0x00000004ff0a7e24 */ /* 0x000fe4000f8e00ff */
[----:B------:R-:W-:Y:S07]  /*5a70*/  LEPC R20, `(.L_x_93) ;  /* 0x000000001014794e */ /* 0x000fee0000000000 */
[----:B--2---:R-:W-:Y:S05]  /*5a80*/  CALL.ABS.NOINC R2 ;  /* 0x0000000002007343 */ /* 0x004fea0003c00000 */
.L_x_93:
[----:B------:R-:W-:Y:S05]  /*5a90*/  BSYNC.RECONVERGENT B6 ;  /* 0x0000000000067941 */ /* 0x000fea0003800200 */
.L_x_92:
[----:B------:R-:W-:Y:S01]  /*5aa0*/  R2UR UR4, R146 ;  /* 0x00000000920472ca */ /* 0x000fe200000e0000 */
[----:B------:R-:W-:Y:S01]  /*5ab0*/  UISETP.NE.U32.AND UP0, UPT, UR62, URZ, UPT ;  /* 0x000000ff3e00728c */ /* 0x000fe2000bf05070 */
[----:B------:R-:W-:Y:S02]  /*5ac0*/  ISETP.NE.U32.AND P4, PT, R138, RZ, PT ;  /* 0x000000ff8a00720c */ /* 0x000fe40003f85070 */
[----:B------:R-:W-:Y:S01]  /*5ad0*/  ISETP.NE.U32.AND P2, PT, RZ, UR56, PT ;  /* 0x00000038ff007c0c */ /* 0x000fe2000bf45070 */
[----:B------:R-:W-:Y:S01]  /*5ae0*/  UISETP.NE.AND.EX UP1, UPT, UR63, URZ, UPT, UP0 ;  /* 0x000000ff3f00728c */ /* 0x000fe2000bf25300 */
[----:B------:R-:W-:Y:S01]  /*5af0*/  ISETP.NE.AND.EX P4, PT, R139, RZ, PT, P4 ;  /* 0x000000ff8b00720c */ /* 0x000fe20003f85340 */
[----:B------:R-:W-:Y:S01]  /*5b00*/  UPLOP3.LUT UP0, UPT, UPT, UPT, UPT, 0x40, 0x4 ;  /* 0x000000000004789c */ /* 0x000fe20003f0e870 */
[----:B------:R-:W-:Y:S05]  /*5b10*/  ISETP.NE.AND.EX P2, PT, RZ, UR57, PT, P2 ;  /* 0x00000039ff007c0c */ /* 0x000fea000bf45320 */
[----:B------:R-:W-:Y:S06]  /*5b20*/  UISETP.NE.AND UP2, UPT, UR4, URZ, UPT ;  /* 0x000000ff0400728c */ /* 0x000fec000bf45270 */
[----:B------:R-:W-:Y:S05]  /*5b30*/  PLOP3.LUT P1, PT, PT, PT, UP2, 0x80, 0x8 ;  /* 0x000000000008781c */ /* 0x000fea0003f2f028 */
[----:B------:R-:W-:Y:S06]  /*5b40*/  @UP2 UPLOP3.LUT UP0, UPT, UPT, UPT, UP1, 0x80, 0x8 ;  /* 0x000000000008289c */ /* 0x000fec0003f0f010 */
[----:B------:R-:W-:Y:S01]  /*5b50*/  PLOP3.LUT P0, PT, PT, PT, UP0, 0x80, 0x8 ;  /* 0x000000000008781c */ /* 0x000fe20003f0f008 */
[----:B------:R-:W-:Y:S01]  /*5b60*/  @!UPT UIADD3 URZ, UPT, UPT, URZ, URZ, URZ ;  /* 0x000000fffffff290 */ /* 0x000fe2000fffe0ff */
[----:B------:R-:W-:Y:S11]  /*5b70*/  BRA.U !UP1, `(.L_x_95) ;  /* 0x00000001093c7547 */ /* 0x000ff6000b800000 */
[----:B------:R-:W-:Y:S01]  /*5b80*/  UISETP.NE.U32.AND UP0, UPT, UR56, URZ, UPT ;  /* 0x000000ff3800728c */ /* 0x000fe2000bf05070 */
[----:B-1----:R-:W-:Y:S01]  /*5b90*/  HFMA2 R0, -RZ, RZ, 0, 5.9604644775390625e-08 ;  /* 0x00000001ff007431 */ /* 0x002fe200000001ff */
[----:B------:R-:W1:Y:S01]  /*5ba0*/  LDCU.64 UR8, c[0x0][0x358] ;  /* 0x00006b00ff0877ac */ /* 0x000e620008000a00 */
[----:B------:R-:W-:Y:S01]  /*5bb0*/  IMAD.MOV.U32 R142, RZ, RZ, 0x1 ;  /* 0x00000001ff8e7424 */ /* 0x000fe200078e00ff */
[----:B------:R-:W-:Y:S06]  /*5bc0*/  UISETP.NE.AND.EX UP0, UPT, UR57, URZ, UPT, UP0 ;  /* 0x000000ff3900728c */ /* 0x000fec000bf05300 */
[----:B------:R-:W-:Y:S05]  /*5bd0*/  PLOP3.LUT P3, PT, PT, PT, UP0, 0x80, 0x8 ;  /* 0x000000000008781c */ /* 0x000fea0003f6f008 */
[----:B------:R-:W2:Y:S01]  /*5be0*/  @UP0 LDCU.64 UR4, c[0x0][0x888] ;  /* 0x00011100ff0407ac */ /* 0x000ea20008000a00 */
[----:B------:R-:W-:Y:S07]  /*5bf0*/  @UP0 UIMAD UR6, UR36, UR62, URZ ;  /* 0x0000003e240602a4 */ /* 0x000fee000f8e02ff */
[----:B------:R-:W-:Y:S01]  /*5c00*/  @!P3 PRMT R142, R0, 0x7610, R142 ;  /* 0x00007610008eb816 */ /* 0x000fe2000000008e */
[----:B--2---:R-:W-:Y:S06]  /*5c10*/  @UP0 UIMAD.WIDE UR4, UR6, 0x4, UR4 ;  /* 0x00000004060408a5 */ /* 0x004fec000f8e0204 */
[----:B------:R-:W-:Y:S01]  /*5c20*/  IMAD.U32 R2, RZ, RZ, UR4 ;  /* 0x00000004ff027e24 */ /* 0x000fe2000f8e00ff */
[----:B------:R-:W-:Y:S04]  /*5c30*/  MOV R3, UR5 ;  /* 0x0000000500037c02 */ /* 0x000fe80008000f00 */
[----:B------:R-:W2:Y:S01]  /*5c40*/  @!UP0 LDCU UR4, c[0x0][0x880] ;  /* 0x00011000ff0487ac */ /* 0x000ea20008000800 */
[----:B-1---5:R3:W5:Y:S02]  /*5c50*/  @P3 LDG.E R73, desc[UR8][R2.64] ;  /* 0x0000000802493981 */ /* 0x022764000c1e1900 */
[----:B--23--:R-:W-:Y:S02]  /*5c60*/  @!P3 IMAD.U32 R73, RZ, RZ, UR4 ;  /* 0x00000004ff49be24 */ /* 0x00cfe4000f8e00ff */
.L_x_95:
[----:B------:R-:W-:Y:S05]  /*5c70*/  @!P4 BRA `(.L_x_96) ;  /* 0x000000000024c947 */ /* 0x000fea0003800000 */
[----:B------:R-:W-:Y:S01]  /*5c80*/  ISETP.NE.U32.AND P3, PT, R136, RZ, PT ;  /* 0x000000ff8800720c */ /* 0x000fe20003f65070 */
[----:B------:R-:W2:Y:S03]  /*5c90*/  LDCU.64 UR4, c[0x0][0x358] ;  /* 0x00006b00ff0477ac */ /* 0x000ea60008000a00 */
[----:B------:R-:W-:Y:S11]  /*5ca0*/  ISETP.NE.AND.EX P3, PT, R137, RZ, PT, P3 ;  /* 0x000000ff8900720c */ /* 0x000ff60003f65330 */
[----:B------:R-:W-:Y:S02]  /*5cb0*/  @!UPT UIADD3 URZ, UPT, UPT, URZ, URZ, URZ ;  /* 0x000000fffffff290 */ /* 0x000fe4000fffe0ff */
[----:B------:R-:W3:Y:S01]  /*5cc0*/  @P3 LDC.64 R2, c[0x0][0x8a8] ;  /* 0x00022a00ff023b82 */ /* 0x000ee20000000a00 */
[----:B-1----:R-:W-:Y:S04]  /*5cd0*/  @P3 IMAD R0, R138, UR36, RZ ;  /* 0x000000248a003c24 */ /* 0x002fe8000f8e02ff */
[----:B---3--:R-:W-:Y:S05]  /*5ce0*/  @P3 IMAD.WIDE R2, R0, 0x4, R2 ;  /* 0x0000000400023825 */ /* 0x008fea00078e0202 */
[----:B--2--5:R2:W5:Y:S02]  /*5cf0*/  @P3 LDG.E R70, desc[UR4][R2.64] ;  /* 0x0000000402463981 */ /* 0x024564000c1e1900 */
[----:B--2---:R-:W3:Y:S02]  /*5d00*/  @!P3 LDC R70, c[0x0][0x8a0] ;  /* 0x00022800ff46bb82 */ /* 0x004ee40000000800 */
.L_x_96:
[----:B-----5:R-:W-:Y:S01]  /*5d10*/  FSETP.NEU.AND P3, PT, R73, RZ, PT ;  /* 0x000000ff4900720b */ /* 0x020fe20003f6d000 */
[----:B------:R-:W-:Y:S01]  /*5d20*/  IMAD.SHL.U32 R164, R140, 0x2, RZ ;  /* 0x000000028ca47824 */ /* 0x000fe200078e00ff */
[----:B------:R-:W-:Y:S01]  /*5d30*/  SEL R3, RZ, 0xffffffff, P2 ;  /* 0xffffffffff037807 */ /* 0x000fe20001000000 */
[----:B------:R-:W-:Y:S01]  /*5d40*/  IMAD.SHL.U32 R80, R158, 0x10, RZ ;  /* 0x000000109e507824 */ /* 0x000fe200078e00ff */
[----:B------:R-:W-:Y:S01]  /*5d50*/  @P1 LOP3.LUT P2, RZ, R142, 0xff, RZ, 0xc0, !PT ;  /* 0x000000ff8eff1812 */ /* 0x000fe2000784c0ff */
[----:B------:R-:W-:Y:S01]  /*5d60*/  VIADD R163, R164, UR44 ;  /* 0x0000002ca4a37c36 */ /* 0x000fe20008000000 */
[----:B-1----:R-:W-:Y:S01]  /*5d70*/  @P1 SEL R0, RZ, 0xffffffff, P3 ;  /* 0xffffffffff001807 */ /* 0x002fe20001800000 */
[----:B------:R-:W-:Y:S01]  /*5d80*/  IMAD.MOV.U32 R82, RZ, RZ, -0x10 ;  /* 0xfffffff0ff527424 */ /* 0x000fe200078e00ff */
[----:B------:R-:W-:Y:S01]  /*5d90*/  LOP3.LUT R157, R157, 0x1, RZ, 0x3c, !PT ;  /* 0x000000019d9d7812 */ /* 0x000fe200078e3cff */
[----:B------:R-:W-:Y:S01]  /*5da0*/  IMAD.SHL.U32 R81, R159, 0x10, RZ ;  /* 0x000000109f517824 */ /* 0x000fe200078e00ff */
[----:B------:R-:W-:Y:S01]  /*5db0*/  @P0 SEL R0, R3, R0, !P2 ;  /* 0x0000000003000207 */ /* 0x000fe20005000000 */
[C---:B------:R-:W-:Y:S01]  /*5dc0*/  IMAD.IADD R153, R163.reuse, 0x1, R80 ;  /* 0x00000001a3997824 */ /* 0x040fe200078e0250 */
[----:B------:R-:W-:Y:S01]  /*5dd0*/  LEA R74, R68, UR44, 0x3 ;  /* 0x0000002c444a7c11 */ /* 0x000fe2000f8e18ff */
[----:B------:R-:W-:Y:S01]  /*5de0*/  IMAD.IADD R162, R163, 0x1, R81 ;  /* 0x00000001a3a27824 */ /* 0x000fe200078e0251 */
[----:B------:R-:W-:Y:S01]  /*5df0*/  @P1 LOP3.LUT R0, R0, 0x1, RZ, 0xc0, !PT ;  /* 0x0000000100001812 */ /* 0x000fe200078ec0ff */
[----:B------:R-:W-:Y:S01]  /*5e00*/  IMAD.IADD R151, R81, 0x1, R153 ;  /* 0x0000000151977824 */ /* 0x000fe200078e0299 */
[----:B------:R-:W-:Y:S01]  /*5e10*/  PLOP3.LUT P2, PT, PT, PT, UP1, 0x80, 0x8 ;  /* 0x000000000008781c */ /* 0x000fe20003f4f018 */
[----:B------:R-:W-:Y:S01]  /*5e20*/  BSSY B1, `(.L_x_97) ;  /* 0x000004a000017945 */ /* 0x000fe20003800000 */
[----:B------:R-:W-:Y:S01]  /*5e30*/  ISETP.NE.U32.OR P5, PT, R0, 0x1, !P1 ;  /* 0x000000010000780c */ /* 0x000fe20004fa5470 */
[----:B------:R-:W-:Y:S01]  /*5e40*/  IMAD.MOV.U32 R83, RZ, RZ, 0x1 ;  /* 0x00000001ff537424 */ /* 0x000fe200078e00ff */
[----:B------:R-:W-:Y:S01]  /*5e50*/  LOP3.LUT P4, R148, R142, 0xff, RZ, 0xc0, !PT ;  /* 0x000000ff8e947812 */ /* 0x000fe2000788c0ff */
[----:B------:R-:W-:Y:S01]  /*5e60*/  IMAD R71, R68, 0x100, R69 ;  /* 0x0000010044477824 */ /* 0x000fe200078e0245 */
[----:B------:R-:W-:Y:S01]  /*5e70*/  SEL R2, RZ, 0xffffffff, P3 ;  /* 0xffffffffff027807 */ /* 0x000fe20001800000 */
[----:B------:R-:W-:Y:S01]  /*5e80*/  IMAD.MOV.U32 R75, RZ, RZ, RZ ;  /* 0x000000ffff4b7224 */ /* 0x000fe200078e00ff */
[----:B------:R-:W-:Y:S02]  /*5e90*/  P2R R161, PR, RZ, 0x20 ;  /* 0x00000020ffa17803 */ /* 0x000fe40000000000 */
[----:B------:R-:W-:Y:S02]  /*5ea0*/  CS2R R134, SRZ ;  /* 0x0000000000867805 */ /* 0x000fe4000001ff00 */
[----:B------:R-:W-:Y:S02]  /*5eb0*/  CS2R R132, SRZ ;  /* 0x0000000000847805 */ /* 0x000fe4000001ff00 */
[----:B------:R-:W-:Y:S02]  /*5ec0*/  CS2R R126, SRZ ;  /* 0x00000000007e7805 */ /* 0x000fe4000001ff00 */
[----:B------:R-:W-:Y:S02]  /*5ed0*/  CS2R R124, SRZ ;  /* 0x00000000007c7805 */ /* 0x000fe4000001ff00 */
[----:B------:R-:W-:Y:S02]  /*5ee0*/  @P2 SEL R2, R3, R2, !P4 ;  /* 0x0000000203022207 */ /* 0x000fe40006000000 */
[----:B------:R-:W-:Y:S02]  /*5ef0*/  CS2R R118, SRZ ;  /* 0x0000000000767805 */ /* 0x000fe4000001ff00 */
[----:B------:R-:W-:Y:S02]  /*5f00*/  @P5 SHF.L.U32 R0, R157, 0x1f, RZ ;  /* 0x0000001f9d005819 */ /* 0x000fe400000006ff */
[----:B------:R-:W-:Y:S02]  /*5f10*/  CS2R R116, SRZ ;  /* 0x0000000000747805 */ /* 0x000fe4000001ff00 */
[----:B------:R-:W-:Y:S02]  /*5f20*/  LOP3.LUT R2, R2, 0x1, RZ, 0xc0, !PT ;  /* 0x0000000102027812 */ /* 0x000fe400078ec0ff */
[----:B------:R-:W-:Y:S01]  /*5f30*/  CS2R R110, SRZ ;  /* 0x00000000006e7805 */ /* 0x000fe2000001ff00 */
[----:B------:R1:W2:Y:S01]  /*5f40*/  @P5 SYNCS.PHASECHK.TRANS64.TRYWAIT P1, [UR44+0x60], R0 ;  /* 0x00006000ff0055a7 */ /* 0x0002a2000802112c */
[----:B------:R-:W-:Y:S02]  /*5f50*/  CS2R R108, SRZ ;  /* 0x00000000006c7805 */ /* 0x000fe4000001ff00 */
[----:B------:R-:W-:Y:S02]  /*5f60*/  ISETP.NE.U32.AND P2, PT, R2, 0x1, PT ;  /* 0x000000010200780c */ /* 0x000fe40003f45070 */
[----:B------:R-:W-:Y:S02]  /*5f70*/  CS2R R102, SRZ ;  /* 0x0000000000667805 */ /* 0x000fe4000001ff00 */
[----:B------:R-:W-:Y:S02]  /*5f80*/  CS2R R100, SRZ ;  /* 0x0000000000647805 */ /* 0x000fe4000001ff00 */
[----:B------:R-:W-:Y:S02]  /*5f90*/  CS2R R94, SRZ ;  /* 0x00000000005e7805 */ /* 0x000fe4000001ff00 */
[----:B------:R-:W-:Y:S02]  /*5fa0*/  P2R R96, PR, RZ, 0x4 ;  /* 0x00000004ff607803 */ /* 0x000fe40000000000 */
[----:B------:R-:W-:Y:S02]  /*5fb0*/  CS2R R92, SRZ ;  /* 0x00000000005c7805 */ /* 0x000fe4000001ff00 */
[----:B------:R-:W-:Y:S02]  /*5fc0*/  ISETP.NE.U32.AND P2, PT, R141, 0x1, PT ;  /* 0x000000018d00780c */ /* 0x000fe40003f45070 */
[----:B------:R-:W-:Y:S02]  /*5fd0*/  CS2R R86, SRZ ;  /* 0x0000000000567805 */ /* 0x000fe4000001ff00 */
[----:B------:R-:W-:Y:S02]  /*5fe0*/  CS2R R84, SRZ ;  /* 0x0000000000547805 */ /* 0x000fe4000001ff00 */
[----:B------:R-:W-:Y:S02]  /*5ff0*/  CS2R R78, SRZ ;  /* 0x00000000004e7805 */ /* 0x000fe4000001ff00 */
[----:B------:R-:W-:Y:S02]  /*6000*/  SEL R82, R82, 0x10, !P2 ;  /* 0x0000001052527807 */ /* 0x000fe40005000000 */
[----:B------:R-:W-:Y:S03]  /*6010*/  CS2R R76, SRZ ;  /* 0x00000000004c7805 */ /* 0x000fe6000001ff00 */
[----:B------:R-:W-:Y:S02]  /*6020*/  IMAD.IADD R163, R163, 0x1, R82 ;  /* 0x00000001a3a37824 */ /* 0x000fe400078e0252 */
[C---:B------:R-:W-:Y:S02]  /*6030*/  IMAD.IADD R154, R82.reuse, 0x1, R162 ;  /* 0x00000001529a7824 */ /* 0x040fe400078e02a2 */
[----:B------:R-:W-:Y:S01]  /*6040*/  IMAD.IADD R152, R82, 0x1, R153 ;  /* 0x0000000152987824 */ /* 0x000fe200078e0299 */
[----:B-1----:R-:W-:Y:S01]  /*6050*/  SHF.L.U32 R0, R156, 0x1f, RZ ;  /* 0x0000001f9c007819 */ /* 0x002fe200000006ff */
[----:B------:R-:W-:Y:S03]  /*6060*/  IMAD.IADD R150, R82, 0x1, R151 ;  /* 0x0000000152967824 */ /* 0x000fe600078e0297 */
[----:B------:R1:W4:Y:S01]  /*6070*/  SYNCS.PHASECHK.TRANS64.TRYWAIT P0, [R74+URZ+0xd0], R0 ;  /* 0x0000d0004a0075a7 */ /* 0x00032200080011ff */
[----:B--2---:R-:W-:Y:S01]  /*6080*/  @P5 SEL R83, RZ, 0x1, !P1 ;  /* 0x00000001ff535807 */ /* 0x004fe20004800000 */
[----:B-1----:R-:W-:Y:S06]  /*6090*/  @!P5 BRA `(.L_x_98) ;  /* 0x000000000088d947 */ /* 0x002fec0003800000 */
[----:B------:R-:W-:Y:S01]  /*60a0*/  IMAD.MOV.U32 R135, RZ, RZ, RZ ;  /* 0x000000ffff877224 */ /* 0x000fe200078e00ff */
[----:B------:R-:W-:Y:S01]  /*60b0*/  ISETP.NE.AND P1, PT, R83, RZ, PT ;  /* 0x000000ff5300720c */ /* 0x000fe20003f25270 */
[----:B------:R-:W-:Y:S01]  /*60c0*/  BSSY B0, `(.L_x_99) ;  /* 0x0000014000007945 */ /* 0x000fe20003800000 */
[----:B------:R-:W-:Y:S02]  /*60d0*/  CS2R R78, SRZ ;  /* 0x00000000004e7805 */ /* 0x000fe4000001ff00 */
        /* <DEDUP_REMOVED lines=13> */
[----:B------:R-:W-:Y:S01]  /*61b0*/  CS2R R132, SRZ ;  /* 0x0000000000847805 */ /* 0x000fe2000001ff00 */
[----:B------:R-:W-:Y:S06]  /*61c0*/  @P1 BRA `(.L_x_100) ;  /* 0x00000000000c1947 */ /* 0x000fec0003800000 */
[----:B------:R-:W-:Y:S04]  /*61d0*/  SHF.L.U32 R3, R157, 0x1f, RZ ;  /* 0x0000001f9d037819 */ /* 0x000fe800000006ff */
[----:B------:R-:W1:Y:S02]  /*61e0*/  SYNCS.PHASECHK.TRANS64.TRYWAIT P1, [UR44+0x60], R3 ;  /* 0x00006003ff0075a7 */ /* 0x000e64000802112c */
[----:B-1----:R-:W-:Y:S05]  /*61f0*/  @!P1 BRA `(.L_x_101) ;  /* 0x0000005c00349947 */ /* 0x002fea0003800000 */
.L_x_100:
[----:B------:R-:W-:Y:S05]  /*6200*/  BSYNC B0 ;  /* 0x0000000000007941 */ /* 0x000fea0003800000 */
.L_x_99:
[----:B------:R-:W-:Y:S01]  /*6210*/  ISETP.NE.AND P1, PT, R96, RZ, PT ;  /* 0x000000ff6000720c */ /* 0x000fe20003f25270 */
[----:B------:R-:W-:Y:S11]  /*6220*/  HFMA2 R75, -RZ, RZ, 0, 5.9604644775390625e-08 ;  /* 0x00000001ff4b7431 */ /* 0x000ff600000001ff */
[----:B------:R-:W-:Y:S01]  /*6230*/  @!UPT UIADD3 URZ, UPT, UPT, URZ, URZ, URZ ;  /* 0x000000fffffff290 */ /* 0x000fe2000fffe0ff */
[----:B------:R2:W1:Y:S04]  /*6240*/  @P1 LDS.128 R76, [R164+UR44+0x400] ;  /* 0x0004002ca44c1984 */ /* 0x0004680008000c00 */
[----:B------:R2:W1:Y:S04]  /*6250*/  @P1 LDS.128 R84, [R163+0x400] ;  /* 0x00040000a3541984 */ /* 0x0004680000000c00 */
[----:B------:R2:W1:Y:S04]  /*6260*/  @P1 LDS.128 R92, [R162+0x400] ;  /* 0x00040000a25c1984 */ /* 0x0004680000000c00 */
[----:B------:R2:W1:Y:S04]  /*6270*/  @P1 LDS.128 R100, [R154+0x400] ;  /* 0x000400009a641984 */ /* 0x0004680000000c00 */
[----:B------:R2:W1:Y:S04]  /*6280*/  @P1 LDS.128 R108, [R153+0x400] ;  /* 0x00040000996c1984 */ /* 0x0004680000000c00 */
[----:B------:R2:W1:Y:S04]  /*6290*/  @P1 LDS.128 R116, [R152+0x400] ;  /* 0x0004000098741984 */ /* 0x0004680000000c00 */
[----:B------:R2:W1:Y:S04]  /*62a0*/  @P1 LDS.128 R124, [R151+0x400] ;  /* 0x00040000977c1984 */ /* 0x0004680000000c00 */
[----:B------:R2:W1:Y:S02]  /*62b0*/  @P1 LDS.128 R132, [R150+0x400] ;  /* 0x0004000096841984 */ /* 0x0004640000000c00 */
.L_x_98:
[----:B------:R-:W-:Y:S05]  /*62c0*/  BSYNC B1 ;  /* 0x0000000000017941 */ /* 0x000fea0003800000 */
.L_x_97:
[----:B-1----:R-:W-:Y:S04]  /*62d0*/  SHF.R.U32.HI R2, RZ, 0x15, R71 ;  /* 0x00000015ff027819 */ /* 0x002fe80000011647 */
[----:B------:R-:W-:Y:S01]  /*62e0*/  LOP3.LUT P1, RZ, R2, 0x3, R143, 0x48, !PT ;  /* 0x0000000302ff7812 */ /* 0x000fe2000782488f */
[----:B------:R-:W-:Y:S01]  /*62f0*/  @!UPT UIADD3 URZ, UPT, UPT, URZ, URZ, URZ ;  /* 0x000000fffffff290 */ /* 0x000fe2000fffe0ff */
[----:B----4-:R-:W-:Y:S11]  /*6300*/  @P0 BRA `(.L_x_102) ;  /* 0x0000000000080947 */ /* 0x010ff60003800000 */
[----:B------:R-:W1:Y:S02]  /*6310*/  SYNCS.PHASECHK.TRANS64.TRYWAIT P0, [R74+URZ+0xd0], R0 ;  /* 0x0000d0004a0075a7 */ /* 0x000e6400080011ff */
[----:B-1----:R-:W-:Y:S05]  /*6320*/  @!P0 BRA `(.L_x_103) ;  /* 0x0000005c00008947 */ /* 0x002fea0003800000 */
.L_x_102:
[----:B------:R-:W-:Y:S05]  /*6330*/  @!P1 BRA `(.L_x_104) ;  /* 0x0000000000409947 */ /* 0x000fea0003800000 */
[----:B------:R-:W4:Y:S01]  /*6340*/  LDCU.64 UR8, c[0x4][0x70] ;  /* 0x01000e00ff0877ac */ /* 0x000f220008000a00 */
[----:B------:R-:W-:Y:S01]  /*6350*/  MOV R3, 0x0 ;  /* 0x0000000000037802 */ /* 0x000fe20000000f00 */
[----:B------:R-:W-:Y:S02]  /*6360*/  HFMA2 R12, -RZ, RZ, 0, 5.9604644775390625e-08 ;  /* 0x00000001ff0c7431 */ /* 0x000fe400000001ff */
[----:B------:R-:W-:Y:S02]  /*6370*/  IMAD.MOV.U32 R8, RZ, RZ, 0x192 ;  /* 0x00000192ff087424 */ /* 0x000fe400078e00ff */
[----:B------:R-:W-:Y:S01]  /*6380*/  IMAD.MOV.U32 R13, RZ, RZ, RZ ;  /* 0x000000ffff0d7224 */ /* 0x000fe200078e00ff */
[----:B------:R-:W5:Y:S01]  /*6390*/  LDCU.64 UR6, c[0x4][0x78] ;  /* 0x01000f00ff0677ac */ /* 0x000f620008000a00 */
[----:B------:R-:W1:Y:S01]  /*63a0*/  LDC.64 R2, c[0x4][R3] ;  /* 0x0100000003027b82 */ /* 0x000e620000000a00 */
[----:B------:R-:W2:Y:S01]  /*63b0*/  LDCU.64 UR4, c[0x4][0x10] ;  /* 0x01000200ff0477ac */ /* 0x000ea20008000a00 */
[----:B----4-:R-:W-:Y:S01]  /*63c0*/  MOV R5, UR9 ;  /* 0x0000000900057c02 */ /* 0x010fe20008000f00 */
[----:B------:R-:W-:Y:S01]  /*63d0*/  IMAD.U32 R4, RZ, RZ, UR8 ;  /* 0x00000008ff047e24 */ /* 0x000fe2000f8e00ff */
[----:B-----5:R-:W-:Y:S01]  /*63e0*/  MOV R7, UR7 ;  /* 0x0000000700077c02 */ /* 0x020fe20008000f00 */
[----:B------:R-:W-:Y:S01]  /*63f0*/  IMAD.U32 R6, RZ, RZ, UR6 ;  /* 0x00000006ff067e24 */ /* 0x000fe2000f8e00ff */
[----:B--2---:R-:W-:Y:S01]  /*6400*/  MOV R11, UR5 ;  /* 0x00000005000b7c02 */ /* 0x004fe20008000f00 */
[----:B------:R-:W-:Y:S02]  /*6410*/  IMAD.U32 R10, RZ, RZ, UR4 ;  /* 0x00000004ff0a7e24 */ /* 0x000fe4000f8e00ff */
[----:B------:R-:W-:Y:S07]  /*6420*/  LEPC R20, `(.L_x_104) ;  /* 0x000000001014794e */ /* 0x000fee0000000000 */
[----:B-1-3--:R-:W-:Y:S05]  /*6430*/  CALL.ABS.NOINC R2 ;  /* 0x0000000002007343 */ /* 0x00afea0003c00000 */
.L_x_104:
[----:B------:R-:W-:Y:S01]  /*6440*/  SHF.L.U32 R3, R76, 0x10, RZ ;  /* 0x000000104c037819 */ /* 0x000fe200000006ff */
[----:B------:R-:W-:Y:S05]  /*6450*/  WARPSYNC.ALL ;  /* 0x0000000000007948 */ /* 0x000fea0003800000 */
[----:B------:R-:W-:Y:S01]  /*6460*/  R2UR UR4, R71 ;  /* 0x00000000470472ca */ /* 0x000fe200000e0000 */
[----:B------:R-:W-:Y:S01]  /*6470*/  BSSY.RECONVERGENT B0, `(.L_x_105) ;  /* 0x00000fc000007945 */ /* 0x000fe20003800200 */
[----:B------:R-:W-:Y:S02]  /*6480*/  LOP3.LUT R72, R79, 0xffff0000, RZ, 0xc0, !PT ;  /* 0xffff00004f487812 */ /* 0x000fe400078ec0ff */
[----:B------:R-:W-:Y:S09]  /*6490*/  ISETP.NE.AND P0, PT, R160, RZ, PT ;  /* 0x000000ffa000720c */ /* 0x000ff20003f05270 */
[----:B------:R-:W1:Y:S02]  /*64a0*/  LDTM.x64 R4, tmem[UR4] ;  /* 0x00000004000479ee */ /* 0x000e640008340000 */
[----:B-1-3--:R-:W-:Y:S01]  /*64b0*/  FMUL R0, R70, R4 ;  /* 0x0000000446007220 */ /* 0x00afe20000400000 */
[----:B------:R-:W-:Y:S01]  /*64c0*/  LOP3.LUT R4, R76, 0xffff0000, RZ, 0xc0, !PT ;  /* 0xffff00004c047812 */ /* 0x000fe200078ec0ff */
[C---:B------:R-:W-:Y:S01]  /*64d0*/  FMUL R2, R70.reuse, R5 ;  /* 0x0000000546027220 */ /* 0x040fe20000400000 */
[----:B------:R-:W-:Y:S01]  /*64e0*/  SHF.L.U32 R5, R77, 0x10, RZ ;  /* 0x000000104d057819 */ /* 0x000fe200000006ff */
[----:B------:R-:W-:Y:S01]  /*64f0*/  FFMA R0, R73, R3, R0 ;  /* 0x0000000349007223 */ /* 0x000fe20000000000 */
[C---:B------:R-:W-:Y:S01]  /*6500*/  FMUL R3, R70.reuse, R6 ;  /* 0x0000000646037220 */ /* 0x040fe20000400000 */
[----:B------:R-:W-:Y:S01]  /*6510*/  LOP3.LUT R6, R77, 0xffff0000, RZ, 0xc0, !PT ;  /* 0xffff00004d067812 */ /* 0x000fe200078ec0ff */
[C---:B------:R-:W-:Y:S01]  /*6520*/  FFMA R2, R73.reuse, R4, R2 ;  /* 0x0000000449027223 */ /* 0x040fe20000000002 */
[----:B------:R-:W-:Y:S01]  /*6530*/  FMUL R7, R70, R7 ;  /* 0x0000000746077220 */ /* 0x000fe20000400000 */
[C---:B------:R-:W-:Y:S01]  /*6540*/  FFMA R3, R73.reuse, R5, R3 ;  /* 0x0000000549037223 */ /* 0x040fe20000000003 */
[----:B------:R-:W-:Y:S01]  /*6550*/  SHF.L.U32 R5, R78, 0x10, RZ ;  /* 0x000000104e057819 */ /* 0x000fe200000006ff */
[----:B------:R-:W-:Y:S01]  /*6560*/  FMUL R4, R70, R8 ;  /* 0x0000000846047220 */ /* 0x000fe20000400000 */
[----:B------:R-:W-:Y:S01]  /*6570*/  F2FP.BF16.F32.PACK_AB R88, R2, R0 ;  /* 0x000000000258723e */ /* 0x000fe200000010ff */
[C---:B------:R-:W-:Y:S01]  /*6580*/  FFMA R7, R73.reuse, R6, R7 ;  /* 0x0000000649077223 */ /* 0x040fe20000000007 */
[----:B------:R-:W-:Y:S01]  /*6590*/  LOP3.LUT R6, R78, 0xffff0000, RZ, 0xc0, !PT ;  /* 0xffff00004e067812 */ /* 0x000fe200078ec0ff */
[----:B------:R-:W-:Y:S01]  /*65a0*/  FFMA R4, R73, R5, R4 ;  /* 0x0000000549047223 */ /* 0x000fe20000000004 */
[----:B------:R-:W-:Y:S01]  /*65b0*/  SHF.L.U32 R8, R79, 0x10, RZ ;  /* 0x000000104f087819 */ /* 0x000fe200000006ff */
[C---:B------:R-:W-:Y:S01]  /*65c0*/  FMUL R0, R70.reuse, R9 ;  /* 0x0000000946007220 */ /* 0x040fe20000400000 */
[----:B------:R-:W-:Y:S01]  /*65d0*/  F2FP.BF16.F32.PACK_AB R89, R7, R3 ;  /* 0x000000030759723e */ /* 0x000fe200000010ff */
[----:B------:R-:W-:Y:S01]  /*65e0*/  FMUL R2, R70, R10 ;  /* 0x0000000a46027220 */ /* 0x000fe20000400000 */
[----:B------:R-:W-:Y:S01]  /*65f0*/  SHF.L.U32 R7, R84, 0x10, RZ ;  /* 0x0000001054077819 */ /* 0x000fe200000006ff */
[----:B------:R-:W-:Y:S01]  /*6600*/  FMUL R5, R70, R11 ;  /* 0x0000000b46057220 */ /* 0x000fe20000400000 */
[----:B------:R-:W-:Y:S01]  /*6610*/  LOP3.LUT R9, R87, 0xffff0000, RZ, 0xc0, !PT ;  /* 0xffff000057097812 */ /* 0x000fe200078ec0ff */
[C---:B------:R-:W-:Y:S01]  /*6620*/  FFMA R0, R73.reuse, R6, R0 ;  /* 0x0000000649007223 */ /* 0x040fe20000000000 */
[C---:B------:R-:W-:Y:S01]  /*6630*/  FFMA R2, R73.reuse, R8, R2 ;  /* 0x0000000849027223 */ /* 0x040fe20000000002 */
[----:B------:R-:W-:Y:S01]  /*6640*/  LOP3.LUT R8, R84, 0xffff0000, RZ, 0xc0, !PT ;  /* 0xffff000054087812 */ /* 0x000fe200078ec0ff */
[----:B------:R-:W-:Y:S01]  /*6650*/  FFMA R5, R73, R72, R5 ;  /* 0x0000004849057223 */ /* 0x000fe20000000005 */
[----:B------:R-:W-:Y:S01]  /*6660*/  SHF.L.U32 R72, R93, 0x10, RZ ;  /* 0x000000105d487819 */ /* 0x000fe200000006ff */
[----:B------:R-:W-:Y:S01]  /*6670*/  FMUL R3, R70, R12 ;  /* 0x0000000c46037220 */ /* 0x000fe20000400000 */
[----:B------:R-:W-:Y:S01]  /*6680*/  F2FP.BF16.F32.PACK_AB R90, R0, R4 ;  /* 0x00000004005a723e */ /* 0x000fe200000010ff */
[C---:B------:R-:W-:Y:S01]  /*6690*/  FMUL R6, R70.reuse, R13 ;  /* 0x0000000d46067220 */ /* 0x040fe20000400000 */
[----:B------:R-:W-:Y:S01]  /*66a0*/  F2FP.BF16.F32.PACK_AB R91, R5, R2 ;  /* 0x00000002055b723e */ /* 0x000fe200000010ff */
[----:B------:R-:W-:Y:S01]  /*66b0*/  FFMA R3, R73, R7, R3 ;  /* 0x0000000749037223 */ /* 0x000fe20000000003 */
[----:B------:R-:W-:Y:S01]  /*66c0*/  SHF.L.U32 R5, R85, 0x10, RZ ;  /* 0x0000001055057819 */ /* 0x000fe200000006ff */
[----:B------:R-:W-:Y:S01]  /*66d0*/  FFMA R6, R73, R8, R6 ;  /* 0x0000000849067223 */ /* 0x000fe20000000006 */
[----:B------:R-:W-:Y:S01]  /*66e0*/  LOP3.LUT R7, R85, 0xffff0000, RZ, 0xc0, !PT ;  /* 0xffff000055077812 */ /* 0x000fe200078ec0ff */
[----:B------:R-:W-:Y:S01]  /*66f0*/  FMUL R0, R70, R14 ;  /* 0x0000000e46007220 */ /* 0x000fe20000400000 */
[----:B------:R-:W-:Y:S01]  /*6700*/  SHF.L.U32 R8, R86, 0x10, RZ ;  /* 0x0000001056087819 */ /* 0x000fe200000006ff */
[----:B------:R-:W-:Y:S01]  /*6710*/  FMUL R2, R70, R15 ;  /* 0x0000000f46027220 */ /* 0x000fe20000400000 */
[----:B------:R-:W-:Y:S01]  /*6720*/  F2FP.BF16.F32.PACK_AB R104, R6, R3 ;  /* 0x000000030668723e */ /* 0x000fe200000010ff */
[----:B------:R-:W-:Y:S01]  /*6730*/  FMUL R4, R70, R16 ;  /* 0x0000001046047220 */ /* 0x000fe20000400000 */
        /* <DEDUP_REMOVED lines=8> */
[----:B------:R-:W-:Y:S01]  /*67c0*/  FMUL R6, R70, R19 ;  /* 0x0000001346067220 */ /* 0x000fe20000400000 */
[C---:B------:R-:W-:Y:S01]  /*67d0*/  FFMA R3, R73.reuse, R7, R3 ;  /* 0x0000000749037223 */ /* 0x040fe20000000003 */
[C---:B------:R-:W-:Y:S01]  /*67e0*/  SHF.L.U32 R7, R92.reuse, 0x10, RZ ;  /* 0x000000105c077819 */ /* 0x040fe200000006ff */
[----:B------:R-:W-:Y:S01]  /*67f0*/  FFMA R5, R73, R8, R5 ;  /* 0x0000000849057223 */ /* 0x000fe20000000005 */
[----:B------:R-:W-:Y:S01]  /*6800*/  LOP3.LUT R8, R92, 0xffff0000, RZ, 0xc0, !PT ;  /* 0xffff00005c087812 */ /* 0x000fe200078ec0ff */
[C---:B------:R-:W-:Y:S01]  /*6810*/  FMUL R0, R70.reuse, R20 ;  /* 0x0000001446007220 */ /* 0x040fe20000400000 */
[----:B------:R-:W-:Y:S01]  /*6820*/  F2FP.BF16.F32.PACK_AB R106, R3, R4 ;  /* 0x00000004036a723e */ /* 0x000fe200000010ff */
[C---:B------:R-:W-:Y:S01]  /*6830*/  FMUL R2, R70.reuse, R21 ;  /* 0x0000001546027220 */ /* 0x040fe20000400000 */
[C---:B------:R-:W-:Y:S01]  /*6840*/  FFMA R6, R73.reuse, R9, R6 ;  /* 0x0000000949067223 */ /* 0x040fe20000000006 */
[C---:B------:R-:W-:Y:S01]  /*6850*/  FFMA R0, R73.reuse, R7, R0 ;  /* 0x0000000749007223 */ /* 0x040fe20000000000 */
[C---:B------:R-:W-:Y:S01]  /*6860*/  FMUL R14, R70.reuse, R33 ;  /* 0x00000021460e7220 */ /* 0x040fe20000400000 */
[----:B------:R-:W-:Y:S01]  /*6870*/  FFMA R2, R73, R8, R2 ;  /* 0x0000000849027223 */ /* 0x000fe20000000002 */
[----:B------:R-:W-:Y:S01]  /*6880*/  FMUL R33, R70, R52 ;  /* 0x0000003446217220 */ /* 0x000fe20000400000 */
[----:B------:R-:W-:Y:S01]  /*6890*/  F2FP.BF16.F32.PACK_AB R107, R6, R5 ;  /* 0x00000005066b723e */ /* 0x000fe200000010ff */
[----:B------:R1:W-:Y:S01]  /*68a0*/  STS.128 [R164+UR44+0x400], R88 ;  /* 0x00040058a4007988 */ /* 0x0003e20008000c2c */
[----:B------:R-:W-:Y:S01]  /*68b0*/  FMUL R3, R70, R22 ;  /* 0x0000001646037220 */ /* 0x000fe20000400000 */
[----:B------:R-:W-:Y:S01]  /*68c0*/  F2FP.BF16.F32.PACK_AB R52, R2, R0 ;  /* 0x000000000234723e */ /* 0x000fe200000010ff */
[C---:B------:R-:W-:Y:S01]  /*68d0*/  FMUL R4, R70.reuse, R23 ;  /* 0x0000001746047220 */ /* 0x040fe20000400000 */
[----:B------:R-:W-:Y:S01]  /*68e0*/  LOP3.LUT R0, R93, 0xffff0000, RZ, 0xc0, !PT ;  /* 0xffff00005d007812 */ /* 0x000fe200078ec0ff */
[----:B------:R-:W-:Y:S01]  /*68f0*/  FMUL R11, R70, R30 ;  /* 0x0000001e460b7220 */ /* 0x000fe20000400000 */
[----:B------:R-:W-:Y:S01]  /*6900*/  SHF.L.U32 R2, R94, 0x10, RZ ;  /* 0x000000105e027819 */ /* 0x000fe200000006ff */
[C---:B------:R-:W-:Y:S01]  /*6910*/  FMUL R12, R70.reuse, R31 ;  /* 0x0000001f460c7220 */ /* 0x040fe20000400000 */
[----:B------:R-:W-:Y:S01]  /*6920*/  FMUL R30, R70, R49 ;  /* 0x00000031461e7220 */ /* 0x000fe20000400000 */
[----:B------:R-:W-:Y:S01]  /*6930*/  LOP3.LUT R49, R94, 0xffff0000, RZ, 0xc0, !PT ;  /* 0xffff00005e317812 */ /* 0x000fe200078ec0ff */
[C---:B------:R-:W-:Y:S01]  /*6940*/  FMUL R5, R70.reuse, R24 ;  /* 0x0000001846057220 */ /* 0x040fe20000400000 */
[C---:B------:R-:W-:Y:S01]  /*6950*/  FMUL R13, R70.reuse, R32 ;  /* 0x00000020460d7220 */ /* 0x040fe20000400000 */
[C---:B------:R-:W-:Y:S01]  /*6960*/  FMUL R31, R70.reuse, R50 ;  /* 0x00000032461f7220 */ /* 0x040fe20000400000 */
[----:B------:R-:W-:Y:S01]  /*6970*/  SHF.L.U32 R50, R95, 0x10, RZ ;  /* 0x000000105f327819 */ /* 0x000fe200000006ff */
[----:B------:R-:W-:Y:S01]  /*6980*/  FFMA R3, R73, R72, R3 ;  /* 0x0000004849037223 */ /* 0x000fe20000000003 */
[C---:B------:R-:W-:Y:S01]  /*6990*/  FMUL R6, R70.reuse, R25 ;  /* 0x0000001946067220 */ /* 0x040fe20000400000 */
[----:B------:R-:W-:Y:S01]  /*69a0*/  FMUL R32, R70, R51 ;  /* 0x0000003346207220 */ /* 0x000fe20000400000 */
[----:B------:R-:W-:Y:S01]  /*69b0*/  LOP3.LUT R51, R95, 0xffff0000, RZ, 0xc0, !PT ;  /* 0xffff00005f337812 */ /* 0x000fe200078ec0ff */
[C---:B------:R-:W-:Y:S01]  /*69c0*/  FFMA R4, R73.reuse, R0, R4 ;  /* 0x0000000049047223 */ /* 0x040fe20000000004 */
[----:B------:R-:W-:Y:S01]  /*69d0*/  SHF.L.U32 R0, R100, 0x10, RZ ;  /* 0x0000001064007819 */ /* 0x000fe200000006ff */
[C---:B------:R-:W-:Y:S01]  /*69e0*/  FMUL R7, R70.reuse, R26 ;  /* 0x0000001a46077220 */ /* 0x040fe20000400000 */
[----:B------:R-:W-:Y:S01]  /*69f0*/  FMUL R8, R70, R27 ;  /* 0x0000001b46087220 */ /* 0x000fe20000400000 */
[C---:B------:R-:W-:Y:S01]  /*6a00*/  FFMA R5, R73.reuse, R2, R5 ;  /* 0x0000000249057223 */ /* 0x040fe20000000005 */
[----:B------:R-:W-:Y:S01]  /*6a10*/  LOP3.LUT R2, R100, 0xffff0000, RZ, 0xc0, !PT ;  /* 0xffff000064027812 */ /* 0x000fe200078ec0ff */
[C---:B------:R-:W-:Y:S01]  /*6a20*/  FMUL R9, R70.reuse, R28 ;  /* 0x0000001c46097220 */ /* 0x040fe20000400000 */
[C---:B------:R-:W-:Y:S01]  /*6a30*/  FFMA R6, R73.reuse, R49, R6 ;  /* 0x0000003149067223 */ /* 0x040fe20000000006 */
[C---:B------:R-:W-:Y:S01]  /*6a40*/  FMUL R15, R70.reuse, R34 ;  /* 0x00000022460f7220 */ /* 0x040fe20000400000 */
[----:B------:R-:W-:Y:S01]  /*6a50*/  FMUL R34, R70, R53 ;  /* 0x0000003546227220 */ /* 0x000fe20000400000 */
[----:B------:R-:W-:Y:S01]  /*6a60*/  F2FP.BF16.F32.PACK_AB R53, R4, R3 ;  /* 0x000000030435723e */ /* 0x000fe200000010ff */
[----:B------:R-:W-:Y:S01]  /*6a70*/  FFMA R7, R73, R50, R7 ;  /* 0x0000003249077223 */ /* 0x000fe20000000007 */
[----:B------:R-:W-:Y:S01]  /*6a80*/  SHF.L.U32 R3, R101, 0x10, RZ ;  /* 0x0000001065037819 */ /* 0x000fe200000006ff */
[----:B------:R-:W-:Y:S01]  /*6a90*/  FFMA R8, R73, R51, R8 ;  /* 0x0000003349087223 */ /* 0x000fe20000000008 */
[----:B------:R-:W-:Y:S01]  /*6aa0*/  SHF.L.U32 R4, R135, 0x10, RZ ;  /* 0x0000001087047819 */ /* 0x000fe200000006ff */
[----:B------:R-:W-:Y:S01]  /*6ab0*/  FFMA R9, R73, R0, R9 ;  /* 0x0000000049097223 */ /* 0x000fe20000000009 */
[----:B------:R-:W-:Y:S01]  /*6ac0*/  LOP3.LUT R0, R101, 0xffff0000, RZ, 0xc0, !PT ;  /* 0xffff000065007812 */ /* 0x000fe200078ec0ff */
[C---:B------:R-:W-:Y:S01]  /*6ad0*/  FMUL R10, R70.reuse, R29 ;  /* 0x0000001d460a7220 */ /* 0x040fe20000400000 */
[C---:B------:R-:W-:Y:S01]  /*6ae0*/  FMUL R16, R70.reuse, R35 ;  /* 0x0000002346107220 */ /* 0x040fe20000400000 */
[C---:B------:R-:W-:Y:S01]  /*6af0*/  FMUL R17, R70.reuse, R36 ;  /* 0x0000002446117220 */ /* 0x040fe20000400000 */
[----:B------:R-:W-:Y:S01]  /*6b00*/  FMUL R18, R70, R37 ;  /* 0x0000002546127220 */ /* 0x000fe20000400000 */
[C---:B------:R-:W-:Y:S01]  /*6b10*/  FFMA R10, R73.reuse, R2, R10 ;  /* 0x00000002490a7223 */ /* 0x040fe2000000000a */
[C---:B------:R-:W-:Y:S01]  /*6b20*/  SHF.L.U32 R2, R102.reuse, 0x10, RZ ;  /* 0x0000001066027819 */ /* 0x040fe200000006ff */
[----:B------:R-:W-:Y:S01]  /*6b30*/  FFMA R11, R73, R3, R11 ;  /* 0x00000003490b7223 */ /* 0x000fe2000000000b */
[----:B------:R-:W-:Y:S01]  /*6b40*/  SHF.L.U32 R3, R103, 0x10, RZ ;  /* 0x0000001067037819 */ /* 0x000fe200000006ff */
[C---:B------:R-:W-:Y:S01]  /*6b50*/  FFMA R12, R73.reuse, R0, R12 ;  /* 0x00000000490c7223 */ /* 0x040fe2000000000c */
[----:B------:R-:W-:Y:S01]  /*6b60*/  LOP3.LUT R0, R102, 0xffff0000, RZ, 0xc0, !PT ;  /* 0xffff000066007812 */ /* 0x000fe200078ec0ff */
[----:B------:R-:W-:Y:S01]  /*6b70*/  FFMA R13, R73, R2, R13 ;  /* 0x00000002490d7223 */ /* 0x000fe2000000000d */
[----:B------:R-:W-:Y:S01]  /*6b80*/  LOP3.LUT R2, R103, 0xffff0000, RZ, 0xc0, !PT ;  /* 0xffff000067027812 */ /* 0x000fe200078ec0ff */
        /* <DEDUP_REMOVED lines=14> */
[C---:B------:R-:W-:Y:S01]  /*6c70*/  FFMA R19, R73.reuse, R3, R19 ;  /* 0x0000000349137223 */ /* 0x040fe20000000013 */
[----:B------:R-:W-:Y:S01]  /*6c80*/  LOP3.LUT R3, R110, 0xffff0000, RZ, 0xc0, !PT ;  /* 0xffff00006e037812 */ /* 0x000fe200078ec0ff */
[----:B------:R-:W-:Y:S01]  /*6c90*/  FFMA R20, R73, R0, R20 ;  /* 0x0000000049147223 */ /* 0x000fe20000000014 */
[----:B------:R-:W-:Y:S01]  /*6ca0*/  SHF.L.U32 R0, R111, 0x10, RZ ;  /* 0x000000106f007819 */ /* 0x000fe200000006ff */
[----:B------:R-:W-:Y:S01]  /*6cb0*/  FMUL R23, R70, R42 ;  /* 0x0000002a46177220 */ /* 0x000fe20000400000 */
[----:B------:R-:W-:Y:S01]  /*6cc0*/  FFMA R21, R73, R2, R21 ;  /* 0x0000000249157223 */ /* 0x000fe20000000015 */
[----:B------:R-:W-:Y:S01]  /*6cd0*/  LOP3.LUT R2, R111, 0xffff0000, RZ, 0xc0, !PT ;  /* 0xffff00006f027812 */ /* 0x000fe200078ec0ff */
[----:B------:R-:W-:Y:S01]  /*6ce0*/  FFMA R22, R73, R3, R22 ;  /* 0x0000000349167223 */ /* 0x000fe20000000016 */
[----:B------:R-:W-:Y:S01]  /*6cf0*/  SHF.L.U32 R3, R117, 0x10, RZ ;  /* 0x0000001075037819 */ /* 0x000fe200000006ff */
[C---:B------:R-:W-:Y:S01]  /*6d00*/  FFMA R23, R73.reuse, R0, R23 ;  /* 0x0000000049177223 */ /* 0x040fe20000000017 */
[----:B------:R-:W-:Y:S01]  /*6d10*/  SHF.L.U32 R0, R116, 0x10, RZ ;  /* 0x0000001074007819 */ /* 0x000fe200000006ff */
[C---:B------:R-:W-:Y:S01]  /*6d20*/  FMUL R24, R70.reuse, R43 ;  /* 0x0000002b46187220 */ /* 0x040fe20000400000 */
[C---:B------:R-:W-:Y:S01]  /*6d30*/  FMUL R25, R70.reuse, R44 ;  /* 0x0000002c46197220 */ /* 0x040fe20000400000 */
[C---:B------:R-:W-:Y:S01]  /*6d40*/  FMUL R26, R70.reuse, R45 ;  /* 0x0000002d461a7220 */ /* 0x040fe20000400000 */
[----:B------:R-:W-:Y:S01]  /*6d50*/  FMUL R27, R70, R46 ;  /* 0x0000002e461b7220 */ /* 0x000fe20000400000 */
        /* <DEDUP_REMOVED lines=12> */
[C---:B------:R-:W-:Y:S01]  /*6e20*/  FFMA R29, R73.reuse, R2, R29 ;  /* 0x00000002491d7223 */ /* 0x040fe2000000001d */
[----:B------:R-:W-:Y:S01]  /*6e30*/  SHF.L.U32 R2, R124, 0x10, RZ ;  /* 0x000000107c027819 */ /* 0x000fe200000006ff */
[----:B------:R1:W-:Y:S01]  /*6e40*/  STS.128 [R163+0x400], R104 ;  /* 0x00040068a3007388 */ /* 0x0003e20000000c00 */
[----:B------:R-:W-:Y:S01]  /*6e50*/  FMUL R35, R70, R54 ;  /* 0x0000003646237220 */ /* 0x000fe20000400000 */
[----:B------:R-:W-:Y:S01]  /*6e60*/  F2FP.BF16.F32.PACK_AB R54, R6, R5 ;  /* 0x000000050636723e */ /* 0x000fe200000010ff */
[----:B------:R-:W-:Y:S01]  /*6e70*/  FFMA R30, R73, R0, R30 ;  /* 0x00000000491e7223 */ /* 0x000fe2000000001e */
[----:B------:R-:W-:Y:S01]  /*6e80*/  LOP3.LUT R0, R119, 0xffff0000, RZ, 0xc0, !PT ;  /* 0xffff000077007812 */ /* 0x000fe200078ec0ff */
[----:B------:R-:W-:Y:S01]  /*6e90*/  FMUL R36, R70, R55 ;  /* 0x0000003746247220 */ /* 0x000fe20000400000 */
[----:B------:R-:W-:Y:S01]  /*6ea0*/  F2FP.BF16.F32.PACK_AB R55, R8, R7 ;  /* 0x000000070837723e */ /* 0x000fe200000010ff */
[C---:B------:R-:W-:Y:S01]  /*6eb0*/  FFMA R31, R73.reuse, R3, R31 ;  /* 0x00000003491f7223 */ /* 0x040fe2000000001f */
[----:B------:R-:W-:Y:S01]  /*6ec0*/  LOP3.LUT R3, R124, 0xffff0000, RZ, 0xc0, !PT ;  /* 0xffff00007c037812 */ /* 0x000fe200078ec0ff */
[----:B------:R-:W-:Y:S01]  /*6ed0*/  FFMA R32, R73, R0, R32 ;  /* 0x0000000049207223 */ /* 0x000fe20000000020 */
[----:B------:R-:W-:Y:S01]  /*6ee0*/  SHF.L.U32 R0, R125, 0x10, RZ ;  /* 0x000000107d007819 */ /* 0x000fe200000006ff */
[----:B------:R1:W-:Y:S01]  /*6ef0*/  STS.128 [R162+0x400], R52 ;  /* 0x00040034a2007388 */ /* 0x0003e20000000c00 */
[----:B------:R-:W-:Y:S01]  /*6f00*/  F2FP.BF16.F32.PACK_AB R8, R10, R9 ;  /* 0x000000090a08723e */ /* 0x000fe200000010ff */
[----:B------:R-:W-:Y:S01]  /*6f10*/  FFMA R33, R73, R2, R33 ;  /* 0x0000000249217223 */ /* 0x000fe20000000021 */
[----:B------:R-:W-:Y:S01]  /*6f20*/  LOP3.LUT R2, R125, 0xffff0000, RZ, 0xc0, !PT ;  /* 0xffff00007d027812 */ /* 0x000fe200078ec0ff */
[C---:B------:R-:W-:Y:S01]  /*6f30*/  FFMA R34, R73.reuse, R3, R34 ;  /* 0x0000000349227223 */ /* 0x040fe20000000022 */
[----:B------:R-:W-:Y:S01]  /*6f40*/  F2FP.BF16.F32.PACK_AB R9, R12, R11 ;  /* 0x0000000b0c09723e */ /* 0x000fe200000010ff */
[C---:B------:R-:W-:Y:S01]  /*6f50*/  FFMA R35, R73.reuse, R0, R35 ;  /* 0x0000000049237223 */ /* 0x040fe20000000023 */
[----:B------:R-:W-:Y:S01]  /*6f60*/  F2FP.BF16.F32.PACK_AB R10, R14, R13 ;  /* 0x0000000d0e0a723e */ /* 0x000fe200000010ff */
[----:B------:R-:W-:Y:S01]  /*6f70*/  FFMA R36, R73, R2, R36 ;  /* 0x0000000249247223 */ /* 0x000fe20000000024 */
[----:B------:R-:W-:Y:S01]  /*6f80*/  F2FP.BF16.F32.PACK_AB R11, R16, R15 ;  /* 0x0000000f100b723e */ /* 0x000fe200000010ff */
[----:B------:R-:W-:Y:S01]  /*6f90*/  FMUL R37, R70, R56 ;  /* 0x0000003846257220 */ /* 0x000fe20000400000 */
[----:B------:R-:W-:Y:S01]  /*6fa0*/  SHF.L.U32 R0, R126, 0x10, RZ ;  /* 0x000000107e007819 */ /* 0x000fe200000006ff */
[----:B------:R-:W-:Y:S01]  /*6fb0*/  FMUL R38, R70, R57 ;  /* 0x0000003946267220 */ /* 0x000fe20000400000 */
[----:B------:R-:W-:Y:S01]  /*6fc0*/  LOP3.LUT R2, R126, 0xffff0000, RZ, 0xc0, !PT ;  /* 0xffff00007e027812 */ /* 0x000fe200078ec0ff */
[----:B------:R1:W-:Y:S01]  /*6fd0*/  STS.128 [R154+0x400], R8 ;  /* 0x000400089a007388 */ /* 0x0003e20000000c00 */
[----:B------:R-:W-:Y:S01]  /*6fe0*/  SHF.L.U32 R3, R127, 0x10, RZ ;  /* 0x000000107f037819 */ /* 0x000fe200000006ff */
[----:B------:R-:W-:Y:S01]  /*6ff0*/  FFMA R37, R73, R0, R37 ;  /* 0x0000000049257223 */ /* 0x000fe20000000025 */
[----:B------:R-:W-:Y:S01]  /*7000*/  LOP3.LUT R0, R127, 0xffff0000, RZ, 0xc0, !PT ;  /* 0xffff00007f007812 */ /* 0x000fe200078ec0ff */
[----:B------:R-:W-:Y:S01]  /*7010*/  FMUL R39, R70, R58 ;  /* 0x0000003a46277220 */ /* 0x000fe20000400000 */
[----:B------:R-:W-:Y:S01]  /*7020*/  F2FP.BF16.F32.PACK_AB R12, R18, R17 ;  /* 0x00000011120c723e */ /* 0x000fe200000010ff */
[----:B------:R-:W-:Y:S01]  /*7030*/  FMUL R40, R70, R59 ;  /* 0x0000003b46287220 */ /* 0x000fe20000400000 */
[----:B------:R-:W-:Y:S01]  /*7040*/  F2FP.BF16.F32.PACK_AB R13, R20, R19 ;  /* 0x00000013140d723e */ /* 0x000fe200000010ff */
[C---:B------:R-:W-:Y:S01]  /*7050*/  FFMA R38, R73.reuse, R2, R38 ;  /* 0x0000000249267223 */ /* 0x040fe20000000026 */
[----:B------:R-:W-:Y:S01]  /*7060*/  F2FP.BF16.F32.PACK_AB R14, R22, R21 ;  /* 0x00000015160e723e */ /* 0x000fe200000010ff */
[C---:B------:R-:W-:Y:S01]  /*7070*/  FFMA R39, R73.reuse, R3, R39 ;  /* 0x0000000349277223 */ /* 0x040fe20000000027 */
[----:B------:R-:W-:Y:S01]  /*7080*/  F2FP.BF16.F32.PACK_AB R15, R24, R23 ;  /* 0x00000017180f723e */ /* 0x000fe200000010ff */
[----:B------:R-:W-:Y:S01]  /*7090*/  FFMA R40, R73, R0, R40 ;  /* 0x0000000049287223 */ /* 0x000fe20000000028 */
[----:B------:R-:W-:Y:S01]  /*70a0*/  SHF.L.U32 R2, R132, 0x10, RZ ;  /* 0x0000001084027819 */ /* 0x000fe200000006ff */
[----:B------:R-:W-:Y:S01]  /*70b0*/  FMUL R41, R70, R60 ;  /* 0x0000003c46297220 */ /* 0x000fe20000400000 */
[----:B------:R-:W-:Y:S01]  /*70c0*/  LOP3.LUT R0, R132, 0xffff0000, RZ, 0xc0, !PT ;  /* 0xffff000084007812 */ /* 0x000fe200078ec0ff */
[----:B------:R1:W-:Y:S01]  /*70d0*/  STS.128 [R153+0x400], R12 ;  /* 0x0004000c99007388 */ /* 0x0003e20000000c00 */
[C---:B------:R-:W-:Y:S01]  /*70e0*/  FMUL R42, R70.reuse, R61 ;  /* 0x0000003d462a7220 */ /* 0x040fe20000400000 */
[----:B------:R-:W-:Y:S01]  /*70f0*/  SHF.L.U32 R3, R133, 0x10, RZ ;  /* 0x0000001085037819 */ /* 0x000fe200000006ff */
[----:B------:R-:W-:Y:S01]  /*7100*/  FMUL R43, R70, R62 ;  /* 0x0000003e462b7220 */ /* 0x000fe20000400000 */
[----:B------:R-:W-:Y:S01]  /*7110*/  F2FP.BF16.F32.PACK_AB R16, R26, R25 ;  /* 0x000000191a10723e */ /* 0x000fe200000010ff */
[C---:B------:R-:W-:Y:S01]  /*7120*/  FFMA R41, R73.reuse, R2, R41 ;  /* 0x0000000249297223 */ /* 0x040fe20000000029 */
[----:B------:R-:W-:Y:S01]  /*7130*/  F2FP.BF16.F32.PACK_AB R17, R28, R27 ;  /* 0x0000001b1c11723e */ /* 0x000fe200000010ff */
[C---:B------:R-:W-:Y:S01]  /*7140*/  FFMA R42, R73.reuse, R0, R42 ;  /* 0x00000000492a7223 */ /* 0x040fe2000000002a */
[----:B------:R-:W-:Y:S01]  /*7150*/  F2FP.BF16.F32.PACK_AB R18, R30, R29 ;  /* 0x0000001d1e12723e */ /* 0x000fe200000010ff */
[----:B------:R-:W-:Y:S01]  /*7160*/  FFMA R43, R73, R3, R43 ;  /* 0x00000003492b7223 */ /* 0x000fe2000000002b */
[----:B------:R-:W-:Y:S01]  /*7170*/  F2FP.BF16.F32.PACK_AB R19, R32, R31 ;  /* 0x0000001f2013723e */ /* 0x000fe200000010ff */
[C---:B------:R-:W-:Y:S01]  /*7180*/  FMUL R44, R70.reuse, R63 ;  /* 0x0000003f462c7220 */ /* 0x040fe20000400000 */
[----:B------:R-:W-:Y:S01]  /*7190*/  LOP3.LUT R0, R133, 0xffff0000, RZ, 0xc0, !PT ;  /* 0xffff000085007812 */ /* 0x000fe200078ec0ff */
[----:B------:R-:W-:Y:S01]  /*71a0*/  FMUL R45, R70, R64 ;  /* 0x00000040462d7220 */ /* 0x000fe20000400000 */
[C---:B------:R-:W-:Y:S01]  /*71b0*/  SHF.L.U32 R2, R134.reuse, 0x10, RZ ;  /* 0x0000001086027819 */ /* 0x040fe200000006ff */
[----:B------:R1:W-:Y:S01]  /*71c0*/  STS.128 [R152+0x400], R16 ;  /* 0x0004001098007388 */ /* 0x0003e20000000c00 */
[----:B------:R-:W-:Y:S01]  /*71d0*/  LOP3.LUT R3, R134, 0xffff0000, RZ, 0xc0, !PT ;  /* 0xffff000086037812 */ /* 0x000fe200078ec0ff */
[C---:B------:R-:W-:Y:S01]  /*71e0*/  FMUL R46, R70.reuse, R65 ;  /* 0x00000041462e7220 */ /* 0x040fe20000400000 */
[----:B------:R-:W-:Y:S01]  /*71f0*/  LOP3.LUT R5, R135, 0xffff0000, RZ, 0xc0, !PT ;  /* 0xffff000087057812 */ /* 0x000fe200078ec0ff */
[C---:B------:R-:W-:Y:S01]  /*7200*/  FMUL R47, R70.reuse, R66 ;  /* 0x00000042462f7220 */ /* 0x040fe20000400000 */
[C---:B------:R-:W-:Y:S01]  /*7210*/  FFMA R44, R73.reuse, R0, R44 ;  /* 0x00000000492c7223 */ /* 0x040fe2000000002c */
[----:B------:R-:W-:Y:S01]  /*7220*/  FMUL R48, R70, R67 ;  /* 0x0000004346307220 */ /* 0x000fe20000400000 */
[----:B------:R-:W-:Y:S01]  /*7230*/  F2FP.BF16.F32.PACK_AB R20, R34, R33 ;  /* 0x000000212214723e */ /* 0x000fe200000010ff */
[C---:B------:R-:W-:Y:S01]  /*7240*/  FFMA R45, R73.reuse, R2, R45 ;  /* 0x00000002492d7223 */ /* 0x040fe2000000002d */
[----:B------:R-:W-:Y:S01]  /*7250*/  F2FP.BF16.F32.PACK_AB R21, R36, R35 ;  /* 0x000000232415723e */ /* 0x000fe200000010ff */
[C---:B------:R-:W-:Y:S01]  /*7260*/  FFMA R46, R73.reuse, R3, R46 ;  /* 0x00000003492e7223 */ /* 0x040fe2000000002e */
[----:B------:R-:W-:Y:S01]  /*7270*/  F2FP.BF16.F32.PACK_AB R22, R38, R37 ;  /* 0x000000252616723e */ /* 0x000fe200000010ff */
[C---:B------:R-:W-:Y:S01]  /*7280*/  FFMA R47, R73.reuse, R4, R47 ;  /* 0x00000004492f7223 */ /* 0x040fe2000000002f */
[----:B------:R-:W-:Y:S01]  /*7290*/  F2FP.BF16.F32.PACK_AB R23, R40, R39 ;  /* 0x000000272817723e */ /* 0x000fe200000010ff */
[----:B------:R-:W-:Y:S01]  /*72a0*/  FFMA R48, R73, R5, R48 ;  /* 0x0000000549307223 */ /* 0x000fe20000000030 */
[----:B------:R-:W-:Y:S02]  /*72b0*/  F2FP.BF16.F32.PACK_AB R4, R42, R41 ;  /* 0x000000292a04723e */ /* 0x000fe400000010ff */
[----:B------:R-:W-:Y:S01]  /*72c0*/  F2FP.BF16.F32.PACK_AB R5, R44, R43 ;  /* 0x0000002b2c05723e */ /* 0x000fe200000010ff */
[----:B------:R1:W-:Y:S01]  /*72d0*/  STS.128 [R151+0x400], R20 ;  /* 0x0004001497007388 */ /* 0x0003e20000000c00 */
[----:B------:R-:W-:Y:S02]  /*72e0*/  F2FP.BF16.F32.PACK_AB R6, R46, R45 ;  /* 0x0000002d2e06723e */ /* 0x000fe400000010ff */
[----:B------:R-:W-:Y:S05]  /*72f0*/  F2FP.BF16.F32.PACK_AB R7, R48, R47 ;  /* 0x0000002f3007723e */ /* 0x000fea00000010ff */
[----:B------:R1:W-:Y:S01]  /*7300*/  STS.128 [R150+0x400], R4 ;  /* 0x0004000496007388 */ /* 0x0003e20000000c00 */
[----:B------:R-:W-:Y:S01]  /*7310*/  @!PT LDS RZ, [RZ] ;  /* 0x00000000fffff984 */ /* 0x000fe20000000800 */
[----:B------:R-:W-:Y:S01]  /*7320*/  @!PT LDS RZ, [RZ] ;  /* 0x00000000fffff984 */ /* 0x000fe20000000800 */
[----:B------:R-:W-:Y:S01]  /*7330*/  @!PT LDS RZ, [RZ] ;  /* 0x00000000fffff984 */ /* 0x000fe20000000800 */
[----:B------:R-:W-:Y:S01]  /*7340*/  @!PT LDS RZ, [RZ] ;  /* 0x00000000fffff984 */ /* 0x000fe20000000800 */
[----:B------:R3:W-:Y:S07]  /*7350*/  MEMBAR.ALL.CTA ;  /* 0x0000000000007992 */ /* 0x0007ee0000008000 */
[----:B---3--:R-:W3:Y:S02]  /*7360*/  FENCE.VIEW.ASYNC.S ;  /* 0x00000000000073c6 */ /* 0x008ee40000000000 */
[----:B---3--:R-:W-:Y:S06]  /*7370*/  BAR.SYNC.DEFER_BLOCKING 0x1, 0x80 ;  /* 0x0042000000007b1d */ /* 0x008fec0000010000 */
[----:B------:R-:W-:Y:S05]  /*7380*/  @P0 BRA `(.L_x_106) ;  /* 0x0000000000280947 */ /* 0x000fea0003800000 */
[----:B------:R-:W3:Y:S01]  /*7390*/  LDCU.64 UR6, c[0x0][0x348] ;  /* 0x00006900ff0677ac */ /* 0x000ee20008000a00 */
[----:B------:R-:W-:Y:S01]  /*73a0*/  UIADD3 UR4, UPT, UPT, UR44, 0x400, URZ ;  /* 0x000004002c047890 */ /* 0x000fe2000fffe0ff */
[----:B------:R-:W-:Y:S05]  /*73b0*/  UMOV UR51, UR36 ;  /* 0x0000002400337c82 */ /* 0x000fea0008000000 */
[----:B------:R-:W-:Y:S04]  /*73c0*/  MOV R147, UR4 ;  /* 0x0000000400937c02 */ /* 0x000fe80008000f00 */
[----:B------:R-:W-:Y:S01]  /*73d0*/  R2UR UR48, R147 ;  /* 0x00000000933072ca */ /* 0x000fe200000e0000 */
[----:B---3--:R-:W-:Y:S04]  /*73e0*/  UIADD3 UR4, UP0, UPT, UR6, 0x680, URZ ;  /* 0x0000068006047890 */ /* 0x008fe8000ff1e0ff */
[----:B------:R-:W-:Y:S09]  /*73f0*/  UIADD3.X UR5, UPT, UPT, URZ, UR7, URZ, UP0, !UPT ;  /* 0x00000007ff057290 */ /* 0x000ff200087fe4ff */
[----:B------:R3:W-:Y:S01]  /*7400*/  UTMASTG.3D [UR48], [UR4] ;  /* 0x00000030040073b5 */ /* 0x0007e20008010000 */
[----:B------:R0:W-:Y:S01]  /*7410*/  UTMACMDFLUSH ;  /* 0x00000000000079b7 */ /* 0x0001e20000000000 */
[----:B---3--:R-:W-:Y:S04]  /*7420*/  DEPBAR.LE SB0, 0x1 ;  /* 0x000080400000791a */ /* 0x008fe80000000000 */
.L_x_106:
[----:B------:R-:W-:Y:S05]  /*7430*/  BSYNC.RECONVERGENT B0 ;  /* 0x0000000000007941 */ /* 0x000fea0003800200 */
.L_x_105:
[----:B------:R-:W-:Y:S01]  /*7440*/  BAR.SYNC.DEFER_BLOCKING 0x1, 0x80 ;  /* 0x0042000000007b1d */ /* 0x000fe20000010000 */
[----:B------:R-:W-:Y:S01]  /*7450*/  ISETP.NE.AND P1, PT, R161, RZ, PT ;  /* 0x000000ffa100720c */ /* 0x000fe20003f25270 */
[----:B------:R-:W-:Y:S01]  /*7460*/  UISETP.NE.AND UP0, UPT, UR47, URZ, UPT ;  /* 0x000000ff2f00728c */ /* 0x000fe2000bf05270 */
[----:B------:R-:W-:Y:S11]  /*7470*/  LEA R2, R75, UR44, 0x3 ;  /* 0x0000002c4b027c11 */ /* 0x000ff6000f8e18ff */
[----:B-1----:R-:W-:Y:S01]  /*7480*/  @P1 SHF.L.U32 R4, R157, 0x1f, RZ ;  /* 0x0000001f9d041819 */ /* 0x002fe200000006ff */
[----:B------:R-:W-:Y:S06]  /*7490*/  BRA.U !UP0, `(.L_x_107) ;  /* 0x0000000108247547 */ /* 0x000fec000b800000 */
[----:B------:R-:W1:Y:S01]  /*74a0*/  S2R R0, SR_CgaCtaId ;  /* 0x0000000000007919 */ /* 0x000e620000008800 */
[----:B------:R-:W-:Y:S01]  /*74b0*/  IMAD.U32 R3, RZ, RZ, UR46 ;  /* 0x0000002eff037e24 */ /* 0x000fe2000f8e00ff */
[----:B------:R-:W-:Y:S04]  /*74c0*/  UIADD3 UR4, UPT, UPT, UR46, 0x1, URZ ;  /* 0x000000012e047890 */ /* 0x000fe8000fffe0ff */
[----:B------:R-:W-:Y:S01]  /*74d0*/  @P1 LEA R3, R3, UR44, 0x3 ;  /* 0x0000002c03031c11 */ /* 0x000fe2000f8e18ff */
[----:B------:R-:W-:Y:S04]  /*74e0*/  UISETP.NE.AND UP0, UPT, UR4, 0x4, UPT ;  /* 0x000000040400788c */ /* 0x000fe8000bf05270 */
[----:B------:R-:W-:Y:S01]  /*74f0*/  @P1 VIADD R3, R3, 0x80 ;  /* 0x0000008003031836 */ /* 0x000fe20000000000 */
[----:B------:R-:W-:Y:S04]  /*7500*/  USEL UR46, UR4, URZ, UP0 ;  /* 0x000000ff042e7287 */ /* 0x000fe80008000000 */
[----:B-1----:R-:W-:Y:S04]  /*7510*/  @P1 PRMT R0, R0, 0x654, R3 ;  /* 0x0000065400001816 */ /* 0x002fe80000000003 */
[----:B------:R1:W-:Y:S04]  /*7520*/  @P1 SYNCS.ARRIVE.TRANS64.RED.A1T0 RZ, [R0+URZ], RZ ;  /* 0x000000ff00ff19a7 */ /* 0x0003e800081004ff */
.L_x_107:
[----:B------:R-:W3:Y:S01]  /*7530*/  @P1 SYNCS.PHASECHK.TRANS64.TRYWAIT P0, [R2+URZ+0x60], R4 ;  /* 0x00006004020015a7 */ /* 0x000ee200080011ff */
[----:B------:R-:W-:Y:S01]  /*7540*/  BSSY B1, `(.L_x_108) ;  /* 0x000001f000017945 */ /* 0x000fe20003800000 */
[----:B---3--:R-:W-:Y:S03]  /*7550*/  @P1 SEL R83, RZ, 0x1, !P0 ;  /* 0x00000001ff531807 */ /* 0x008fe60004000000 */
[----:B------:R-:W-:Y:S05]  /*7560*/  @!P1 BRA `(.L_x_109) ;  /* 0x0000000000709947 */ /* 0x000fea0003800000 */
[----:B------:R-:W-:Y:S01]  /*7570*/  ISETP.NE.AND P1, PT, R96, RZ, PT ;  /* 0x000000ff6000720c */ /* 0x000fe20003f25270 */
[----:B------:R-:W-:Y:S01]  /*7580*/  BSSY B0, `(.L_x_110) ;  /* 0x000000b000007945 */ /* 0x000fe20003800000 */
[----:B------:R-:W-:Y:S11]  /*7590*/  ISETP.NE.AND P0, PT, R83, RZ, PT ;  /* 0x000000ff5300720c */ /* 0x000ff60003f05270 */
[----:B------:R-:W-:Y:S05]  /*75a0*/  @P1 IMAD R6, R75, 0x4000, R164 ;  /* 0x000040004b061824 */ /* 0x000fea00078e02a4 */
[----:B------:R-:W-:Y:S04]  /*75b0*/  @P1 IADD3 R5, PT, PT, R6, UR44, RZ ;  /* 0x0000002c06051c10 */ /* 0x000fe8000fffe0ff */
[----:B------:R-:W-:Y:S01]  /*75c0*/  @P1 IADD3 R4, PT, PT, R81, R5, RZ ;  /* 0x0000000551041210 */ /* 0x000fe20007ffe0ff */
[--C-:B------:R-:W-:Y:S02]  /*75d0*/  @P1 IMAD.IADD R3, R80, 0x1, R5.reuse ;  /* 0x0000000150031824 */ /* 0x100fe400078e0205 */
[----:B------:R-:W-:Y:S01]  /*75e0*/  @P1 IMAD.IADD R5, R82, 0x1, R5 ;  /* 0x0000000152051824 */ /* 0x000fe200078e0205 */
[----:B------:R-:W-:Y:S06]  /*75f0*/  @P0 BRA `(.L_x_111) ;  /* 0x00000000000c0947 */ /* 0x000fec0003800000 */
[----:B-1----:R-:W-:Y:S04]  /*7600*/  SHF.L.U32 R0, R157, 0x1f, RZ ;  /* 0x0000001f9d007819 */ /* 0x002fe800000006ff */
[----:B------:R-:W1:Y:S02]  /*7610*/  SYNCS.PHASECHK.TRANS64.TRYWAIT P0, [R2+URZ+0x60], R0 ;  /* 0x00006000020075a7 */ /* 0x000e6400080011ff */
[----:B-1----:R-:W-:Y:S05]  /*7620*/  @!P0 BRA `(.L_x_112) ;  /* 0x0000004800548947 */ /* 0x002fea0003800000 */
.L_x_111:
[----:B------:R-:W-:Y:S05]  /*7630*/  BSYNC B0 ;  /* 0x0000000000007941 */ /* 0x000fea0003800000 */
.L_x_110:
[----:B------:R-:W-:Y:S01]  /*7640*/  ISETP.NE.AND P0, PT, R96, RZ, PT ;  /* 0x000000ff6000720c */ /* 0x000fe20003f05270 */
[----:B------:R-:W-:Y:S11]  /*7650*/  VIADD R75, R75, 0x1 ;  /* 0x000000014b4b7836 */ /* 0x000ff60000000000 */
[----:B------:R-:W-:Y:S01]  /*7660*/  @!UPT UIADD3 URZ, UPT, UPT, URZ, URZ, URZ ;  /* 0x000000fffffff290 */ /* 0x000fe2000fffe0ff */
[----:B------:R3:W4:Y:S01]  /*7670*/  @P0 LDS.128 R84, [R5+0x400] ;  /* 0x0004000005540984 */ /* 0x0007220000000c00 */
[--C-:B-1----:R-:W-:Y:S01]  /*7680*/  @P0 IMAD.IADD R0, R81, 0x1, R3.reuse ;  /* 0x0000000151000824 */ /* 0x102fe200078e0203 */
[C---:B------:R-:W-:Y:S02]  /*7690*/  @P0 IADD3 R2, PT, PT, R82.reuse, R4, RZ ;  /* 0x0000000452020210 */ /* 0x040fe40007ffe0ff */
[----:B------:R1:W2:Y:S04]  /*76a0*/  @P0 LDS.128 R92, [R4+0x400] ;  /* 0x00040000045c0984 */ /* 0x0002a80000000c00 */
[----:B------:R2:W2:Y:S04]  /*76b0*/  @P0 LDS.128 R76, [R6+UR44+0x400] ;  /* 0x0004002c064c0984 */ /* 0x0004a80008000c00 */
[----:B------:R2:W2:Y:S04]  /*76c0*/  @P0 LDS.128 R100, [R2+0x400] ;  /* 0x0004000002640984 */ /* 0x0004a80000000c00 */
[----:B------:R2:W2:Y:S04]  /*76d0*/  @P0 LDS.128 R108, [R3+0x400] ;  /* 0x00040000036c0984 */ /* 0x0004a80000000c00 */
[----:B------:R2:W2:Y:S01]  /*76e0*/  @P0 LDS.128 R124, [R0+0x400] ;  /* 0x00040000007c0984 */ /* 0x0004a20000000c00 */
[C---:B---3--:R-:W-:Y:S01]  /*76f0*/  @P0 IMAD.IADD R5, R82.reuse, 0x1, R3 ;  /* 0x0000000152050824 */ /* 0x048fe200078e0203 */
[----:B-1----:R-:W-:Y:S04]  /*7700*/  @P0 IADD3 R4, PT, PT, R82, R0, RZ ;  /* 0x0000000052040210 */ /* 0x002fe80007ffe0ff */
[----:B------:R3:W1:Y:S04]  /*7710*/  @P0 LDS.128 R116, [R5+0x400] ;  /* 0x0004000005740984 */ /* 0x0006680000000c00 */
[----:B------:R3:W1:Y:S02]  /*7720*/  @P0 LDS.128 R132, [R4+0x400] ;  /* 0x0004000004840984 */ /* 0x0006640000000c00 */
.L_x_109:
[----:B------:R-:W-:Y:S05]  /*7730*/  BSYNC B1 ;  /* 0x0000000000017941 */ /* 0x000fea0003800000 */
.L_x_108:
[----:B-12---:R-:W-:Y:S05]  /*7740*/  VIADD R0, R71, 0x40 ;  /* 0x0000004047007836 */ /* 0x006fea0000000000 */
[----:B------:R-:W-:Y:S04]  /*7750*/  SHF.R.U32.HI R0, RZ, 0x15, R0 ;  /* 0x00000015ff007819 */ /* 0x000fe80000011600 */
[----:B------:R-:W-:Y:S11]  /*7760*/  LOP3.LUT P0, RZ, R0, 0x3, R143, 0x48, !PT ;  /* 0x0000000300ff7812 */ /* 0x000ff6000780488f */
[----:B------:R-:W-:Y:S02]  /*7770*/  @!UPT UIADD3 URZ, UPT, UPT, URZ, URZ, URZ ;  /* 0x000000fffffff290 */ /* 0x000fe4000fffe0ff */
[----:B------:R-:W-:Y:S05]  /*7780*/  @!P0 BRA `(.L_x_113) ;  /* 0x0000000000408947 */ /* 0x000fea0003800000 */
[----:B------:R-:W3:Y:S01]  /*7790*/  LDCU.64 UR8, c[0x4][0x70] ;  /* 0x01000e00ff0877ac */ /* 0x000ee20008000a00 */
[----:B------:R-:W-:Y:S01]  /*77a0*/  MOV R3, 0x0 ;  /* 0x0000000000037802 */ /* 0x000fe20000000f00 */
[----:B------:R-:W-:Y:S02]  /*77b0*/  HFMA2 R12, -RZ, RZ, 0, 5.9604644775390625e-08 ;  /* 0x00000001ff0c7431 */ /* 0x000fe400000001ff */
[----:B------:R-:W-:Y:S02]  /*77c0*/  IMAD.MOV.U32 R8, RZ, RZ, 0x192 ;  /* 0x00000192ff087424 */ /* 0x000fe400078e00ff */
[----:B------:R-:W-:Y:S01]  /*77d0*/  IMAD.MOV.U32 R13, RZ, RZ, RZ ;  /* 0x000000ffff0d7224 */ /* 0x000fe200078e00ff */
[----:B------:R-:W1:Y:S01]  /*77e0*/  LDCU.64 UR6, c[0x4][0x78] ;  /* 0x01000f00ff0677ac */ /* 0x000e620008000a00 */
[----:B------:R-:W2:Y:S01]  /*77f0*/  LDC.64 R2, c[0x4][R3] ;  /* 0x0100000003027b82 */ /* 0x000ea20000000a00 */
[----:B------:R-:W5:Y:S01]  /*7800*/  LDCU.64 UR4, c[0x4][0x10] ;  /* 0x01000200ff0477ac */ /* 0x000f620008000a00 */
[----:B---3--:R-:W-:Y:S01]  /*7810*/  MOV R5, UR9 ;  /* 0x0000000900057c02 */ /* 0x008fe20008000f00 */
[----:B------:R-:W-:Y:S01]  /*7820*/  IMAD.U32 R4, RZ, RZ, UR8 ;  /* 0x00000008ff047e24 */ /* 0x000fe2000f8e00ff */
[----:B-1----:R-:W-:Y:S01]  /*7830*/  MOV R7, UR7 ;  /* 0x0000000700077c02 */ /* 0x002fe20008000f00 */
[----:B------:R-:W-:Y:S01]  /*7840*/  IMAD.U32 R6, RZ, RZ, UR6 ;  /* 0x00000006ff067e24 */ /* 0x000fe2000f8e00ff */
[----:B-----5:R-:W-:Y:S01]  /*7850*/  MOV R11, UR5 ;  /* 0x00000005000b7c02 */ /* 0x020fe20008000f00 */
[----:B------:R-:W-:Y:S02]  /*7860*/  IMAD.U32 R10, RZ, RZ, UR4 ;  /* 0x00000004ff0a7e24 */ /* 0x000fe4000f8e00ff */
[----:B------:R-:W-:Y:S07]  /*7870*/  LEPC R20, `(.L_x_113) ;  /* 0x000000001014794e */ /* 0x000fee0000000000 */
[----:B--2-4-:R-:W-:Y:S05]  /*7880*/  CALL.ABS.NOINC R2 ;  /* 0x0000000002007343 */ /* 0x014fea0003c00000 */
.L_x_113:
[----:B------:R-:W-:Y:S01]  /*7890*/  SHF.L.U32 R3, R76, 0x10, RZ ;  /* 0x000000104c037819 */ /* 0x000fe200000006ff */
[----:B------:R-:W-:Y:S05]  /*78a0*/  WARPSYNC.ALL ;  /* 0x0000000000007948 */ /* 0x000fea0003800000 */
[----:B------:R-:W-:Y:S01]  /*78b0*/  R2UR UR4, R71 ;  /* 0x00000000470472ca */ /* 0x000fe200000e0000 */
[----:B------:R-:W1:Y:S01]  /*78c0*/  S2R R165, SR_CgaCtaId ;  /* 0x0000000000a57919 */ /* 0x000e620000008800 */
[----:B------:R-:W-:Y:S01]  /*78d0*/  LOP3.LUT R72, R79, 0xffff0000, RZ, 0xc0, !PT ;  /* 0xffff00004f487812 */ /* 0x000fe200078ec0ff */
[----:B------:R-:W-:Y:S01]  /*78e0*/  BSSY.RECONVERGENT B0, `(.L_x_114) ;  /* 0x0000102000007945 */ /* 0x000fe20003800200 */
[----:B------:R-:W-:Y:S02]  /*78f0*/  ISETP.NE.AND P6, PT, R161, RZ, PT ;  /* 0x000000ffa100720c */ /* 0x000fe40003fc5270 */
[----:B------:R-:W-:Y:S07]  /*7900*/  ISETP.NE.AND P0, PT, R160, RZ, PT ;  /* 0x000000ffa000720c */ /* 0x000fee0003f05270 */
[----:B---3--:R-:W2:Y:S02]  /*7910*/  LDTM.x64 R4, tmem[UR4+0x40] ;  /* 0x00004004000479ee */ /* 0x008ea40008340000 */
[----:B--2---:R-:W-:Y:S01]  /*7920*/  FMUL R0, R70, R4 ;  /* 0x0000000446007220 */ /* 0x004fe20000400000 */
        /* <DEDUP_REMOVED lines=19> */
[----:B----4-:R-:W-:Y:S01]  /*7a60*/  SHF.L.U32 R7, R84, 0x10, RZ ;  /* 0x0000001054077819 */ /* 0x010fe200000006ff */
        /* <DEDUP_REMOVED lines=42> */
[----:B------:R-:W-:Y:S01]  /*7d10*/  STS.128 [R164+UR44+0x4400], R88 ;  /* 0x00440058a4007988 */ /* 0x000fe20008000c2c */
        /* <DEDUP_REMOVED lines=30> */
[----:B------:R-:W-:Y:S01]  /*7f00*/  FMUL R10, R70, R29 ;  /* 0x0000001d460a7220 */ /* 0x000fe20000400000 */
[----:B------:R-:W-:Y:S01]  /*7f10*/  SHF.L.U32 R4, R111, 0x10, RZ ;  /* 0x000000106f047819 */ /* 0x000fe200000006ff */
[C---:B------:R-:W-:Y:S01]  /*7f20*/  FFMA R8, R73.reuse, R51, R8 ;  /* 0x0000003349087223 */ /* 0x040fe20000000008 */
[----:B------:R-:W-:Y:S01]  /*7f30*/  FFMA R9, R73, R0, R9 ;  /* 0x0000000049097223 */ /* 0x000fe20000000009 */
[----:B------:R-:W-:Y:S01]  /*7f40*/  LOP3.LUT R0, R101, 0xffff0000, RZ, 0xc0, !PT ;  /* 0xffff000065007812 */ /* 0x000fe200078ec0ff */
        /* <DEDUP_REMOVED lines=16> */
[----:B------:R-:W-:Y:S01]  /*8050*/  STS.128 [R163+0x4400], R104 ;  /* 0x00440068a3007388 */ /* 0x000fe20000000c00 */
[C---:B------:R-:W-:Y:S01]  /*8060*/  FMUL R18, R70.reuse, R37 ;  /* 0x0000002546127220 */ /* 0x040fe20000400000 */
[C---:B------:R-:W-:Y:S01]  /*8070*/  FMUL R19, R70.reuse, R38 ;  /* 0x0000002646137220 */ /* 0x040fe20000400000 */
[----:B------:R-:W-:Y:S01]  /*8080*/  FMUL R35, R70, R54 ;  /* 0x0000003646237220 */ /* 0x000fe20000400000 */
[----:B------:R-:W-:Y:S01]  /*8090*/  F2FP.BF16.F32.PACK_AB R54, R6, R5 ;  /* 0x000000050636723e */ /* 0x000fe200000010ff */
[----:B------:R-:W-:Y:S01]  /*80a0*/  FMUL R36, R70, R55 ;  /* 0x0000003746247220 */ /* 0x000fe20000400000 */
[----:B------:R-:W-:Y:S01]  /*80b0*/  F2FP.BF16.F32.PACK_AB R55, R8, R7 ;  /* 0x000000070837723e */ /* 0x000fe200000010ff */
[----:B------:R-:W-:Y:S01]  /*80c0*/  FFMA R17, R73, R0, R17 ;  /* 0x0000000049117223 */ /* 0x000fe20000000011 */
[----:B------:R-:W-:Y:S01]  /*80d0*/  LOP3.LUT R0, R109, 0xffff0000, RZ, 0xc0, !PT ;  /* 0xffff00006d007812 */ /* 0x000fe200078ec0ff */
[----:B------:R-:W-:Y:S01]  /*80e0*/  FFMA R18, R73, R2, R18 ;  /* 0x0000000249127223 */ /* 0x000fe20000000012 */
[----:B------:R-:W-:Y:S01]  /*80f0*/  SHF.L.U32 R2, R110, 0x10, RZ ;  /* 0x000000106e027819 */ /* 0x000fe200000006ff */
[----:B------:R-:W-:Y:S01]  /*8100*/  FMUL R20, R70, R39 ;  /* 0x0000002746147220 */ /* 0x000fe20000400000 */
[----:B------:R-:W-:Y:S01]  /*8110*/  LOP3.LUT R5, R111, 0xffff0000, RZ, 0xc0, !PT ;  /* 0xffff00006f057812 */ /* 0x000fe200078ec0ff */
[C---:B------:R-:W-:Y:S01]  /*8120*/  FFMA R19, R73.reuse, R3, R19 ;  /* 0x0000000349137223 */ /* 0x040fe20000000013 */
[----:B------:R-:W-:Y:S01]  /*8130*/  LOP3.LUT R3, R110, 0xffff0000, RZ, 0xc0, !PT ;  /* 0xffff00006e037812 */ /* 0x000fe200078ec0ff */
[----:B------:R-:W-:Y:S01]  /*8140*/  FMUL R21, R70, R40 ;  /* 0x0000002846157220 */ /* 0x000fe20000400000 */
[----:B------:R-:W-:Y:S01]  /*8150*/  F2FP.BF16.F32.PACK_AB R8, R10, R9 ;  /* 0x000000090a08723e */ /* 0x000fe200000010ff */
[----:B------:R-:W-:Y:S01]  /*8160*/  FMUL R22, R70, R41 ;  /* 0x0000002946167220 */ /* 0x000fe20000400000 */
[----:B------:R-:W-:Y:S01]  /*8170*/  F2FP.BF16.F32.PACK_AB R9, R12, R11 ;  /* 0x0000000b0c09723e */ /* 0x000fe200000010ff */
[----:B------:R-:W-:Y:S01]  /*8180*/  STS.128 [R162+0x4400], R52 ;  /* 0x00440034a2007388 */ /* 0x000fe20000000c00 */
[----:B------:R-:W-:Y:S01]  /*8190*/  F2FP.BF16.F32.PACK_AB R10, R14, R13 ;  /* 0x0000000d0e0a723e */ /* 0x000fe200000010ff */
[C---:B------:R-:W-:Y:S01]  /*81a0*/  FFMA R20, R73.reuse, R0, R20 ;  /* 0x0000000049147223 */ /* 0x040fe20000000014 */
[----:B------:R-:W-:Y:S01]  /*81b0*/  SHF.L.U32 R0, R116, 0x10, RZ ;  /* 0x0000001074007819 */ /* 0x000fe200000006ff */
[----:B------:R-:W-:Y:S01]  /*81c0*/  FMUL R23, R70, R42 ;  /* 0x0000002a46177220 */ /* 0x000fe20000400000 */
[----:B------:R-:W-:Y:S01]  /*81d0*/  F2FP.BF16.F32.PACK_AB R11, R16, R15 ;  /* 0x0000000f100b723e */ /* 0x000fe200000010ff */
[----:B------:R-:W-:Y:S01]  /*81e0*/  FMUL R24, R70, R43 ;  /* 0x0000002b46187220 */ /* 0x000fe20000400000 */
[C---:B------:R-:W-:Y:S01]  /*81f0*/  FFMA R21, R73.reuse, R2, R21 ;  /* 0x0000000249157223 */ /* 0x040fe20000000015 */
[----:B------:R-:W-:Y:S01]  /*8200*/  LOP3.LUT R2, R116, 0xffff0000, RZ, 0xc0, !PT ;  /* 0xffff000074027812 */ /* 0x000fe200078ec0ff */
[----:B------:R-:W-:Y:S01]  /*8210*/  FMUL R25, R70, R44 ;  /* 0x0000002c46197220 */ /* 0x000fe20000400000 */
[----:B------:R-:W-:Y:S01]  /*8220*/  FFMA R22, R73, R3, R22 ;  /* 0x0000000349167223 */ /* 0x000fe20000000016 */
[----:B------:R-:W-:Y:S01]  /*8230*/  SHF.L.U32 R3, R117, 0x10, RZ ;  /* 0x0000001075037819 */ /* 0x000fe200000006ff */
[C---:B------:R-:W-:Y:S01]  /*8240*/  FFMA R23, R73.reuse, R4, R23 ;  /* 0x0000000449177223 */ /* 0x040fe20000000017 */
[----:B------:R-:W-:Y:S01]  /*8250*/  F2FP.BF16.F32.PACK_AB R4, R18, R17 ;  /* 0x000000111204723e */ /* 0x000fe200000010ff */
[----:B------:R-:W-:Y:S01]  /*8260*/  FMUL R26, R70, R45 ;  /* 0x0000002d461a7220 */ /* 0x000fe20000400000 */
[----:B------:R-:W-:Y:S01]  /*8270*/  F2FP.BF16.F32.PACK_AB R6, R22, R21 ;  /* 0x000000151606723e */ /* 0x000fe200000010ff */
[C---:B------:R-:W-:Y:S01]  /*8280*/  FFMA R24, R73.reuse, R5, R24 ;  /* 0x0000000549187223 */ /* 0x040fe20000000018 */
[----:B------:R-:W-:Y:S01]  /*8290*/  F2FP.BF16.F32.PACK_AB R5, R20, R19 ;  /* 0x000000131405723e */ /* 0x000fe200000010ff */
[----:B------:R-:W-:Y:S01]  /*82a0*/  FFMA R25, R73, R0, R25 ;  /* 0x0000000049197223 */ /* 0x000fe20000000019 */
[----:B------:R-:W-:Y:S01]  /*82b0*/  LOP3.LUT R0, R117, 0xffff0000, RZ, 0xc0, !PT ;  /* 0xffff000075007812 */ /* 0x000fe200078ec0ff */
[----:B------:R-:W-:Y:S01]  /*82c0*/  FMUL R27, R70, R46 ;  /* 0x0000002e461b7220 */ /* 0x000fe20000400000 */
[----:B------:R-:W-:Y:S01]  /*82d0*/  F2FP.BF16.F32.PACK_AB R7, R24, R23 ;  /* 0x000000171807723e */ /* 0x000fe200000010ff */
[----:B------:R2:W-:Y:S01]  /*82e0*/  STS.128 [R154+0x4400], R8 ;  /* 0x004400089a007388 */ /* 0x0005e20000000c00 */
[C---:B------:R-:W-:Y:S01]  /*82f0*/  FFMA R26, R73.reuse, R2, R26 ;  /* 0x00000002491a7223 */ /* 0x040fe2000000001a */
[----:B------:R-:W-:Y:S01]  /*8300*/  SHF.L.U32 R2, R118, 0x10, RZ ;  /* 0x0000001076027819 */ /* 0x000fe200000006ff */
[C---:B------:R-:W-:Y:S01]  /*8310*/  FMUL R28, R70.reuse, R47 ;  /* 0x0000002f461c7220 */ /* 0x040fe20000400000 */
[----:B------:R-:W-:Y:S01]  /*8320*/  FMUL R29, R70, R48 ;  /* 0x00000030461d7220 */ /* 0x000fe20000400000 */
[C---:B------:R-:W-:Y:S01]  /*8330*/  FFMA R27, R73.reuse, R3, R27 ;  /* 0x00000003491b7223 */ /* 0x040fe2000000001b */
[----:B------:R-:W-:Y:S01]  /*8340*/  LOP3.LUT R3, R118, 0xffff0000, RZ, 0xc0, !PT ;  /* 0xffff000076037812 */ /* 0x000fe200078ec0ff */
[----:B------:R-:W-:Y:S01]  /*8350*/  FFMA R28, R73, R0, R28 ;  /* 0x00000000491c7223 */ /* 0x000fe2000000001c */
[----:B------:R-:W-:Y:S01]  /*8360*/  SHF.L.U32 R0, R119, 0x10, RZ ;  /* 0x0000001077007819 */ /* 0x000fe200000006ff */
[----:B------:R-:W-:Y:S01]  /*8370*/  FFMA R29, R73, R2, R29 ;  /* 0x00000002491d7223 */ /* 0x000fe2000000001d */
[----:B------:R-:W-:Y:S01]  /*8380*/  LOP3.LUT R2, R119, 0xffff0000, RZ, 0xc0, !PT ;  /* 0xffff000077027812 */ /* 0x000fe200078ec0ff */
[----:B------:R3:W-:Y:S01]  /*8390*/  STS.128 [R153+0x4400], R4 ;  /* 0x0044000499007388 */ /* 0x0007e20000000c00 */
[C---:B------:R-:W-:Y:S01]  /*83a0*/  FFMA R30, R73.reuse, R3, R30 ;  /* 0x00000003491e7223 */ /* 0x040fe2000000001e */
[C---:B------:R-:W-:Y:S01]  /*83b0*/  LOP3.LUT R3, R124.reuse, 0xffff0000, RZ, 0xc0, !PT ;  /* 0xffff00007c037812 */ /* 0x040fe200078ec0ff */
[C---:B------:R-:W-:Y:S01]  /*83c0*/  FFMA R31, R73.reuse, R0, R31 ;  /* 0x00000000491f7223 */ /* 0x040fe2000000001f */
[----:B------:R-:W-:Y:S01]  /*83d0*/  SHF.L.U32 R0, R124, 0x10, RZ ;  /* 0x000000107c007819 */ /* 0x000fe200000006ff */
[----:B------:R-:W-:Y:S01]  /*83e0*/  FFMA R32, R73, R2, R32 ;  /* 0x0000000249207223 */ /* 0x000fe20000000020 */
[----:B------:R-:W-:Y:S01]  /*83f0*/  SHF.L.U32 R2, R125, 0x10, RZ ;  /* 0x000000107d027819 */ /* 0x000fe200000006ff */
[C---:B------:R-:W-:Y:S01]  /*8400*/  FMUL R37, R70.reuse, R56 ;  /* 0x0000003846257220 */ /* 0x040fe20000400000 */
[----:B------:R-:W-:Y:S01]  /*8410*/  FMUL R38, R70, R57 ;  /* 0x0000003946267220 */ /* 0x000fe20000400000 */
[----:B------:R-:W-:Y:S01]  /*8420*/  FFMA R33, R73, R0, R33 ;  /* 0x0000000049217223 */ /* 0x000fe20000000021 */
[----:B------:R-:W-:Y:S01]  /*8430*/  LOP3.LUT R0, R125, 0xffff0000, RZ, 0xc0, !PT ;  /* 0xffff00007d007812 */ /* 0x000fe200078ec0ff */
[----:B------:R-:W-:Y:S01]  /*8440*/  FFMA R34, R73, R3, R34 ;  /* 0x0000000349227223 */ /* 0x000fe20000000022 */
[----:B------:R-:W-:Y:S01]  /*8450*/  SHF.L.U32 R3, R127, 0x10, RZ ;  /* 0x000000107f037819 */ /* 0x000fe200000006ff */
[C---:B------:R-:W-:Y:S01]  /*8460*/  FFMA R35, R73.reuse, R2, R35 ;  /* 0x0000000249237223 */ /* 0x040fe20000000023 */
[C---:B------:R-:W-:Y:S01]  /*8470*/  SHF.L.U32 R2, R126.reuse, 0x10, RZ ;  /* 0x000000107e027819 */ /* 0x040fe200000006ff */
[C---:B------:R-:W-:Y:S01]  /*8480*/  FFMA R36, R73.reuse, R0, R36 ;  /* 0x0000000049247223 */ /* 0x040fe20000000024 */
[----:B------:R-:W-:Y:S01]  /*8490*/  LOP3.LUT R0, R126, 0xffff0000, RZ, 0xc0, !PT ;  /* 0xffff00007e007812 */ /* 0x000fe200078ec0ff */
[----:B------:R-:W-:Y:S01]  /*84a0*/  FMUL R39, R70, R58 ;  /* 0x0000003a46277220 */ /* 0x000fe20000400000 */
[----:B------:R-:W-:Y:S01]  /*84b0*/  F2FP.BF16.F32.PACK_AB R12, R34, R33 ;  /* 0x00000021220c723e */ /* 0x000fe200000010ff */
[----:B------:R-:W-:Y:S01]  /*84c0*/  FFMA R37, R73, R2, R37 ;  /* 0x0000000249257223 */ /* 0x000fe20000000025 */
[----:B------:R-:W-:Y:S01]  /*84d0*/  LOP3.LUT R2, R127, 0xffff0000, RZ, 0xc0, !PT ;  /* 0xffff00007f027812 */ /* 0x000fe200078ec0ff */
[----:B------:R-:W-:Y:S01]  /*84e0*/  FMUL R40, R70, R59 ;  /* 0x0000003b46287220 */ /* 0x000fe20000400000 */
[----:B--2---:R-:W-:Y:S01]  /*84f0*/  F2FP.BF16.F32.PACK_AB R8, R26, R25 ;  /* 0x000000191a08723e */ /* 0x004fe200000010ff */
[C---:B------:R-:W-:Y:S01]  /*8500*/  FFMA R38, R73.reuse, R0, R38 ;  /* 0x0000000049267223 */ /* 0x040fe20000000026 */
[C---:B------:R-:W-:Y:S01]  /*8510*/  SHF.L.U32 R0, R132.reuse, 0x10, RZ ;  /* 0x0000001084007819 */ /* 0x040fe200000006ff */
[----:B------:R-:W-:Y:S01]  /*8520*/  FFMA R39, R73, R3, R39 ;  /* 0x0000000349277223 */ /* 0x000fe20000000027 */
[----:B------:R-:W-:Y:S01]  /*8530*/  SHF.L.U32 R3, R133, 0x10, RZ ;  /* 0x0000001085037819 */ /* 0x000fe200000006ff */
[C---:B------:R-:W-:Y:S01]  /*8540*/  FFMA R40, R73.reuse, R2, R40 ;  /* 0x0000000249287223 */ /* 0x040fe20000000028 */
[----:B------:R-:W-:Y:S01]  /*8550*/  LOP3.LUT R2, R132, 0xffff0000, RZ, 0xc0, !PT ;  /* 0xffff000084027812 */ /* 0x000fe200078ec0ff */
[----:B------:R-:W-:Y:S01]  /*8560*/  FMUL R41, R70, R60 ;  /* 0x0000003c46297220 */ /* 0x000fe20000400000 */
[----:B------:R-:W-:Y:S01]  /*8570*/  F2FP.BF16.F32.PACK_AB R9, R28, R27 ;  /* 0x0000001b1c09723e */ /* 0x000fe200000010ff */
[----:B------:R-:W-:Y:S01]  /*8580*/  FMUL R42, R70, R61 ;  /* 0x0000003d462a7220 */ /* 0x000fe20000400000 */
[----:B------:R-:W-:Y:S01]  /*8590*/  F2FP.BF16.F32.PACK_AB R10, R30, R29 ;  /* 0x0000001d1e0a723e */ /* 0x000fe200000010ff */
[----:B------:R-:W-:Y:S01]  /*85a0*/  FMUL R43, R70, R62 ;  /* 0x0000003e462b7220 */ /* 0x000fe20000400000 */
[----:B------:R-:W-:Y:S01]  /*85b0*/  F2FP.BF16.F32.PACK_AB R11, R32, R31 ;  /* 0x0000001f200b723e */ /* 0x000fe200000010ff */
[C---:B------:R-:W-:Y:S01]  /*85c0*/  FFMA R41, R73.reuse, R0, R41 ;  /* 0x0000000049297223 */ /* 0x040fe20000000029 */
[----:B------:R-:W-:Y:S01]  /*85d0*/  FFMA R42, R73, R2, R42 ;  /* 0x00000002492a7223 */ /* 0x000fe2000000002a */
[----:B------:R-:W-:Y:S01]  /*85e0*/  LOP3.LUT R0, R133, 0xffff0000, RZ, 0xc0, !PT ;  /* 0xffff000085007812 */ /* 0x000fe200078ec0ff */
[----:B------:R-:W-:Y:S01]  /*85f0*/  FFMA R43, R73, R3, R43 ;  /* 0x00000003492b7223 */ /* 0x000fe2000000002b */
[----:B------:R-:W-:Y:S01]  /*8600*/  STS.128 [R152+0x4400], R8 ;  /* 0x0044000898007388 */ /* 0x000fe20000000c00 */
[----:B------:R-:W-:Y:S01]  /*8610*/  SHF.L.U32 R2, R134, 0x10, RZ ;  /* 0x0000001086027819 */ /* 0x000fe200000006ff */
[----:B------:R-:W-:Y:S01]  /*8620*/  FMUL R44, R70, R63 ;  /* 0x0000003f462c7220 */ /* 0x000fe20000400000 */
[----:B------:R-:W-:Y:S01]  /*8630*/  LOP3.LUT R3, R134, 0xffff0000, RZ, 0xc0, !PT ;  /* 0xffff000086037812 */ /* 0x000fe200078ec0ff */
[C---:B------:R-:W-:Y:S01]  /*8640*/  FMUL R45, R70.reuse, R64 ;  /* 0x00000040462d7220 */ /* 0x040fe20000400000 */
[C---:B---3--:R-:W-:Y:S01]  /*8650*/  SHF.L.U32 R4, R135.reuse, 0x10, RZ ;  /* 0x0000001087047819 */ /* 0x048fe200000006ff */
        /* <DEDUP_REMOVED lines=11> */
[----:B------:R-:W-:Y:S01]  /*8710*/  FFMA R48, R73, R5, R48 ;  /* 0x0000000549307223 */ /* 0x000fe20000000030 */
[----:B------:R-:W-:Y:S02]  /*8720*/  F2FP.BF16.F32.PACK_AB R4, R42, R41 ;  /* 0x000000292a04723e */ /* 0x000fe400000010ff */
[----:B------:R-:W-:Y:S01]  /*8730*/  STS.128 [R151+0x4400], R12 ;  /* 0x0044000c97007388 */ /* 0x000fe20000000c00 */
[----:B------:R-:W-:Y:S02]  /*8740*/  F2FP.BF16.F32.PACK_AB R5, R44, R43 ;  /* 0x0000002b2c05723e */ /* 0x000fe400000010ff */
[----:B------:R-:W-:Y:S02]  /*8750*/  F2FP.BF16.F32.PACK_AB R6, R46, R45 ;  /* 0x0000002d2e06723e */ /* 0x000fe400000010ff */
[----:B------:R-:W-:Y:S02]  /*8760*/  F2FP.BF16.F32.PACK_AB R7, R48, R47 ;  /* 0x0000002f3007723e */ /* 0x000fe400000010ff */
[----:B------:R-:W-:Y:S02]  /*8770*/  MOV R0, UR46 ;  /* 0x0000002e00007c02 */ /* 0x000fe40008000f00 */
[----:B------:R-:W-:Y:S01]  /*8780*/  @P6 SHF.L.U32 R2, R157, 0x1f, RZ ;  /* 0x0000001f9d026819 */ /* 0x000fe200000006ff */
[----:B------:R2:W-:Y:S01]  /*8790*/  STS.128 [R150+0x4400], R4 ;  /* 0x0044000496007388 */ /* 0x0005e20000000c00 */
[----:B------:R-:W-:Y:S04]  /*87a0*/  @P6 LEA R0, R0, UR44, 0x3 ;  /* 0x0000002c00006c11 */ /* 0x000fe8000f8e18ff */
[----:B------:R-:W-:Y:S01]  /*87b0*/  @P6 IADD3 R0, PT, PT, R0, 0x80, RZ ;  /* 0x0000008000006810 */ /* 0x000fe20007ffe0ff */
[----:B------:R-:W-:Y:S01]  /*87c0*/  @!PT LDS RZ, [RZ] ;  /* 0x00000000fffff984 */ /* 0x000fe20000000800 */
[----:B------:R-:W-:Y:S01]  /*87d0*/  @!PT LDS RZ, [RZ] ;  /* 0x00000000fffff984 */ /* 0x000fe20000000800 */
[----:B------:R-:W-:Y:S01]  /*87e0*/  @!PT LDS RZ, [RZ] ;  /* 0x00000000fffff984 */ /* 0x000fe20000000800 */
[----:B------:R-:W-:Y:S01]  /*87f0*/  @!PT LDS RZ, [RZ] ;  /* 0x00000000fffff984 */ /* 0x000fe20000000800 */
[----:B------:R3:W-:Y:S06]  /*8800*/  MEMBAR.ALL.CTA ;  /* 0x0000000000007992 */ /* 0x0007ec0000008000 */
[----:B---3--:R-:W3:Y:S01]  /*8810*/  FENCE.VIEW.ASYNC.S ;  /* 0x00000000000073c6 */ /* 0x008ee20000000000 */
[----:B-1----:R-:W-:Y:S02]  /*8820*/  @P6 PRMT R0, R165, 0x654, R0 ;  /* 0x00000654a5006816 */ /* 0x002fe40000000000 */
[----:B--2---:R-:W-:Y:S01]  /*8830*/  LEA R6, R75, UR44, 0x3 ;  /* 0x0000002c4b067c11 */ /* 0x004fe2000f8e18ff */
[----:B---3--:R-:W-:Y:S06]  /*8840*/  BAR.SYNC.DEFER_BLOCKING 0x1, 0x80 ;  /* 0x0042000000007b1d */ /* 0x008fec0000010000 */
[----:B------:R-:W-:Y:S05]  /*8850*/  @P0 BRA `(.L_x_115) ;  /* 0x0000000000280947 */ /* 0x000fea0003800000 */
[----:B------:R-:W1:Y:S01]  /*8860*/  LDCU.64 UR6, c[0x0][0x348] ;  /* 0x00006900ff0677ac */ /* 0x000e620008000a00 */
[----:B------:R-:W-:Y:S02]  /*8870*/  UIADD3 UR9, UPT, UPT, UR49, 0x40, URZ ;  /* 0x0000004031097890 */ /* 0x000fe4000fffe0ff */
[----:B------:R-:W-:Y:S01]  /*8880*/  UIADD3 UR8, UPT, UPT, UR44, 0x4400, URZ ;  /* 0x000044002c087890 */ /* 0x000fe2000fffe0ff */
[----:B------:R-:W-:Y:S01]  /*8890*/  UMOV UR10, UR50 ;  /* 0x00000032000a7c82 */ /* 0x000fe20008000000 */
[----:B------:R-:W-:Y:S01]  /*88a0*/  UMOV UR11, UR36 ;  /* 0x00000024000b7c82 */ /* 0x000fe20008000000 */
[----:B-1----:R-:W-:Y:S04]  /*88b0*/  UIADD3 UR4, UP0, UPT, UR6, 0x680, URZ ;  /* 0x0000068006047890 */ /* 0x002fe8000ff1e0ff */
[----:B------:R-:W-:Y:S09]  /*88c0*/  UIADD3.X UR5, UPT, UPT, URZ, UR7, URZ, UP0, !UPT ;  /* 0x00000007ff057290 */ /* 0x000ff200087fe4ff */
[----:B------:R1:W-:Y:S01]  /*88d0*/  UTMASTG.3D [UR8], [UR4] ;  /* 0x00000008040073b5 */ /* 0x0003e20008010000 */
[----:B------:R0:W-:Y:S01]  /*88e0*/  UTMACMDFLUSH ;  /* 0x00000000000079b7 */ /* 0x0001e20000000000 */
[----:B-1----:R-:W-:Y:S04]  /*88f0*/  DEPBAR.LE SB0, 0x1 ;  /* 0x000080400000791a */ /* 0x002fe80000000000 */
.L_x_115:
[----:B------:R-:W-:Y:S05]  /*8900*/  BSYNC.RECONVERGENT B0 ;  /* 0x0000000000007941 */ /* 0x000fea0003800200 */
.L_x_114:
[----:B------:R-:W-:Y:S01]  /*8910*/  BAR.SYNC.DEFER_BLOCKING 0x1, 0x80 ;  /* 0x0042000000007b1d */ /* 0x000fe20000010000 */
[----:B------:R-:W-:Y:S04]  /*8920*/  UIADD3 UR4, UPT, UPT, UR46, 0x1, URZ ;  /* 0x000000012e047890 */ /* 0x000fe8000fffe0ff */
[----:B------:R-:W-:Y:S04]  /*8930*/  UISETP.NE.AND UP0, UPT, UR4, 0x4, UPT ;  /* 0x000000040400788c */ /* 0x000fe8000bf05270 */
[----:B------:R-:W-:Y:S01]  /*8940*/  USEL UR45, UR4, URZ, UP0 ;  /* 0x000000ff042d7287 */ /* 0x000fe20008000000 */
[----:B------:R1:W-:Y:S01]  /*8950*/  @P6 SYNCS.ARRIVE.TRANS64.RED.A1T0 RZ, [R0+URZ], RZ ;  /* 0x000000ff00ff69a7 */ /* 0x0003e200081004ff */
[----:B------:R-:W-:Y:S01]  /*8960*/  BSSY B1, `(.L_x_116) ;  /* 0x0000020000017945 */ /* 0x000fe20003800000 */
[----:B------:R-:W2:Y:S02]  /*8970*/  @P6 SYNCS.PHASECHK.TRANS64.TRYWAIT P0, [R6+URZ+0x60], R2 ;  /* 0x00006002060065a7 */ /* 0x000ea400080011ff */
[----:B--2---:R-:W-:Y:S01]  /*8980*/  @P6 SEL R83, RZ, 0x1, !P0 ;  /* 0x00000001ff536807 */ /* 0x004fe20004000000 */
[----:B-1----:R-:W-:Y:S06]  /*8990*/  @!P6 BRA `(.L_x_117) ;  /* 0x000000000070e947 */ /* 0x002fec0003800000 */
        /* <DEDUP_REMOVED lines=9> */
[----:B------:R-:W-:Y:S04]  /*8a30*/  SHF.L.U32 R5, R157, 0x1f, RZ ;  /* 0x0000001f9d057819 */ /* 0x000fe800000006ff */
[----:B------:R-:W1:Y:S02]  /*8a40*/  SYNCS.PHASECHK.TRANS64.TRYWAIT P0, [R6+URZ+0x60], R5 ;  /* 0x00006005060075a7 */ /* 0x000e6400080011ff */
[----:B-1----:R-:W-:Y:S05]  /*8a50*/  @!P0 BRA `(.L_x_120) ;  /* 0x00000034005c8947 */ /* 0x002fea0003800000 */
.L_x_119:
[----:B------:R-:W-:Y:S05]  /*8a60*/  BSYNC B0 ;  /* 0x0000000000007941 */ /* 0x000fea0003800000 */
.L_x_118:
[----:B------:R-:W-:Y:S01]  /*8a70*/  ISETP.NE.AND P0, PT, R96, RZ, PT ;  /* 0x000000ff6000720c */ /* 0x000fe20003f05270 */
[----:B------:R-:W-:Y:S11]  /*8a80*/  VIADD R75, R75, 0x1 ;  /* 0x000000014b4b7836 */ /* 0x000ff60000000000 */
[----:B------:R-:W-:Y:S01]  /*8a90*/  @!UPT UIADD3 URZ, UPT, UPT, URZ, URZ, URZ ;  /* 0x000000fffffff290 */ /* 0x000fe2000fffe0ff */
[----:B------:R2:W3:Y:S01]  /*8aa0*/  @P0 LDS.128 R76, [R4+UR44+0x400] ;  /* 0x0004002c044c0984 */ /* 0x0004e20008000c00 */
[C---:B-1----:R-:W-:Y:S03]  /*8ab0*/  @P0 IADD3 R5, PT, PT, R82.reuse, R2, RZ ;  /* 0x0000000252050210 */ /* 0x042fe60007ffe0ff */
[----:B------:R1:W4:Y:S04]  /*8ac0*/  @P0 LDS.128 R84, [R3+0x400] ;  /* 0x0004000003540984 */ /* 0x0003280000000c00 */
[----:B------:R5:W3:Y:S04]  /*8ad0*/  @P0 LDS.128 R92, [R2+0x400] ;  /* 0x00040000025c0984 */ /* 0x000ae80000000c00 */
[----:B------:R3:W3:Y:S04]  /*8ae0*/  @P0 LDS.128 R100, [R5+0x400] ;  /* 0x0004000005640984 */ /* 0x0006e80000000c00 */
[----:B------:R3:W3:Y:S01]  /*8af0*/  @P0 LDS.128 R108, [R0+0x400] ;  /* 0x00040000006c0984 */ /* 0x0006e20000000c00 */
[--C-:B--2---:R-:W-:Y:S02]  /*8b00*/  @P0 IMAD.IADD R4, R81, 0x1, R0.reuse ;  /* 0x0000000151040824 */ /* 0x104fe400078e0200 */
[C---:B-1----:R-:W-:Y:S03]  /*8b10*/  @P0 IMAD.IADD R3, R82.reuse, 0x1, R0 ;  /* 0x0000000152030824 */ /* 0x042fe600078e0200 */
[----:B------:R1:W2:Y:S01]  /*8b20*/  @P0 LDS.128 R124, [R4+0x400] ;  /* 0x00040000047c0984 */ /* 0x0002a20000000c00 */
[----:B-----5:R-:W-:Y:S03]  /*8b30*/  @P0 IADD3 R2, PT, PT, R82, R4, RZ ;  /* 0x0000000452020210 */ /* 0x020fe60007ffe0ff */
[----:B------:R1:W1:Y:S04]  /*8b40*/  @P0 LDS.128 R116, [R3+0x400] ;  /* 0x0004000003740984 */ /* 0x0002680000000c00 */
[----:B------:R1:W1:Y:S02]  /*8b50*/  @P0 LDS.128 R132, [R2+0x400] ;  /* 0x0004000002840984 */ /* 0x0002640000000c00 */
.L_x_117:
[----:B------:R-:W-:Y:S05]  /*8b60*/  BSYNC B1 ;  /* 0x0000000000017941 */ /* 0x000fea0003800000 */
.L_x_116:
[----:B---3--:R-:W-:Y:S05]  /*8b70*/  VIADD R0, R71, 0x80 ;  /* 0x0000008047007836 */ /* 0x008fea0000000000 */
[----:B------:R-:W-:Y:S04]  /*8b80*/  SHF.R.U32.HI R0, RZ, 0x15, R0 ;  /* 0x00000015ff007819 */ /* 0x000fe80000011600 */
[----:B------:R-:W-:Y:S11]  /*8b90*/  LOP3.LUT P0, RZ, R0, 0x3, R143, 0x48, !PT ;  /* 0x0000000300ff7812 */ /* 0x000ff6000780488f */
[----:B------:R-:W-:Y:S02]  /*8ba0*/  @!UPT UIADD3 URZ, UPT, UPT, URZ, URZ, URZ ;  /* 0x000000fffffff290 */ /* 0x000fe4000fffe0ff */
[----:B------:R-:W-:Y:S05]  /*8bb0*/  @!P0 BRA `(.L_x_121) ;  /* 0x0000000000408947 */ /* 0x000fea0003800000 */
[----:B------:R-:W3:Y:S01]  /*8bc0*/  LDCU.64 UR8, c[0x4][0x70] ;  /* 0x01000e00ff0877ac */ /* 0x000ee20008000a00 */
[----:B-1----:R-:W-:Y:S01]  /*8bd0*/  MOV R3, 0x0 ;  /* 0x0000000000037802 */ /* 0x002fe20000000f00 */
        /* <DEDUP_REMOVED lines=14> */
.L_x_121:
[----:B-1----:R-:W-:Y:S01]  /*8cc0*/  SHF.L.U32 R3, R76, 0x10, RZ ;  /* 0x000000104c037819 */ /* 0x002fe200000006ff */
[----:B------:R-:W-:Y:S05]  /*8cd0*/  WARPSYNC.ALL ;  /* 0x0000000000007948 */ /* 0x000fea0003800000 */
[----:B------:R-:W-:Y:S01]  /*8ce0*/  R2UR UR4, R71 ;  /* 0x00000000470472ca */ /* 0x000fe200000e0000 */
[----:B------:R-:W-:Y:S01]  /*8cf0*/  BSSY.RECONVERGENT B0, `(.L_x_122) ;  /* 0x0000103000007945 */ /* 0x000fe20003800200 */
[----:B------:R-:W-:Y:S02]  /*8d00*/  LOP3.LUT R72, R79, 0xffff0000, RZ, 0xc0, !PT ;  /* 0xffff00004f487812 */ /* 0x000fe400078ec0ff */
[----:B------:R-:W-:Y:S02]  /*8d10*/  ISETP.NE.AND P6, PT, R161, RZ, PT ;  /* 0x000000ffa100720c */ /* 0x000fe40003fc5270 */
[----:B------:R-:W-:Y:S07]  /*8d20*/  ISETP.NE.AND P0, PT, R160, RZ, PT ;  /* 0x000000ffa000720c */ /* 0x000fee0003f05270 */
[----:B------:R-:W1:Y:S02]  /*8d30*/  LDTM.x64 R4, tmem[UR4+0x80] ;  /* 0x00008004000479ee */ /* 0x000e640008340000 */
[----:B-1----:R-:W-:Y:S01]  /*8d40*/  FMUL R0, R70, R4 ;  /* 0x0000000446007220 */ /* 0x002fe20000400000 */
        /* <DEDUP_REMOVED lines=20> */
[C---:B------:R-:W-:Y:S01]  /*8e90*/  FFMA R0, R73.reuse, R6, R0 ;  /* 0x0000000649007223 */ /* 0x040fe20000000000 */
[----:B------:R-:W-:Y:S01]  /*8ea0*/  FMUL R5, R70, R11 ;  /* 0x0000000b46057220 */ /* 0x000fe20000400000 */
[C---:B------:R-:W-:Y:S01]  /*8eb0*/  FFMA R2, R73.reuse, R8, R2 ;  /* 0x0000000849027223 */ /* 0x040fe20000000002 */
[----:B------:R-:W-:Y:S01]  /*8ec0*/  LOP3.LUT R8, R84, 0xffff0000, RZ, 0xc0, !PT ;  /* 0xffff000054087812 */ /* 0x000fe200078ec0ff */
[----:B------:R-:W-:Y:S01]  /*8ed0*/  FMUL R3, R70, R12 ;  /* 0x0000000c46037220 */ /* 0x000fe20000400000 */
[----:B------:R-:W-:Y:S01]  /*8ee0*/  F2FP.BF16.F32.PACK_AB R90, R0, R4 ;  /* 0x00000004005a723e */ /* 0x000fe200000010ff */
[C---:B------:R-:W-:Y:S01]  /*8ef0*/  FMUL R6, R70.reuse, R13 ;  /* 0x0000000d46067220 */ /* 0x040fe20000400000 */
[----:B------:R-:W-:Y:S01]  /*8f00*/  FFMA R5, R73, R72, R5 ;  /* 0x0000004849057223 */ /* 0x000fe20000000005 */
[----:B------:R-:W-:Y:S01]  /*8f10*/  SHF.L.U32 R72, R85, 0x10, RZ ;  /* 0x0000001055487819 */ /* 0x000fe200000006ff */
[C---:B------:R-:W-:Y:S01]  /*8f20*/  FFMA R3, R73.reuse, R7, R3 ;  /* 0x0000000749037223 */ /* 0x040fe20000000003 */
[----:B------:R-:W-:Y:S01]  /*8f30*/  FFMA R6, R73, R8, R6 ;  /* 0x0000000849067223 */ /* 0x000fe20000000006 */
[C---:B------:R-:W-:Y:S01]  /*8f40*/  FMUL R4, R70.reuse, R16 ;  /* 0x0000001046047220 */ /* 0x040fe20000400000 */
[----:B------:R-:W-:Y:S01]  /*8f50*/  F2FP.BF16.F32.PACK_AB R91, R5, R2 ;  /* 0x00000002055b723e */ /* 0x000fe200000010ff */
[C---:B------:R-:W-:Y:S01]  /*8f60*/  FMUL R16, R70.reuse, R27 ;  /* 0x0000001b46107220 */ /* 0x040fe20000400000 */
[C---:B------:R-:W-:Y:S01]  /*8f70*/  FMUL R27, R70.reuse, R38 ;  /* 0x00000026461b7220 */ /* 0x040fe20000400000 */
[C---:B------:R-:W-:Y:S01]  /*8f80*/  FMUL R38, R70.reuse, R49 ;  /* 0x0000003146267220 */ /* 0x040fe20000400000 */
[----:B------:R-:W-:Y:S01]  /*8f90*/  FMUL R49, R70, R60 ;  /* 0x0000003c46317220 */ /* 0x000fe20000400000 */
[----:B------:R-:W-:Y:S01]  /*8fa0*/  F2FP.BF16.F32.PACK_AB R60, R6, R3 ;  /* 0x00000003063c723e */ /* 0x000fe200000010ff */
[----:B------:R-:W-:Y:S01]  /*8fb0*/  STS.128 [R164+UR44+0x8400], R88 ;  /* 0x00840058a4007988 */ /* 0x000fe20008000c2c */
[----:B------:R-:W-:Y:S01]  /*8fc0*/  LOP3.LUT R3, R85, 0xffff0000, RZ, 0xc0, !PT ;  /* 0xffff000055037812 */ /* 0x000fe200078ec0ff */
[----:B------:R-:W-:Y:S01]  /*8fd0*/  FMUL R0, R70, R14 ;  /* 0x0000000e46007220 */ /* 0x000fe20000400000 */
[----:B------:R-:W-:Y:S01]  /*8fe0*/  SHF.L.U32 R6, R86, 0x10, RZ ;  /* 0x0000001056067819 */ /* 0x000fe200000006ff */
[C---:B------:R-:W-:Y:S01]  /*8ff0*/  FMUL R2, R70.reuse, R15 ;  /* 0x0000000f46027220 */ /* 0x040fe20000400000 */
[C---:B------:R-:W-:Y:S01]  /*9000*/  FMUL R13, R70.reuse, R24 ;  /* 0x00000018460d7220 */ /* 0x040fe20000400000 */
[C---:B------:R-:W-:Y:S01]  /*9010*/  FFMA R0, R73.reuse, R72, R0 ;  /* 0x0000004849007223 */ /* 0x040fe20000000000 */
[C---:B------:R-:W-:Y:S01]  /*9020*/  FMUL R5, R70.reuse, R17 ;  /* 0x0000001146057220 */ /* 0x040fe20000400000 */
[----:B------:R-:W-:Y:S01]  /*9030*/  FFMA R2, R73, R3, R2 ;  /* 0x0000000349027223 */ /* 0x000fe20000000002 */
[----:B------:R-:W-:Y:S01]  /*9040*/  SHF.L.U32 R3, R93, 0x10, RZ ;  /* 0x000000105d037819 */ /* 0x000fe200000006ff */
[C---:B------:R-:W-:Y:S01]  /*9050*/  FMUL R14, R70.reuse, R25 ;  /* 0x00000019460e7220 */ /* 0x040fe20000400000 */
        /* <DEDUP_REMOVED lines=8> */
[----:B------:R-:W-:Y:S01]  /*90e0*/  FMUL R46, R70, R57 ;  /* 0x00000039462e7220 */ /* 0x000fe20000400000 */
[----:B------:R-:W-:Y:S01]  /*90f0*/  LOP3.LUT R57, R86, 0xffff0000, RZ, 0xc0, !PT ;  /* 0xffff000056397812 */ /* 0x000fe200078ec0ff */
[C---:B------:R-:W-:Y:S01]  /*9100*/  FMUL R37, R70.reuse, R48 ;  /* 0x0000003046257220 */ /* 0x040fe20000400000 */
[C---:B------:R-:W-:Y:S01]  /*9110*/  FMUL R39, R70.reuse, R50 ;  /* 0x0000003246277220 */ /* 0x040fe20000400000 */
[C---:B------:R-:W-:Y:S01]  /*9120*/  FMUL R47, R70.reuse, R58 ;  /* 0x0000003a462f7220 */ /* 0x040fe20000400000 */
[C---:B------:R-:W-:Y:S01]  /*9130*/  SHF.L.U32 R58, R87.reuse, 0x10, RZ ;  /* 0x00000010573a7819 */ /* 0x040fe200000006ff */
[----:B------:R-:W-:Y:S01]  /*9140*/  FMUL R50, R70, R61 ;  /* 0x0000003d46327220 */ /* 0x000fe20000400000 */
[----:B------:R-:W-:Y:S01]  /*9150*/  F2FP.BF16.F32.PACK_AB R61, R2, R0 ;  /* 0x00000000023d723e */ /* 0x000fe200000010ff */
[C---:B------:R-:W-:Y:S01]  /*9160*/  FMUL R48, R70.reuse, R59 ;  /* 0x0000003b46307220 */ /* 0x040fe20000400000 */
[----:B------:R-:W-:Y:S01]  /*9170*/  LOP3.LUT R59, R87, 0xffff0000, RZ, 0xc0, !PT ;  /* 0xffff0000573b7812 */ /* 0x000fe200078ec0ff */
[----:B------:R-:W-:Y:S01]  /*9180*/  FMUL R7, R70, R18 ;  /* 0x0000001246077220 */ /* 0x000fe20000400000 */
[----:B------:R-:W-:Y:S01]  /*9190*/  SHF.L.U32 R0, R92, 0x10, RZ ;  /* 0x000000105c007819 */ /* 0x000fe200000006ff */
[----:B------:R-:W-:Y:S01]  /*91a0*/  FMUL R8, R70, R19 ;  /* 0x0000001346087220 */ /* 0x000fe20000400000 */
[----:B------:R-:W-:Y:S01]  /*91b0*/  LOP3.LUT R2, R92, 0xffff0000, RZ, 0xc0, !PT ;  /* 0xffff00005c027812 */ /* 0x000fe200078ec0ff */
[C---:B------:R-:W-:Y:S01]  /*91c0*/  FFMA R4, R73.reuse, R6, R4 ;  /* 0x0000000649047223 */ /* 0x040fe20000000004 */
[C---:B------:R-:W-:Y:S01]  /*91d0*/  FMUL R9, R70.reuse, R20 ;  /* 0x0000001446097220 */ /* 0x040fe20000400000 */
[C---:B------:R-:W-:Y:S01]  /*91e0*/  FFMA R5, R73.reuse, R57, R5 ;  /* 0x0000003949057223 */ /* 0x040fe20000000005 */
[C---:B------:R-:W-:Y:S01]  /*91f0*/  FFMA R7, R73.reuse, R58, R7 ;  /* 0x0000003a49077223 */ /* 0x040fe20000000007 */
[C---:B------:R-:W-:Y:S01]  /*9200*/  FMUL R10, R70.reuse, R21 ;  /* 0x00000015460a7220 */ /* 0x040fe20000400000 */
[C---:B------:R-:W-:Y:S01]  /*9210*/  FFMA R8, R73.reuse, R59, R8 ;  /* 0x0000003b49087223 */ /* 0x040fe20000000008 */
[----:B------:R-:W-:Y:S01]  /*9220*/  FFMA R9, R73, R0, R9 ;  /* 0x0000000049097223 */ /* 0x000fe20000000009 */
[----:B------:R-:W-:Y:S01]  /*9230*/  LOP3.LUT R0, R93, 0xffff0000, RZ, 0xc0, !PT ;  /* 0xffff00005d007812 */ /* 0x000fe200078ec0ff */
[----:B------:R-:W-:Y:S01]  /*9240*/  FMUL R11, R70, R22 ;  /* 0x00000016460b7220 */ /* 0x000fe20000400000 */
[C---:B------:R-:W-:Y:S01]  /*9250*/  FFMA R10, R73.reuse, R2, R10 ;  /* 0x00000002490a7223 */ /* 0x040fe2000000000a */
[----:B------:R-:W-:Y:S01]  /*9260*/  SHF.L.U32 R2, R94, 0x10, RZ ;  /* 0x000000105e027819 */ /* 0x000fe200000006ff */
[C---:B------:R-:W-:Y:S01]  /*9270*/  FMUL R12, R70.reuse, R23 ;  /* 0x00000017460c7220 */ /* 0x040fe20000400000 */
[----:B------:R-:W-:Y:S01]  /*9280*/  FFMA R11, R73, R3, R11 ;  /* 0x00000003490b7223 */ /* 0x000fe2000000000b */
[----:B------:R-:W-:Y:S01]  /*9290*/  SHF.L.U32 R3, R95, 0x10, RZ ;  /* 0x000000105f037819 */ /* 0x000fe200000006ff */
        /* <DEDUP_REMOVED lines=11> */
[----:B------:R-:W-:Y:S01]  /*9350*/  FFMA R16, R73, R2, R16 ;  /* 0x0000000249107223 */ /* 0x000fe20000000010 */
[----:B------:R-:W-:Y:S01]  /*9360*/  LOP3.LUT R2, R100, 0xffff0000, RZ, 0xc0, !PT ;  /* 0xffff000064027812 */ /* 0x000fe200078ec0ff */
[C---:B------:R-:W-:Y:S01]  /*9370*/  FMUL R30, R70.reuse, R41 ;  /* 0x00000029461e7220 */ /* 0x040fe20000400000 */
[C---:B------:R-:W-:Y:S01]  /*9380*/  FMUL R40, R70.reuse, R51 ;  /* 0x0000003346287220 */ /* 0x040fe20000400000 */
[C---:B------:R-:W-:Y:S01]  /*9390*/  FMUL R41, R70.reuse, R52 ;  /* 0x0000003446297220 */ /* 0x040fe20000400000 */
[C---:B------:R-:W-:Y:S01]  /*93a0*/  FMUL R51, R70.reuse, R62 ;  /* 0x0000003e46337220 */ /* 0x040fe20000400000 */
[----:B------:R-:W-:Y:S01]  /*93b0*/  F2FP.BF16.F32.PACK_AB R62, R5, R4 ;  /* 0x00000004053e723e */ /* 0x000fe200000010ff */
[----:B------:R-:W-:Y:S01]  /*93c0*/  FMUL R52, R70, R63 ;  /* 0x0000003f46347220 */ /* 0x000fe20000400000 */
[----:B------:R-:W-:Y:S01]  /*93d0*/  F2FP.BF16.F32.PACK_AB R63, R8, R7 ;  /* 0x00000007083f723e */ /* 0x000fe200000010ff */
[----:B------:R-:W-:Y:S01]  /*93e0*/  FFMA R17, R73, R0, R17 ;  /* 0x0000000049117223 */ /* 0x000fe20000000011 */
[----:B------:R-:W-:Y:S01]  /*93f0*/  LOP3.LUT R0, R101, 0xffff0000, RZ, 0xc0, !PT ;  /* 0xffff000065007812 */ /* 0x000fe200078ec0ff */
[C---:B------:R-:W-:Y:S01]  /*9400*/  FFMA R18, R73.reuse, R2, R18 ;  /* 0x0000000249127223 */ /* 0x040fe20000000012 */
[C---:B------:R-:W-:Y:S01]  /*9410*/  SHF.L.U32 R2, R102.reuse, 0x10, RZ ;  /* 0x0000001066027819 */ /* 0x040fe200000006ff */
[----:B------:R-:W-:Y:S01]  /*9420*/  FFMA R19, R73, R3, R19 ;  /* 0x0000000349137223 */ /* 0x000fe20000000013 */
[----:B------:R-:W-:Y:S01]  /*9430*/  LOP3.LUT R3, R102, 0xffff0000, RZ, 0xc0, !PT ;  /* 0xffff000066037812 */ /* 0x000fe200078ec0ff */
[C---:B------:R-:W-:Y:S01]  /*9440*/  FMUL R20, R70.reuse, R31 ;  /* 0x0000001f46147220 */ /* 0x040fe20000400000 */
[C---:B------:R-:W-:Y:S01]  /*9450*/  SHF.L.U32 R4, R103.reuse, 0x10, RZ ;  /* 0x0000001067047819 */ /* 0x040fe200000006ff */
[----:B------:R-:W-:Y:S01]  /*9460*/  FMUL R21, R70, R32 ;  /* 0x0000002046157220 */ /* 0x000fe20000400000 */
[----:B------:R-:W-:Y:S01]  /*9470*/  F2FP.BF16.F32.PACK_AB R8, R10, R9 ;  /* 0x000000090a08723e */ /* 0x000fe200000010ff */
[----:B------:R-:W-:Y:S01]  /*9480*/  STS.128 [R163+0x8400], R60 ;  /* 0x0084003ca3007388 */ /* 0x000fe20000000c00 */
        /* <DEDUP_REMOVED lines=8> */
[C---:B------:R-:W-:Y:S01]  /*9510*/  SHF.L.U32 R0, R108.reuse, 0x10, RZ ;  /* 0x000000106c007819 */ /* 0x040fe200000006ff */
[C---:B------:R-:W-:Y:S01]  /*9520*/  FFMA R22, R73.reuse, R3, R22 ;  /* 0x0000000349167223 */ /* 0x040fe20000000016 */
[----:B------:R-:W-:Y:S01]  /*9530*/  LOP3.LUT R2, R108, 0xffff0000, RZ, 0xc0, !PT ;  /* 0xffff00006c027812 */ /* 0x000fe200078ec0ff */
[C---:B------:R-:W-:Y:S01]  /*9540*/  FFMA R23, R73.reuse, R4, R23 ;  /* 0x0000000449177223 */ /* 0x040fe20000000017 */
[----:B------:R-:W-:Y:S01]  /*9550*/  F2FP.BF16.F32.PACK_AB R4, R18, R17 ;  /* 0x000000111204723e */ /* 0x000fe200000010ff */
[C---:B------:R-:W-:Y:S01]  /*9560*/  FFMA R24, R73.reuse, R5, R24 ;  /* 0x0000000549187223 */ /* 0x040fe20000000018 */
[----:B------:R-:W-:Y:S01]  /*9570*/  F2FP.BF16.F32.PACK_AB R5, R20, R19 ;  /* 0x000000131405723e */ /* 0x000fe200000010ff */
[----:B------:R-:W-:Y:S01]  /*9580*/  STS.128 [R162+0x8400], R8 ;  /* 0x00840008a2007388 */ /* 0x000fe20000000c00 */
[----:B------:R-:W-:Y:S01]  /*9590*/  F2FP.BF16.F32.PACK_AB R6, R22, R21 ;  /* 0x000000151606723e */ /* 0x000fe200000010ff */
[C---:B------:R-:W-:Y:S01]  /*95a0*/  FFMA R25, R73.reuse, R0, R25 ;  /* 0x0000000049197223 */ /* 0x040fe20000000019 */
[----:B------:R-:W-:Y:S01]  /*95b0*/  F2FP.BF16.F32.PACK_AB R7, R24, R23 ;  /* 0x000000171807723e */ /* 0x000fe200000010ff */
[----:B------:R-:W-:Y:S01]  /*95c0*/  FFMA R26, R73, R2, R26 ;  /* 0x00000002491a7223 */ /* 0x000fe2000000001a */
[C---:B------:R-:W-:Y:S01]  /*95d0*/  SHF.L.U32 R3, R109.reuse, 0x10, RZ ;  /* 0x000000106d037819 */ /* 0x040fe200000006ff */
[----:B------:R-:W-:Y:S01]  /*95e0*/  FMUL R31, R70, R42 ;  /* 0x0000002a461f7220 */ /* 0x000fe20000400000 */
[----:B------:R-:W-:Y:S01]  /*95f0*/  LOP3.LUT R0, R109, 0xffff0000, RZ, 0xc0, !PT ;  /* 0xffff00006d007812 */ /* 0x000fe200078ec0ff */
[----:B------:R1:W-:Y:S01]  /*9600*/  STS.128 [R154+0x8400], R4 ;  /* 0x008400049a007388 */ /* 0x0003e20000000c00 */
[C---:B------:R-:W-:Y:S01]  /*9610*/  SHF.L.U32 R2, R110.reuse, 0x10, RZ ;  /* 0x000000106e027819 */ /* 0x040fe200000006ff */
[C---:B------:R-:W-:Y:S01]  /*9620*/  FFMA R27, R73.reuse, R3, R27 ;  /* 0x00000003491b7223 */ /* 0x040fe2000000001b */
[----:B------:R-:W-:Y:S01]  /*9630*/  LOP3.LUT R3, R110, 0xffff0000, RZ, 0xc0, !PT ;  /* 0xffff00006e037812 */ /* 0x000fe200078ec0ff */
[C---:B------:R-:W-:Y:S01]  /*9640*/  FFMA R28, R73.reuse, R0, R28 ;  /* 0x00000000491c7223 */ /* 0x040fe2000000001c */
[C---:B------:R-:W-:Y:S01]  /*9650*/  SHF.L.U32 R0, R116.reuse, 0x10, RZ ;  /* 0x0000001074007819 */ /* 0x040fe200000006ff */
[C---:B------:R-:W-:Y:S01]  /*9660*/  FFMA R29, R73.reuse, R2, R29 ;  /* 0x00000002491d7223 */ /* 0x040fe2000000001d */
[----:B------:R-:W-:Y:S01]  /*9670*/  LOP3.LUT R2, R116, 0xffff0000, RZ, 0xc0, !PT ;  /* 0xffff000074027812 */ /* 0x000fe200078ec0ff */
        /* <DEDUP_REMOVED lines=13> */
[C---:B-1----:R-:W-:Y:S02]  /*9750*/  SHF.L.U32 R4, R111.reuse, 0x10, RZ ;  /* 0x000000106f047819 */ /* 0x042fe400000006ff */
[----:B------:R-:W-:Y:S02]  /*9760*/  LOP3.LUT R5, R111, 0xffff0000, RZ, 0xc0, !PT ;  /* 0xffff00006f057812 */ /* 0x000fe400078ec0ff */
[----:B------:R-:W-:Y:S01]  /*9770*/  F2FP.BF16.F32.PACK_AB R6, R30, R29 ;  /* 0x0000001d1e06723e */ /* 0x000fe200000010ff */
[C---:B------:R-:W-:Y:S01]  /*9780*/  FFMA R31, R73.reuse, R4, R31 ;  /* 0x00000004491f7223 */ /* 0x040fe2000000001f */
[----:B------:R-:W-:Y:S01]  /*9790*/  F2FP.BF16.F32.PACK_AB R4, R26, R25 ;  /* 0x000000191a04723e */ /* 0x000fe200000010ff */
[C---:B------:R-:W-:Y:S01]  /*97a0*/  FFMA R32, R73.reuse, R5, R32 ;  /* 0x0000000549207223 */ /* 0x040fe20000000020 */
[----:B------:R-:W-:Y:S01]  /*97b0*/  F2FP.BF16.F32.PACK_AB R5, R28, R27 ;  /* 0x0000001b1c05723e */ /* 0x000fe200000010ff */
[----:B------:R-:W-:Y:S01]  /*97c0*/  FFMA R33, R73, R0, R33 ;  /* 0x0000000049217223 */ /* 0x000fe20000000021 */
[----:B------:R-:W-:Y:S01]  /*97d0*/  LOP3.LUT R0, R117, 0xffff0000, RZ, 0xc0, !PT ;  /* 0xffff000075007812 */ /* 0x000fe200078ec0ff */
[C---:B------:R-:W-:Y:S01]  /*97e0*/  FFMA R34, R73.reuse, R2, R34 ;  /* 0x0000000249227223 */ /* 0x040fe20000000022 */
[----:B------:R-:W-:Y:S01]  /*97f0*/  SHF.L.U32 R2, R118, 0x10, RZ ;  /* 0x0000001076027819 */ /* 0x000fe200000006ff */
[C---:B------:R-:W-:Y:S01]  /*9800*/  FFMA R35, R73.reuse, R3, R35 ;  /* 0x0000000349237223 */ /* 0x040fe20000000023 */
[----:B------:R-:W-:Y:S01]  /*9810*/  F2FP.BF16.F32.PACK_AB R7, R32, R31 ;  /* 0x0000001f2007723e */ /* 0x000fe200000010ff */
[C---:B------:R-:W-:Y:S01]  /*9820*/  FFMA R36, R73.reuse, R0, R36 ;  /* 0x0000000049247223 */ /* 0x040fe20000000024 */
[----:B------:R-:W-:Y:S01]  /*9830*/  LOP3.LUT R0, R118, 0xffff0000, RZ, 0xc0, !PT ;  /* 0xffff000076007812 */ /* 0x000fe200078ec0ff */
[----:B------:R-:W-:Y:S01]  /*9840*/  FFMA R37, R73, R2, R37 ;  /* 0x0000000249257223 */ /* 0x000fe20000000025 */
[----:B------:R-:W-:Y:S01]  /*9850*/  SHF.L.U32 R3, R119, 0x10, RZ ;  /* 0x0000001077037819 */ /* 0x000fe200000006ff */
[----:B------:R1:W-:Y:S01]  /*9860*/  STS.128 [R153+0x8400], R4 ;  /* 0x0084000499007388 */ /* 0x0003e20000000c00 */
[C---:B--2---:R-:W-:Y:S01]  /*9870*/  SHF.L.U32 R2, R124.reuse, 0x10, RZ ;  /* 0x000000107c027819 */ /* 0x044fe200000006ff */
[----:B------:R-:W-:Y:S01]  /*9880*/  FFMA R38, R73, R0, R38 ;  /* 0x0000000049267223 */ /* 0x000fe20000000026 */
[----:B------:R-:W-:Y:S01]  /*9890*/  LOP3.LUT R0, R119, 0xffff0000, RZ, 0xc0, !PT ;  /* 0xffff000077007812 */ /* 0x000fe200078ec0ff */
[C---:B------:R-:W-:Y:S01]  /*98a0*/  FFMA R39, R73.reuse, R3, R39 ;  /* 0x0000000349277223 */ /* 0x040fe20000000027 */
[----:B------:R-:W-:Y:S02]  /*98b0*/  LOP3.LUT R3, R124, 0xffff0000, RZ, 0xc0, !PT ;  /* 0xffff00007c037812 */ /* 0x000fe400078ec0ff */
[----:B------:R-:W-:Y:S01]  /*98c0*/  F2FP.BF16.F32.PACK_AB R8, R34, R33 ;  /* 0x000000212208723e */ /* 0x000fe200000010ff */
[----:B------:R-:W-:Y:S01]  /*98d0*/  FFMA R40, R73, R0, R40 ;  /* 0x0000000049287223 */ /* 0x000fe20000000028 */
[----:B------:R-:W-:Y:S01]  /*98e0*/  SHF.L.U32 R0, R125, 0x10, RZ ;  /* 0x000000107d007819 */ /* 0x000fe200000006ff */
[----:B------:R-:W-:Y:S01]  /*98f0*/  FFMA R41, R73, R2, R41 ;  /* 0x0000000249297223 */ /* 0x000fe20000000029 */
[----:B------:R-:W-:Y:S01]  /*9900*/  LOP3.LUT R2, R125, 0xffff0000, RZ, 0xc0, !PT ;  /* 0xffff00007d027812 */ /* 0x000fe200078ec0ff */
[----:B------:R-:W-:Y:S01]  /*9910*/  FFMA R42, R73, R3, R42 ;  /* 0x00000003492a7223 */ /* 0x000fe2000000002a */
[----:B------:R-:W-:Y:S01]  /*9920*/  SHF.L.U32 R3, R127, 0x10, RZ ;  /* 0x000000107f037819 */ /* 0x000fe200000006ff */
[C---:B------:R-:W-:Y:S01]  /*9930*/  FFMA R43, R73.reuse, R0, R43 ;  /* 0x00000000492b7223 */ /* 0x040fe2000000002b */
[C---:B------:R-:W-:Y:S01]  /*9940*/  SHF.L.U32 R0, R126.reuse, 0x10, RZ ;  /* 0x000000107e007819 */ /* 0x040fe200000006ff */
[C---:B------:R-:W-:Y:S01]  /*9950*/  FFMA R44, R73.reuse, R2, R44 ;  /* 0x00000002492c7223 */ /* 0x040fe2000000002c */
[----:B------:R-:W-:Y:S02]  /*9960*/  LOP3.LUT R2, R126, 0xffff0000, RZ, 0xc0, !PT ;  /* 0xffff00007e027812 */ /* 0x000fe400078ec0ff */
[----:B------:R-:W-:Y:S01]  /*9970*/  F2FP.BF16.F32.PACK_AB R9, R36, R35 ;  /* 0x000000232409723e */ /* 0x000fe200000010ff */
        /* <DEDUP_REMOVED lines=8> */
[C---:B------:R-:W-:Y:S01]  /*9a00*/  FFMA R49, R73.reuse, R2, R49 ;  /* 0x0000000249317223 */ /* 0x040fe20000000031 */
[----:B------:R-:W-:Y:S02]  /*9a10*/  F2FP.BF16.F32.PACK_AB R10, R38, R37 ;  /* 0x00000025260a723e */ /* 0x000fe400000010ff */
[----:B------:R-:W-:Y:S01]  /*9a20*/  F2FP.BF16.F32.PACK_AB R11, R40, R39 ;  /* 0x00000027280b723e */ /* 0x000fe200000010ff */
[----:B------:R-:W-:Y:S01]  /*9a30*/  FFMA R50, R73, R0, R50 ;  /* 0x0000000049327223 */ /* 0x000fe20000000032 */
[----:B------:R-:W-:Y:S01]  /*9a40*/  LOP3.LUT R0, R133, 0xffff0000, RZ, 0xc0, !PT ;  /* 0xffff000085007812 */ /* 0x000fe200078ec0ff */
[C---:B------:R-:W-:Y:S01]  /*9a50*/  FFMA R51, R73.reuse, R3, R51 ;  /* 0x0000000349337223 */ /* 0x040fe20000000033 */
[C---:B------:R-:W-:Y:S01]  /*9a60*/  SHF.L.U32 R2, R134.reuse, 0x10, RZ ;  /* 0x0000001086027819 */ /* 0x040fe200000006ff */
[----:B------:R2:W-:Y:S01]  /*9a70*/  STS.128 [R152+0x8400], R8 ;  /* 0x0084000898007388 */ /* 0x0005e20000000c00 */
[----:B------:R-:W-:Y:S01]  /*9a80*/  LOP3.LUT R3, R134, 0xffff0000, RZ, 0xc0, !PT ;  /* 0xffff000086037812 */ /* 0x000fe200078ec0ff */
[----:B------:R-:W-:Y:S01]  /*9a90*/  FFMA R52, R73, R0, R52 ;  /* 0x0000000049347223 */ /* 0x000fe20000000034 */
[----:B-1----:R-:W-:Y:S01]  /*9aa0*/  SHF.L.U32 R4, R135, 0x10, RZ ;  /* 0x0000001087047819 */ /* 0x002fe200000006ff */
[----:B------:R-:W-:Y:S01]  /*9ab0*/  FFMA R53, R73, R2, R53 ;  /* 0x0000000249357223 */ /* 0x000fe20000000035 */
[----:B------:R-:W-:Y:S01]  /*9ac0*/  LOP3.LUT R5, R135, 0xffff0000, RZ, 0xc0, !PT ;  /* 0xffff000087057812 */ /* 0x000fe200078ec0ff */
[C---:B------:R-:W-:Y:S01]  /*9ad0*/  FFMA R54, R73.reuse, R3, R54 ;  /* 0x0000000349367223 */ /* 0x040fe20000000036 */
[----:B------:R-:W-:Y:S01]  /*9ae0*/  F2FP.BF16.F32.PACK_AB R12, R42, R41 ;  /* 0x000000292a0c723e */ /* 0x000fe200000010ff */
[C---:B------:R-:W-:Y:S01]  /*9af0*/  FFMA R55, R73.reuse, R4, R55 ;  /* 0x0000000449377223 */ /* 0x040fe20000000037 */
[----:B------:R-:W-:Y:S01]  /*9b00*/  F2FP.BF16.F32.PACK_AB R13, R44, R43 ;  /* 0x0000002b2c0d723e */ /* 0x000fe200000010ff */
[----:B------:R-:W-:Y:S01]  /*9b10*/  FFMA R56, R73, R5, R56 ;  /* 0x0000000549387223 */ /* 0x000fe20000000038 */
[----:B------:R-:W-:Y:S02]  /*9b20*/  F2FP.BF16.F32.PACK_AB R14, R46, R45 ;  /* 0x0000002d2e0e723e */ /* 0x000fe400000010ff */
[----:B------:R-:W-:Y:S02]  /*9b30*/  F2FP.BF16.F32.PACK_AB R15, R48, R47 ;  /* 0x0000002f300f723e */ /* 0x000fe400000010ff */
[----:B------:R-:W-:Y:S02]  /*9b40*/  F2FP.BF16.F32.PACK_AB R4, R50, R49 ;  /* 0x000000313204723e */ /* 0x000fe400000010ff */
[----:B------:R-:W-:Y:S01]  /*9b50*/  F2FP.BF16.F32.PACK_AB R5, R52, R51 ;  /* 0x000000333405723e */ /* 0x000fe200000010ff */
[----:B------:R2:W-:Y:S01]  /*9b60*/  STS.128 [R151+0x8400], R12 ;  /* 0x0084000c97007388 */ /* 0x0005e20000000c00 */
[----:B------:R-:W-:Y:S02]  /*9b70*/  F2FP.BF16.F32.PACK_AB R6, R54, R53 ;  /* 0x000000353606723e */ /* 0x000fe400000010ff */
[----:B------:R-:W-:Y:S02]  /*9b80*/  F2FP.BF16.F32.PACK_AB R7, R56, R55 ;  /* 0x000000373807723e */ /* 0x000fe400000010ff */
[----:B------:R-:W-:Y:S02]  /*9b90*/  MOV R0, UR45 ;  /* 0x0000002d00007c02 */ /* 0x000fe40008000f00 */
[----:B------:R-:W-:Y:S01]  /*9ba0*/  LEA R3, R75, UR44, 0x3 ;  /* 0x0000002c4b037c11 */ /* 0x000fe2000f8e18ff */
[----:B------:R2:W-:Y:S01]  /*9bb0*/  STS.128 [R150+0x8400], R4 ;  /* 0x0084000496007388 */ /* 0x0005e20000000c00 */
[----:B------:R-:W-:Y:S02]  /*9bc0*/  @P6 LEA R0, R0, UR44, 0x3 ;  /* 0x0000002c00006c11 */ /* 0x000fe4000f8e18ff */
[----:B------:R-:W-:Y:S02]  /*9bd0*/  @P6 SHF.L.U32 R2, R157, 0x1f, RZ ;  /* 0x0000001f9d026819 */ /* 0x000fe400000006ff */
[----:B------:R-:W-:Y:S01]  /*9be0*/  @P6 IADD3 R0, PT, PT, R0, 0x80, RZ ;  /* 0x0000008000006810 */ /* 0x000fe20007ffe0ff */
[----:B------:R-:W-:Y:S01]  /*9bf0*/  @!PT LDS RZ, [RZ] ;  /* 0x00000000fffff984 */ /* 0x000fe20000000800 */
[----:B------:R-:W-:Y:S01]  /*9c00*/  @!PT LDS RZ, [RZ] ;  /* 0x00000000fffff984 */ /* 0x000fe20000000800 */
[----:B------:R-:W-:Y:S01]  /*9c10*/  @!PT LDS RZ, [RZ] ;  /* 0x00000000fffff984 */ /* 0x000fe20000000800 */
[----:B------:R-:W-:Y:S01]  /*9c20*/  @!PT LDS RZ, [RZ] ;  /* 0x00000000fffff984 */ /* 0x000fe20000000800 */
[----:B------:R1:W-:Y:S06]  /*9c30*/  MEMBAR.ALL.CTA ;  /* 0x0000000000007992 */ /* 0x0003ec0000008000 */
[----:B-1----:R-:W1:Y:S01]  /*9c40*/  FENCE.VIEW.ASYNC.S ;  /* 0x00000000000073c6 */ /* 0x002e620000000000 */
[----:B------:R-:W-:Y:S01]  /*9c50*/  @P6 PRMT R0, R165, 0x654, R0 ;  /* 0x00000654a5006816 */ /* 0x000fe20000000000 */
[----:B-1----:R-:W-:Y:S06]  /*9c60*/  BAR.SYNC.DEFER_BLOCKING 0x1, 0x80 ;  /* 0x0042000000007b1d */ /* 0x002fec0000010000 */
        /* <DEDUP_REMOVED lines=11> */
.L_x_123:
[----:B------:R-:W-:Y:S05]  /*9d20*/  BSYNC.RECONVERGENT B0 ;  /* 0x0000000000007941 */ /* 0x000fea0003800200 */
.L_x_122:
[----:B------:R-:W-:Y:S01]  /*9d30*/  BAR.SYNC.DEFER_BLOCKING 0x1, 0x80 ;  /* 0x0042000000007b1d */ /* 0x000fe20000010000 */
[----:B------:R-:W-:Y:S04]  /*9d40*/  UIADD3 UR4, UPT, UPT, UR45, 0x1, URZ ;  /* 0x000000012d047890 */ /* 0x000fe8000fffe0ff */
[----:B------:R-:W-:Y:S04]  /*9d50*/  UISETP.NE.AND UP0, UPT, UR4, 0x4, UPT ;  /* 0x000000040400788c */ /* 0x000fe8000bf05270 */
[----:B------:R-:W-:Y:S01]  /*9d60*/  USEL UR46, UR4, URZ, UP0 ;  /* 0x000000ff042e7287 */ /* 0x000fe20008000000 */
[----:B------:R1:W-:Y:S01]  /*9d70*/  @P6 SYNCS.ARRIVE.TRANS64.RED.A1T0 RZ, [R0+URZ], RZ ;  /* 0x000000ff00ff69a7 */ /* 0x0003e200081004ff */
[----:B------:R-:W-:Y:S01]  /*9d80*/  BSSY B1, `(.L_x_124) ;  /* 0x000001f000017945 */ /* 0x000fe20003800000 */
[----:B------:R-:W3:Y:S02]  /*9d90*/  @P6 SYNCS.PHASECHK.TRANS64.TRYWAIT P0, [R3+URZ+0x60], R2 ;  /* 0x00006002030065a7 */ /* 0x000ee400080011ff */
[----:B---3--:R-:W-:Y:S01]  /*9da0*/  @P6 SEL R83, RZ, 0x1, !P0 ;  /* 0x00000001ff536807 */ /* 0x008fe20004000000 */
[----:B-1----:R-:W-:Y:S06]  /*9db0*/  @!P6 BRA `(.L_x_125) ;  /* 0x00000000006ce947 */ /* 0x002fec0003800000 */
[----:B------:R-:W-:Y:S01]  /*9dc0*/  ISETP.NE.AND P1, PT, R96, RZ, PT ;  /* 0x000000ff6000720c */ /* 0x000fe20003f25270 */
[----:B------:R-:W-:Y:S01]  /*9dd0*/  BSSY B0, `(.L_x_126) ;  /* 0x000000b000007945 */ /* 0x000fe20003800000 */
[----:B------:R-:W-:Y:S11]  /*9de0*/  ISETP.NE.AND P0, PT, R83, RZ, PT ;  /* 0x000000ff5300720c */ /* 0x000ff60003f05270 */
[----:B------:R-:W-:Y:S05]  /*9df0*/  @P1 IMAD R75, R75, 0x4000, R164 ;  /* 0x000040004b4b1824 */ /* 0x000fea00078e02a4 */
[----:B--2---:R-:W-:Y:S04]  /*9e00*/  @P1 IADD3 R4, PT, PT, R75, UR44, RZ ;  /* 0x0000002c4b041c10 */ /* 0x004fe8000fffe0ff */
[----:B------:R-:W-:Y:S01]  /*9e10*/  @P1 IADD3 R2, PT, PT, R81, R4, RZ ;  /* 0x0000000451021210 */ /* 0x000fe20007ffe0ff */
[--C-:B------:R-:W-:Y:S02]  /*9e20*/  @P1 IMAD.IADD R80, R80, 0x1, R4.reuse ;  /* 0x0000000150501824 */ /* 0x100fe400078e0204 */
[----:B------:R-:W-:Y:S01]  /*9e30*/  @P1 IMAD.IADD R4, R82, 0x1, R4 ;  /* 0x0000000152041824 */ /* 0x000fe200078e0204 */
[----:B------:R-:W-:Y:S06]  /*9e40*/  @P0 BRA `(.L_x_127) ;  /* 0x00000000000c0947 */ /* 0x000fec0003800000 */
[----:B------:R-:W-:Y:S04]  /*9e50*/  SHF.L.U32 R0, R157, 0x1f, RZ ;  /* 0x0000001f9d007819 */ /* 0x000fe800000006ff */
[----:B------:R-:W1:Y:S02]  /*9e60*/  SYNCS.PHASECHK.TRANS64.TRYWAIT P0, [R3+URZ+0x60], R0 ;  /* 0x00006000030075a7 */ /* 0x000e6400080011ff */
[----:B-1----:R-:W-:Y:S05]  /*9e70*/  @!P0 BRA `(.L_x_128) ;  /* 0x0000002000688947 */ /* 0x002fea0003800000 */
.L_x_127:
[----:B------:R-:W-:Y:S05]  /*9e80*/  BSYNC B0 ;  /* 0x0000000000007941 */ /* 0x000fea0003800000 */
.L_x_126:
[----:B------:R-:W-:Y:S11]  /*9e90*/  ISETP.NE.AND P0, PT, R96, RZ, PT ;  /* 0x000000ff6000720c */ /* 0x000ff60003f05270 */
[----:B------:R-:W-:Y:S02]  /*9ea0*/  @!UPT UIADD3 URZ, UPT, UPT, URZ, URZ, URZ ;  /* 0x000000fffffff290 */ /* 0x000fe4000fffe0ff */
[----:B------:R3:W4:Y:S01]  /*9eb0*/  @P0 LDS.128 R76, [R75+UR44+0x400] ;  /* 0x0004002c4b4c0984 */ /* 0x0007220008000c00 */
[----:B------:R-:W-:Y:S01]  /*9ec0*/  @P0 IMAD.IADD R81, R81, 0x1, R80 ;  /* 0x0000000151510824 */ /* 0x000fe200078e0250 */
[C---:B-1----:R-:W-:Y:S01]  /*9ed0*/  @P0 IADD3 R3, PT, PT, R82.reuse, R80, RZ ;  /* 0x0000005052030210 */ /* 0x042fe20007ffe0ff */
[C---:B------:R-:W-:Y:S01]  /*9ee0*/  @P0 IMAD.IADD R0, R82.reuse, 0x1, R2 ;  /* 0x0000000152000824 */ /* 0x040fe200078e0202 */
[----:B------:R3:W1:Y:S02]  /*9ef0*/  @P0 LDS.128 R84, [R4+0x400] ;  /* 0x0004000004540984 */ /* 0x0006640000000c00 */
[----:B------:R-:W-:Y:S02]  /*9f00*/  @P0 IADD3 R82, PT, PT, R82, R81, RZ ;  /* 0x0000005152520210 */ /* 0x000fe40007ffe0ff */
[----:B------:R3:W2:Y:S04]  /*9f10*/  @P0 LDS.128 R92, [R2+0x400] ;  /* 0x00040000025c0984 */ /* 0x0006a80000000c00 */
[----:B------:R3:W1:Y:S04]  /*9f20*/  @P0 LDS.128 R100, [R0+0x400] ;  /* 0x0004000000640984 */ /* 0x0006680000000c00 */
[----:B------:R3:W1:Y:S04]  /*9f30*/  @P0 LDS.128 R108, [R80+0x400] ;  /* 0x00040000506c0984 */ /* 0x0006680000000c00 */
[----:B------:R3:W1:Y:S04]  /*9f40*/  @P0 LDS.128 R116, [R3+0x400] ;  /* 0x0004000003740984 */ /* 0x0006680000000c00 */
[----:B------:R3:W1:Y:S04]  /*9f50*/  @P0 LDS.128 R124, [R81+0x400] ;  /* 0x00040000517c0984 */ /* 0x0006680000000c00 */
[----:B------:R3:W1:Y:S02]  /*9f60*/  @P0 LDS.128 R132, [R82+0x400] ;  /* 0x0004000052840984 */ /* 0x0006640000000c00 */
.L_x_125:
[----:B------:R-:W-:Y:S05]  /*9f70*/  BSYNC B1 ;  /* 0x0000000000017941 */ /* 0x000fea0003800000 */
.L_x_124:
[----:B---3--:R-:W-:Y:S05]  /*9f80*/  VIADD R0, R71, 0xc0 ;  /* 0x000000c047007836 */ /* 0x008fea0000000000 */
[----:B------:R-:W-:Y:S04]  /*9f90*/  SHF.R.U32.HI R0, RZ, 0x15, R0 ;  /* 0x00000015ff007819 */ /* 0x000fe80000011600 */
[----:B------:R-:W-:Y:S11]  /*9fa0*/  LOP3.LUT P0, RZ, R0, 0x3, R143, 0x48, !PT ;  /* 0x0000000300ff7812 */ /* 0x000ff6000780488f */
[----:B------:R-:W-:Y:S02]  /*9fb0*/  @!UPT UIADD3 URZ, UPT, UPT, URZ, URZ, URZ ;  /* 0x000000fffffff290 */ /* 0x000fe4000fffe0ff */
[----:B------:R-:W-:Y:S05]  /*9fc0*/  @!P0 BRA `(.L_x_129) ;  /* 0x0000000000408947 */ /* 0x000fea0003800000 */
[----:B------:R-:W3:Y:S01]  /*9fd0*/  LDCU.64 UR8, c[0x4][0x70] ;  /* 0x01000e00ff0877ac */ /* 0x000ee20008000a00 */
[----:B------:R-:W-:Y:S01]  /*9fe0*/  MOV R3, 0x0 ;  /* 0x0000000000037802 */ /* 0x000fe20000000f00 */
[----:B--2---:R-:W-:Y:S02]  /*9ff0*/  HFMA2 R12, -RZ, RZ, 0, 5.9604644775390625e-08 ;  /* 0x00000001ff0c7431 */ /* 0x004fe400000001ff */
[----:B------:R-:W-:Y:S02]  /*a000*/  IMAD.MOV.U32 R8, RZ, RZ, 0x192 ;  /* 0x00000192ff087424 */ /* 0x000fe400078e00ff */
[----:B------:R-:W-:Y:S01]  /*a010*/  IMAD.MOV.U32 R13, RZ, RZ, RZ ;  /* 0x000000ffff0d7224 */ /* 0x000fe200078e00ff */
[----:B------:R-:W2:Y:S01]  /*a020*/  LDCU.64 UR6, c[0x4][0x78] ;  /* 0x01000f00ff0677ac */ /* 0x000ea20008000a00 */
[----:B------:R-:W1:Y:S01]  /*a030*/  LDC.64 R2, c[0x4][R3] ;  /* 0x0100000003027b82 */ /* 0x000e620000000a00 */
[----:B------:R-:W5:Y:S01]  /*a040*/  LDCU.64 UR4, c[0x4][0x10] ;  /* 0x01000200ff0477ac */ /* 0x000f620008000a00 */
[----:B---3--:R-:W-:Y:S01]  /*a050*/  MOV R5, UR9 ;  /* 0x0000000900057c02 */ /* 0x008fe20008000f00 */
[----:B------:R-:W-:Y:S01]  /*a060*/  IMAD.U32 R4, RZ, RZ, UR8 ;  /* 0x00000008ff047e24 */ /* 0x000fe2000f8e00ff */
[----:B--2---:R-:W-:Y:S01]  /*a070*/  MOV R7, UR7 ;  /* 0x0000000700077c02 */ /* 0x004fe20008000f00 */
[----:B------:R-:W-:Y:S01]  /*a080*/  IMAD.U32 R6, RZ, RZ, UR6 ;  /* 0x00000006ff067e24 */ /* 0x000fe2000f8e00ff */
[----:B-----5:R-:W-:Y:S01]  /*a090*/  MOV R11, UR5 ;  /* 0x00000005000b7c02 */ /* 0x020fe20008000f00 */
[----:B------:R-:W-:Y:S02]  /*a0a0*/  IMAD.U32 R10, RZ, RZ, UR4 ;  /* 0x00000004ff0a7e24 */ /* 0x000fe4000f8e00ff */
[----:B------:R-:W-:Y:S07]  /*a0b0*/  LEPC R20, `(.L_x_129) ;  /* 0x000000001014794e */ /* 0x000fee0000000000 */
[----:B-1--4-:R-:W-:Y:S05]  /*a0c0*/  CALL.ABS.NOINC R2 ;  /* 0x0000000002007343 */ /* 0x012fea0003c00000 */
.L_x_129:
[----:B------:R-:W-:Y:S01]  /*a0d0*/  ISETP.NE.AND P0, PT, R160, RZ, PT ;  /* 0x000000ffa000720c */ /* 0x000fe20003f05270 */
[----:B------:R-:W-:Y:S05]  /*a0e0*/  WARPSYNC.ALL ;  /* 0x0000000000007948 */ /* 0x000fea0003800000 */
[----:B------:R-:W-:Y:S01]  /*a0f0*/  R2UR UR4, R71 ;  /* 0x00000000470472ca */ /* 0x000fe200000e0000 */
[----:B------:R-:W3:Y:S01]  /*a100*/  S2UR UR6, SR_CgaCtaId ;  /* 0x00000000000679c3 */ /* 0x000ee20000008800 */
[----:B------:R-:W-:Y:S01]  /*a110*/  R2UR UR5, R74 ;  /* 0x000000004a0572ca */ /* 0x000fe200000e0000 */
[----:B------:R-:W-:Y:S01]  /*a120*/  BSSY.RECONVERGENT B0, `(.L_x_130) ;  /* 0x0000100000007945 */ /* 0x000fe20003800200 */
[C---:B----4-:R-:W-:Y:S02]  /*a130*/  SHF.L.U32 R71, R76.reuse, 0x10, RZ ;  /* 0x000000104c477819 */ /* 0x050fe400000006ff */
[----:B------:R-:W-:Y:S02]  /*a140*/  LOP3.LUT R72, R76, 0xffff0000, RZ, 0xc0, !PT ;  /* 0xffff00004c487812 */ /* 0x000fe400078ec0ff */
[C---:B------:R-:W-:Y:S02]  /*a150*/  SHF.L.U32 R74, R77.reuse, 0x10, RZ ;  /* 0x000000104d4a7819 */ /* 0x040fe400000006ff */
[----:B------:R-:W-:Y:S02]  /*a160*/  LOP3.LUT R75, R77, 0xffff0000, RZ, 0xc0, !PT ;  /* 0xffff00004d4b7812 */ /* 0x000fe400078ec0ff */
[C---:B------:R-:W-:Y:S01]  /*a170*/  SHF.L.U32 R76, R78.reuse, 0x10, RZ ;  /* 0x000000104e4c7819 */ /* 0x040fe200000006ff */
[----:B--2---:R-:W2:Y:S01]  /*a180*/  LDTM.x64 R4, tmem[UR4+0xc0] ;  /* 0x0000c004000479ee */ /* 0x004ea20008340000 */
[----:B------:R-:W-:Y:S01]  /*a190*/  LOP3.LUT R77, R78, 0xffff0000, RZ, 0xc0, !PT ;  /* 0xffff00004e4d7812 */ /* 0x000fe200078ec0ff */
[----:B------:R-:W-:Y:S01]  /*a1a0*/  NOP ;  /* 0x0000000000007918 */ /* 0x000fe20000000000 */
[C---:B------:R-:W-:Y:S01]  /*a1b0*/  SHF.L.U32 R78, R79.reuse, 0x10, RZ ;  /* 0x000000104f4e7819 */ /* 0x040fe200000006ff */
[----:B------:R-:W-:Y:S01]  /*a1c0*/  UIADD3 UR4, UPT, UPT, UR5, 0xe0, URZ ;  /* 0x000000e005047890 */ /* 0x000fe2000fffe0ff */
[----:B------:R-:W-:Y:S02]  /*a1d0*/  LOP3.LUT R79, R79, 0xffff0000, RZ, 0xc0, !PT ;  /* 0xffff00004f4f7812 */ /* 0x000fe400078ec0ff */
[C---:B-1----:R-:W-:Y:S02]  /*a1e0*/  SHF.L.U32 R80, R84.reuse, 0x10, RZ ;  /* 0x0000001054507819 */ /* 0x042fe400000006ff */
[----:B------:R-:W-:Y:S02]  /*a1f0*/  LOP3.LUT R81, R84, 0xffff0000, RZ, 0xc0, !PT ;  /* 0xffff000054517812 */ /* 0x000fe400078ec0ff */
[C---:B------:R-:W-:Y:S02]  /*a200*/  SHF.L.U32 R82, R85.reuse, 0x10, RZ ;  /* 0x0000001055527819 */ /* 0x040fe400000006ff */
[----:B------:R-:W-:Y:S02]  /*a210*/  LOP3.LUT R83, R85, 0xffff0000, RZ, 0xc0, !PT ;  /* 0xffff000055537812 */ /* 0x000fe400078ec0ff */
[C---:B------:R-:W-:Y:S02]  /*a220*/  SHF.L.U32 R84, R86.reuse, 0x10, RZ ;  /* 0x0000001056547819 */ /* 0x040fe400000006ff */
[----:B------:R-:W-:Y:S02]  /*a230*/  LOP3.LUT R85, R86, 0xffff0000, RZ, 0xc0, !PT ;  /* 0xffff000056557812 */ /* 0x000fe400078ec0ff */
[C---:B------:R-:W-:Y:S02]  /*a240*/  SHF.L.U32 R86, R87.reuse, 0x10, RZ ;  /* 0x0000001057567819 */ /* 0x040fe400000006ff */
[----:B------:R-:W-:Y:S02]  /*a250*/  LOP3.LUT R87, R87, 0xffff0000, RZ, 0xc0, !PT ;  /* 0xffff000057577812 */ /* 0x000fe400078ec0ff */
[C---:B------:R-:W-:Y:S01]  /*a260*/  SHF.L.U32 R88, R92.reuse, 0x10, RZ ;  /* 0x000000105c587819 */ /* 0x040fe200000006ff */
[----:B---3--:R-:W-:Y:S01]  /*a270*/  UPRMT UR4, UR6, 0x654, UR4 ;  /* 0x0000065406047896 */ /* 0x008fe20008000004 */
[----:B------:R-:W-:Y:S01]  /*a280*/  LOP3.LUT R89, R92, 0xffff0000, RZ, 0xc0, !PT ;  /* 0xffff00005c597812 */ /* 0x000fe200078ec0ff */
[C---:B--2---:R-:W-:Y:S01]  /*a290*/  FMUL R4, R70.reuse, R4 ;  /* 0x0000000446047220 */ /* 0x044fe20000400000 */
[C---:B------:R-:W-:Y:S01]  /*a2a0*/  SHF.L.U32 R90, R93.reuse, 0x10, RZ ;  /* 0x000000105d5a7819 */ /* 0x040fe200000006ff */
[----:B------:R-:W-:Y:S01]  /*a2b0*/  FMUL R5, R70, R5 ;  /* 0x0000000546057220 */ /* 0x000fe20000400000 */
[----:B------:R-:W-:Y:S01]  /*a2c0*/  LOP3.LUT R91, R93, 0xffff0000, RZ, 0xc0, !PT ;  /* 0xffff00005d5b7812 */ /* 0x000fe200078ec0ff */
[C---:B------:R-:W-:Y:S01]  /*a2d0*/  FFMA R4, R73.reuse, R71, R4 ;  /* 0x0000004749047223 */ /* 0x040fe20000000004 */
[C---:B------:R-:W-:Y:S01]  /*a2e0*/  SHF.L.U32 R92, R94.reuse, 0x10, RZ ;  /* 0x000000105e5c7819 */ /* 0x040fe200000006ff */
[----:B------:R-:W-:Y:S01]  /*a2f0*/  FFMA R5, R73, R72, R5 ;  /* 0x0000004849057223 */ /* 0x000fe20000000005 */
[----:B------:R-:W-:Y:S01]  /*a300*/  LOP3.LUT R93, R94, 0xffff0000, RZ, 0xc0, !PT ;  /* 0xffff00005e5d7812 */ /* 0x000fe200078ec0ff */
[----:B------:R-:W-:Y:S01]  /*a310*/  SYNCS.ARRIVE.TRANS64.RED.A1T0 RZ, [UR4], RZ ;  /* 0x000000ffffff79a7 */ /* 0x000fe20008100404 */
[----:B------:R-:W-:Y:S01]  /*a320*/  SHF.L.U32 R94, R95, 0x10, RZ ;  /* 0x000000105f5e7819 */ /* 0x000fe200000006ff */
[C---:B------:R-:W-:Y:S01]  /*a330*/  FMUL R6, R70.reuse, R6 ;  /* 0x0000000646067220 */ /* 0x040fe20000400000 */
[----:B------:R-:W-:Y:S01]  /*a340*/  F2FP.BF16.F32.PACK_AB R4, R5, R4 ;  /* 0x000000040504723e */ /* 0x000fe200000010ff */
[----:B------:R-:W-:Y:S01]  /*a350*/  FMUL R7, R70, R7 ;  /* 0x0000000746077220 */ /* 0x000fe20000400000 */
[----:B------:R-:W-:Y:S01]  /*a360*/  LOP3.LUT R95, R95, 0xffff0000, RZ, 0xc0, !PT ;  /* 0xffff00005f5f7812 */ /* 0x000fe200078ec0ff */
[C---:B------:R-:W-:Y:S01]  /*a370*/  FFMA R6, R73.reuse, R74, R6 ;  /* 0x0000004a49067223 */ /* 0x040fe20000000006 */
[C---:B------:R-:W-:Y:S01]  /*a380*/  SHF.L.U32 R96, R100.reuse, 0x10, RZ ;  /* 0x0000001064607819 */ /* 0x040fe200000006ff */
[----:B------:R-:W-:Y:S01]  /*a390*/  FFMA R7, R73, R75, R7 ;  /* 0x0000004b49077223 */ /* 0x000fe20000000007 */
[----:B------:R-:W-:Y:S01]  /*a3a0*/  LOP3.LUT R97, R100, 0xffff0000, RZ, 0xc0, !PT ;  /* 0xffff000064617812 */ /* 0x000fe200078ec0ff */
[C---:B------:R-:W-:Y:S01]  /*a3b0*/  FMUL R8, R70.reuse, R8 ;  /* 0x0000000846087220 */ /* 0x040fe20000400000 */
[----:B------:R-:W-:Y:S01]  /*a3c0*/  SHF.L.U32 R98, R101, 0x10, RZ ;  /* 0x0000001065627819 */ /* 0x000fe200000006ff */
        /* <DEDUP_REMOVED lines=8> */
[C---:B------:R-:W-:Y:S01]  /*a450*/  FMUL R11, R70.reuse, R11 ;  /* 0x0000000b460b7220 */ /* 0x040fe20000400000 */
[----:B------:R-:W-:Y:S01]  /*a460*/  F2FP.BF16.F32.PACK_AB R6, R9, R8 ;  /* 0x000000080906723e */ /* 0x000fe200000010ff */
[----:B------:R-:W-:Y:S01]  /*a470*/  FFMA R10, R73, R78, R10 ;  /* 0x0000004e490a7223 */ /* 0x000fe2000000000a */
[C---:B------:R-:W-:Y:S01]  /*a480*/  SHF.L.U32 R102, R103.reuse, 0x10, RZ ;  /* 0x0000001067667819 */ /* 0x040fe200000006ff */
[C---:B------:R-:W-:Y:S01]  /*a490*/  FMUL R0, R70.reuse, R12 ;  /* 0x0000000c46007220 */ /* 0x040fe20000400000 */
[----:B------:R-:W-:Y:S01]  /*a4a0*/  LOP3.LUT R103, R103, 0xffff0000, RZ, 0xc0, !PT ;  /* 0xffff000067677812 */ /* 0x000fe200078ec0ff */
[----:B------:R-:W-:Y:S01]  /*a4b0*/  FMUL R2, R70, R13 ;  /* 0x0000000d46027220 */ /* 0x000fe20000400000 */
[----:B------:R-:W-:Y:S01]  /*a4c0*/  SHF.L.U32 R104, R108, 0x10, RZ ;  /* 0x000000106c687819 */ /* 0x000fe200000006ff */
[----:B------:R-:W-:Y:S01]  /*a4d0*/  FMUL R3, R70, R14 ;  /* 0x0000000e46037220 */ /* 0x000fe20000400000 */
[----:B------:R-:W-:Y:S01]  /*a4e0*/  LOP3.LUT R105, R108, 0xffff0000, RZ, 0xc0, !PT ;  /* 0xffff00006c697812 */ /* 0x000fe200078ec0ff */
[----:B------:R-:W-:Y:S01]  /*a4f0*/  FFMA R11, R73, R79, R11 ;  /* 0x0000004f490b7223 */ /* 0x000fe2000000000b */
[C---:B------:R-:W-:Y:S01]  /*a500*/  SHF.L.U32 R106, R109.reuse, 0x10, RZ ;  /* 0x000000106d6a7819 */ /* 0x040fe200000006ff */
[C---:B------:R-:W-:Y:S01]  /*a510*/  FMUL R15, R70.reuse, R15 ;  /* 0x0000000f460f7220 */ /* 0x040fe20000400000 */
[----:B------:R-:W-:Y:S01]  /*a520*/  LOP3.LUT R107, R109, 0xffff0000, RZ, 0xc0, !PT ;  /* 0xffff00006d6b7812 */ /* 0x000fe200078ec0ff */
[----:B------:R-:W-:Y:S01]  /*a530*/  FFMA R0, R73, R80, R0 ;  /* 0x0000005049007223 */ /* 0x000fe20000000000 */
[----:B------:R-:W-:Y:S01]  /*a540*/  F2FP.BF16.F32.PACK_AB R7, R11, R10 ;  /* 0x0000000a0b07723e */ /* 0x000fe200000010ff */
[----:B------:R-:W-:Y:S01]  /*a550*/  FMUL R12, R70, R16 ;  /* 0x00000010460c7220 */ /* 0x000fe20000400000 */
[C---:B------:R-:W-:Y:S01]  /*a560*/  SHF.L.U32 R108, R110.reuse, 0x10, RZ ;  /* 0x000000106e6c7819 */ /* 0x040fe200000006ff */
[----:B------:R-:W-:Y:S01]  /*a570*/  FFMA R2, R73, R81, R2 ;  /* 0x0000005149027223 */ /* 0x000fe20000000002 */
[----:B------:R-:W-:Y:S01]  /*a580*/  LOP3.LUT R109, R110, 0xffff0000, RZ, 0xc0, !PT ;  /* 0xffff00006e6d7812 */ /* 0x000fe200078ec0ff */
[----:B------:R-:W-:Y:S01]  /*a590*/  FMUL R13, R70, R17 ;  /* 0x00000011460d7220 */ /* 0x000fe20000400000 */
[----:B------:R-:W-:Y:S01]  /*a5a0*/  SHF.L.U32 R110, R111, 0x10, RZ ;  /* 0x000000106f6e7819 */ /* 0x000fe200000006ff */
[----:B------:R-:W-:Y:S01]  /*a5b0*/  FFMA R3, R73, R82, R3 ;  /* 0x0000005249037223 */ /* 0x000fe20000000003 */
[----:B------:R-:W-:Y:S01]  /*a5c0*/  F2FP.BF16.F32.PACK_AB R8, R2, R0 ;  /* 0x000000000208723e */ /* 0x000fe200000010ff */
[----:B------:R-:W-:Y:S01]  /*a5d0*/  FMUL R14, R70, R18 ;  /* 0x00000012460e7220 */ /* 0x000fe20000400000 */
[----:B------:R-:W-:Y:S01]  /*a5e0*/  LOP3.LUT R111, R111, 0xffff0000, RZ, 0xc0, !PT ;  /* 0xffff00006f6f7812 */ /* 0x000fe200078ec0ff */
[----:B------:R1:W-:Y:S01]  /*a5f0*/  STS.128 [R164+UR44+0xc400], R4 ;  /* 0x00c40004a4007988 */ /* 0x0003e20008000c2c */
[C---:B------:R-:W-:Y:S01]  /*a600*/  FFMA R15, R73.reuse, R83, R15 ;  /* 0x00000053490f7223 */ /* 0x040fe2000000000f */
[C---:B------:R-:W-:Y:S01]  /*a610*/  SHF.L.U32 R112, R116.reuse, 0x10, RZ ;  /* 0x0000001074707819 */ /* 0x040fe200000006ff */
[C---:B------:R-:W-:Y:S01]  /*a620*/  FFMA R12, R73.reuse, R84, R12 ;  /* 0x00000054490c7223 */ /* 0x040fe2000000000c */
[C---:B------:R-:W-:Y:S01]  /*a630*/  FFMA R13, R73.reuse, R85, R13 ;  /* 0x00000055490d7223 */ /* 0x040fe2000000000d */
[----:B------:R-:W-:Y:S01]  /*a640*/  LOP3.LUT R113, R116, 0xffff0000, RZ, 0xc0, !PT ;  /* 0xffff000074717812 */ /* 0x000fe200078ec0ff */
[----:B------:R-:W-:Y:S01]  /*a650*/  FFMA R14, R73, R86, R14 ;  /* 0x00000056490e7223 */ /* 0x000fe2000000000e */
[----:B------:R-:W-:Y:S01]  /*a660*/  F2FP.BF16.F32.PACK_AB R9, R15, R3 ;  /* 0x000000030f09723e */ /* 0x000fe200000010ff */
[C---:B------:R-:W-:Y:S01]  /*a670*/  FMUL R19, R70.reuse, R19 ;  /* 0x0000001346137220 */ /* 0x040fe20000400000 */
[----:B------:R-:W-:Y:S01]  /*a680*/  F2FP.BF16.F32.PACK_AB R10, R13, R12 ;  /* 0x0000000c0d0a723e */ /* 0x000fe200000010ff */
[C---:B------:R-:W-:Y:S01]  /*a690*/  FMUL R16, R70.reuse, R20 ;  /* 0x0000001446107220 */ /* 0x040fe20000400000 */
[C---:B------:R-:W-:Y:S01]  /*a6a0*/  FMUL R17, R70.reuse, R21 ;  /* 0x0000001546117220 */ /* 0x040fe20000400000 */
[----:B------:R-:W-:Y:S01]  /*a6b0*/  FFMA R19, R73, R87, R19 ;  /* 0x0000005749137223 */ /* 0x000fe20000000013 */
[C---:B------:R-:W-:Y:S01]  /*a6c0*/  FMUL R18, R70.reuse, R22 ;  /* 0x0000001646127220 */ /* 0x040fe20000400000 */
[----:B------:R-:W-:Y:S01]  /*a6d0*/  SHF.L.U32 R114, R117, 0x10, RZ ;  /* 0x0000001075727819 */ /* 0x000fe200000006ff */
[C---:B------:R-:W-:Y:S01]  /*a6e0*/  FFMA R16, R73.reuse, R88, R16 ;  /* 0x0000005849107223 */ /* 0x040fe20000000010 */
[----:B------:R-:W-:Y:S01]  /*a6f0*/  FFMA R17, R73, R89, R17 ;  /* 0x0000005949117223 */ /* 0x000fe20000000011 */
[----:B------:R-:W-:Y:S01]  /*a700*/  F2FP.BF16.F32.PACK_AB R11, R19, R14 ;  /* 0x0000000e130b723e */ /* 0x000fe200000010ff */
[----:B------:R-:W-:Y:S01]  /*a710*/  FFMA R18, R73, R90, R18 ;  /* 0x0000005a49127223 */ /* 0x000fe20000000012 */
[C---:B------:R-:W-:Y:S01]  /*a720*/  FMUL R23, R70.reuse, R23 ;  /* 0x0000001746177220 */ /* 0x040fe20000400000 */
[----:B------:R-:W-:Y:S01]  /*a730*/  LOP3.LUT R115, R117, 0xffff0000, RZ, 0xc0, !PT ;  /* 0xffff000075737812 */ /* 0x000fe200078ec0ff */
[C---:B------:R-:W-:Y:S01]  /*a740*/  FMUL R20, R70.reuse, R24 ;  /* 0x0000001846147220 */ /* 0x040fe20000400000 */
[----:B------:R1:W-:Y:S01]  /*a750*/  STS.128 [R163+0xc400], R8 ;  /* 0x00c40008a3007388 */ /* 0x0003e20000000c00 */
[----:B------:R-:W-:Y:S01]  /*a760*/  F2FP.BF16.F32.PACK_AB R16, R17, R16 ;  /* 0x000000101110723e */ /* 0x000fe200000010ff */
[C---:B------:R-:W-:Y:S01]  /*a770*/  FFMA R23, R73.reuse, R91, R23 ;  /* 0x0000005b49177223 */ /* 0x040fe20000000017 */
[----:B------:R-:W-:Y:S01]  /*a780*/  FFMA R20, R73, R92, R20 ;  /* 0x0000005c49147223 */ /* 0x000fe20000000014 */
[----:B------:R-:W-:Y:S01]  /*a790*/  FMUL R21, R70, R25 ;  /* 0x0000001946157220 */ /* 0x000fe20000400000 */
[----:B------:R-:W-:Y:S01]  /*a7a0*/  SHF.L.U32 R116, R118, 0x10, RZ ;  /* 0x0000001076747819 */ /* 0x000fe200000006ff */
[C---:B------:R-:W-:Y:S01]  /*a7b0*/  FMUL R22, R70.reuse, R26 ;  /* 0x0000001a46167220 */ /* 0x040fe20000400000 */
[----:B------:R-:W-:Y:S01]  /*a7c0*/  F2FP.BF16.F32.PACK_AB R17, R23, R18 ;  /* 0x000000121711723e */ /* 0x000fe200000010ff */
[C---:B------:R-:W-:Y:S01]  /*a7d0*/  FFMA R21, R73.reuse, R93, R21 ;  /* 0x0000005d49157223 */ /* 0x040fe20000000015 */
[----:B------:R-:W-:Y:S01]  /*a7e0*/  FMUL R27, R70, R27 ;  /* 0x0000001b461b7220 */ /* 0x000fe20000400000 */
[----:B------:R-:W-:Y:S01]  /*a7f0*/  FFMA R22, R73, R94, R22 ;  /* 0x0000005e49167223 */ /* 0x000fe20000000016 */
[----:B------:R-:W-:Y:S01]  /*a800*/  LOP3.LUT R117, R118, 0xffff0000, RZ, 0xc0, !PT ;  /* 0xffff000076757812 */ /* 0x000fe200078ec0ff */
[C---:B------:R-:W-:Y:S01]  /*a810*/  FMUL R24, R70.reuse, R28 ;  /* 0x0000001c46187220 */ /* 0x040fe20000400000 */
[----:B------:R-:W-:Y:S01]  /*a820*/  F2FP.BF16.F32.PACK_AB R18, R21, R20 ;  /* 0x000000141512723e */ /* 0x000fe200000010ff */
[C---:B------:R-:W-:Y:S01]  /*a830*/  FFMA R27, R73.reuse, R95, R27 ;  /* 0x0000005f491b7223 */ /* 0x040fe2000000001b */
[C---:B------:R-:W-:Y:S01]  /*a840*/  FMUL R25, R70.reuse, R29 ;  /* 0x0000001d46197220 */ /* 0x040fe20000400000 */
[----:B------:R-:W-:Y:S01]  /*a850*/  FFMA R24, R73, R96, R24 ;  /* 0x0000006049187223 */ /* 0x000fe20000000018 */
[----:B------:R-:W-:Y:S01]  /*a860*/  SHF.L.U32 R118, R119, 0x10, RZ ;  /* 0x0000001077767819 */ /* 0x000fe200000006ff */
[C---:B------:R-:W-:Y:S01]  /*a870*/  FMUL R26, R70.reuse, R30 ;  /* 0x0000001e461a7220 */ /* 0x040fe20000400000 */
[----:B------:R-:W-:Y:S01]  /*a880*/  F2FP.BF16.F32.PACK_AB R19, R27, R22 ;  /* 0x000000161b13723e */ /* 0x000fe200000010ff */
[C---:B------:R-:W-:Y:S01]  /*a890*/  FFMA R25, R73.reuse, R97, R25 ;  /* 0x0000006149197223 */ /* 0x040fe20000000019 */
[C---:B------:R-:W-:Y:S01]  /*a8a0*/  FMUL R31, R70.reuse, R31 ;  /* 0x0000001f461f7220 */ /* 0x040fe20000400000 */
[----:B------:R-:W-:Y:S01]  /*a8b0*/  FFMA R26, R73, R98, R26 ;  /* 0x00000062491a7223 */ /* 0x000fe2000000001a */
[----:B------:R-:W-:Y:S01]  /*a8c0*/  LOP3.LUT R119, R119, 0xffff0000, RZ, 0xc0, !PT ;  /* 0xffff000077777812 */ /* 0x000fe200078ec0ff */
[----:B------:R1:W-:Y:S01]  /*a8d0*/  STS.128 [R162+0xc400], R16 ;  /* 0x00c40010a2007388 */ /* 0x0003e20000000c00 */
[----:B------:R-:W-:Y:S01]  /*a8e0*/  F2FP.BF16.F32.PACK_AB R24, R25, R24 ;  /* 0x000000181918723e */ /* 0x000fe200000010ff */
[C---:B------:R-:W-:Y:S01]  /*a8f0*/  FFMA R31, R73.reuse, R99, R31 ;  /* 0x00000063491f7223 */ /* 0x040fe2000000001f */
[C---:B------:R-:W-:Y:S01]  /*a900*/  FMUL R28, R70.reuse, R32 ;  /* 0x00000020461c7220 */ /* 0x040fe20000400000 */
[C---:B------:R-:W-:Y:S01]  /*a910*/  FMUL R29, R70.reuse, R33 ;  /* 0x00000021461d7220 */ /* 0x040fe20000400000 */
[----:B------:R-:W-:Y:S01]  /*a920*/  FMUL R30, R70, R34 ;  /* 0x00000022461e7220 */ /* 0x000fe20000400000 */
[----:B------:R-:W-:Y:S01]  /*a930*/  SHF.L.U32 R120, R124, 0x10, RZ ;  /* 0x000000107c787819 */ /* 0x000fe200000006ff */
[----:B------:R-:W-:Y:S01]  /*a940*/  FFMA R28, R73, R100, R28 ;  /* 0x00000064491c7223 */ /* 0x000fe2000000001c */
[----:B------:R-:W-:Y:S01]  /*a950*/  F2FP.BF16.F32.PACK_AB R25, R31, R26 ;  /* 0x0000001a1f19723e */ /* 0x000fe200000010ff */
[C---:B------:R-:W-:Y:S01]  /*a960*/  FFMA R29, R73.reuse, R101, R29 ;  /* 0x00000065491d7223 */ /* 0x040fe2000000001d */
[----:B------:R-:W-:Y:S01]  /*a970*/  FFMA R30, R73, R102, R30 ;  /* 0x00000066491e7223 */ /* 0x000fe2000000001e */
[----:B------:R-:W-:Y:S01]  /*a980*/  FMUL R35, R70, R35 ;  /* 0x0000002346237220 */ /* 0x000fe20000400000 */
        /* <DEDUP_REMOVED lines=34> */
[----:B------:R-:W-:Y:S01]  /*abb0*/  FFMA R41, R73, R113, R41 ;  /* 0x0000007149297223 */ /* 0x000fe20000000029 */
[C---:B------:R-:W-:Y:S01]  /*abc0*/  FMUL R47, R70.reuse, R47 ;  /* 0x0000002f462f7220 */ /* 0x040fe20000400000 */
[C---:B------:R-:W-:Y:S01]  /*abd0*/  FMUL R44, R70.reuse, R48 ;  /* 0x00000030462c7220 */ /* 0x040fe20000400000 */
[----:B------:R-:W-:Y:S01]  /*abe0*/  FMUL R45, R70, R49 ;  /* 0x00000031462d7220 */ /* 0x000fe20000400000 */
[----:B------:R1:W-:Y:S01]  /*abf0*/  STS.128 [R153+0xc400], R32 ;  /* 0x00c4002099007388 */ /* 0x0003e20000000c00 */
[----:B------:R-:W-:Y:S01]  /*ac00*/  LOP3.LUT R127, R127, 0xffff0000, RZ, 0xc0, !PT ;  /* 0xffff00007f7f7812 */ /* 0x000fe200078ec0ff */
[----:B------:R-:W-:Y:S01]  /*ac10*/  FFMA R42, R73, R114, R42 ;  /* 0x00000072492a7223 */ /* 0x000fe2000000002a */
[----:B------:R-:W-:Y:S01]  /*ac20*/  F2FP.BF16.F32.PACK_AB R40, R41, R40 ;  /* 0x000000282928723e */ /* 0x000fe200000010ff */
[C---:B------:R-:W-:Y:S01]  /*ac30*/  FFMA R47, R73.reuse, R115, R47 ;  /* 0x00000073492f7223 */ /* 0x040fe2000000002f */
[C---:B------:R-:W-:Y:S01]  /*ac40*/  FFMA R44, R73.reuse, R116, R44 ;  /* 0x00000074492c7223 */ /* 0x040fe2000000002c */
[----:B------:R-:W-:Y:S01]  /*ac50*/  SHF.L.U32 R128, R132, 0x10, RZ ;  /* 0x0000001084807819 */ /* 0x000fe200000006ff */
[C---:B------:R-:W-:Y:S01]  /*ac60*/  FFMA R45, R73.reuse, R117, R45 ;  /* 0x00000075492d7223 */ /* 0x040fe2000000002d */
[C---:B------:R-:W-:Y:S01]  /*ac70*/  FMUL R46, R70.reuse, R50 ;  /* 0x00000032462e7220 */ /* 0x040fe20000400000 */
[C---:B------:R-:W-:Y:S01]  /*ac80*/  FMUL R51, R70.reuse, R51 ;  /* 0x0000003346337220 */ /* 0x040fe20000400000 */
[C---:B------:R-:W-:Y:S01]  /*ac90*/  FMUL R48, R70.reuse, R52 ;  /* 0x0000003446307220 */ /* 0x040fe20000400000 */
[C---:B------:R-:W-:Y:S01]  /*aca0*/  FMUL R49, R70.reuse, R53 ;  /* 0x0000003546317220 */ /* 0x040fe20000400000 */
[C---:B------:R-:W-:Y:S01]  /*acb0*/  FFMA R46, R73.reuse, R118, R46 ;  /* 0x00000076492e7223 */ /* 0x040fe2000000002e */
[C---:B------:R-:W-:Y:S01]  /*acc0*/  FMUL R50, R70.reuse, R54 ;  /* 0x0000003646327220 */ /* 0x040fe20000400000 */
[C---:B------:R-:W-:Y:S01]  /*acd0*/  FFMA R51, R73.reuse, R119, R51 ;  /* 0x0000007749337223 */ /* 0x040fe20000000033 */
[C---:B------:R-:W-:Y:S01]  /*ace0*/  FMUL R55, R70.reuse, R55 ;  /* 0x0000003746377220 */ /* 0x040fe20000400000 */
[C---:B------:R-:W-:Y:S01]  /*acf0*/  FFMA R48, R73.reuse, R120, R48 ;  /* 0x0000007849307223 */ /* 0x040fe20000000030 */
[C---:B------:R-:W-:Y:S01]  /*ad00*/  FMUL R52, R70.reuse, R56 ;  /* 0x0000003846347220 */ /* 0x040fe20000400000 */
[C---:B------:R-:W-:Y:S01]  /*ad10*/  FFMA R49, R73.reuse, R121, R49 ;  /* 0x0000007949317223 */ /* 0x040fe20000000031 */
[C---:B------:R-:W-:Y:S01]  /*ad20*/  FMUL R53, R70.reuse, R57 ;  /* 0x0000003946357220 */ /* 0x040fe20000400000 */
[----:B------:R-:W-:Y:S01]  /*ad30*/  FFMA R50, R73, R122, R50 ;  /* 0x0000007a49327223 */ /* 0x000fe20000000032 */
[C---:B------:R-:W-:Y:S01]  /*ad40*/  FMUL R54, R70.reuse, R58 ;  /* 0x0000003a46367220 */ /* 0x040fe20000400000 */
[----:B------:R-:W-:Y:S01]  /*ad50*/  F2FP.BF16.F32.PACK_AB R41, R47, R42 ;  /* 0x0000002a2f29723e */ /* 0x000fe200000010ff */
[----:B------:R-:W-:Y:S01]  /*ad60*/  FFMA R55, R73, R123, R55 ;  /* 0x0000007b49377223 */ /* 0x000fe20000000037 */
[C---:B------:R-:W-:Y:S01]  /*ad70*/  FMUL R59, R70.reuse, R59 ;  /* 0x0000003b463b7220 */ /* 0x040fe20000400000 */
[----:B------:R-:W-:Y:S01]  /*ad80*/  F2FP.BF16.F32.PACK_AB R42, R45, R44 ;  /* 0x0000002c2d2a723e */ /* 0x000fe200000010ff */
[----:B------:R-:W-:Y:S01]  /*ad90*/  FFMA R52, R73, R124, R52 ;  /* 0x0000007c49347223 */ /* 0x000fe20000000034 */
[----:B------:R-:W-:Y:S01]  /*ada0*/  F2FP.BF16.F32.PACK_AB R43, R51, R46 ;  /* 0x0000002e332b723e */ /* 0x000fe200000010ff */
[----:B------:R-:W-:Y:S01]  /*adb0*/  FMUL R56, R70, R60 ;  /* 0x0000003c46387220 */ /* 0x000fe20000400000 */
[----:B------:R-:W-:Y:S01]  /*adc0*/  LOP3.LUT R129, R132, 0xffff0000, RZ, 0xc0, !PT ;  /* 0xffff000084817812 */ /* 0x000fe200078ec0ff */
[----:B------:R-:W-:Y:S01]  /*add0*/  FFMA R53, R73, R125, R53 ;  /* 0x0000007d49357223 */ /* 0x000fe20000000035 */
[----:B------:R-:W-:Y:S01]  /*ade0*/  SHF.L.U32 R130, R133, 0x10, RZ ;  /* 0x0000001085827819 */ /* 0x000fe200000006ff */
[----:B------:R1:W-:Y:S01]  /*adf0*/  STS.128 [R152+0xc400], R40 ;  /* 0x00c4002898007388 */ /* 0x0003e20000000c00 */
[C---:B------:R-:W-:Y:S01]  /*ae00*/  FMUL R57, R70.reuse, R61 ;  /* 0x0000003d46397220 */ /* 0x040fe20000400000 */
[----:B------:R-:W-:Y:S01]  /*ae10*/  FFMA R54, R73, R126, R54 ;  /* 0x0000007e49367223 */ /* 0x000fe20000000036 */
[----:B------:R-:W-:Y:S01]  /*ae20*/  LOP3.LUT R131, R133, 0xffff0000, RZ, 0xc0, !PT ;  /* 0xffff000085837812 */ /* 0x000fe200078ec0ff */
[----:B------:R-:W-:Y:S01]  /*ae30*/  FMUL R58, R70, R62 ;  /* 0x0000003e463a7220 */ /* 0x000fe20000400000 */
[C---:B------:R-:W-:Y:S01]  /*ae40*/  FFMA R59, R73.reuse, R127, R59 ;  /* 0x0000007f493b7223 */ /* 0x040fe2000000003b */
[----:B------:R-:W-:Y:S01]  /*ae50*/  SHF.L.U32 R132, R134, 0x10, RZ ;  /* 0x0000001086847819 */ /* 0x000fe200000006ff */
[----:B------:R-:W-:Y:S01]  /*ae60*/  FMUL R63, R70, R63 ;  /* 0x0000003f463f7220 */ /* 0x000fe20000400000 */
[C---:B------:R-:W-:Y:S01]  /*ae70*/  FFMA R56, R73.reuse, R128, R56 ;  /* 0x0000008049387223 */ /* 0x040fe20000000038 */
[----:B------:R-:W-:Y:S01]  /*ae80*/  LOP3.LUT R133, R134, 0xffff0000, RZ, 0xc0, !PT ;  /* 0xffff000086857812 */ /* 0x000fe200078ec0ff */
[C---:B------:R-:W-:Y:S01]  /*ae90*/  FMUL R60, R70.reuse, R64 ;  /* 0x00000040463c7220 */ /* 0x040fe20000400000 */
[----:B------:R-:W-:Y:S01]  /*aea0*/  FFMA R57, R73, R129, R57 ;  /* 0x0000008149397223 */ /* 0x000fe20000000039 */
[----:B------:R-:W-:Y:S01]  /*aeb0*/  SHF.L.U32 R134, R135, 0x10, RZ ;  /* 0x0000001087867819 */ /* 0x000fe200000006ff */
[C---:B------:R-:W-:Y:S01]  /*aec0*/  FMUL R61, R70.reuse, R65 ;  /* 0x00000041463d7220 */ /* 0x040fe20000400000 */
[----:B------:R-:W-:Y:S01]  /*aed0*/  F2FP.BF16.F32.PACK_AB R48, R49, R48 ;  /* 0x000000303130723e */ /* 0x000fe200000010ff */
[----:B------:R-:W-:Y:S01]  /*aee0*/  FFMA R58, R73, R130, R58 ;  /* 0x00000082493a7223 */ /* 0x000fe2000000003a */
[----:B------:R-:W-:Y:S01]  /*aef0*/  LOP3.LUT R135, R135, 0xffff0000, RZ, 0xc0, !PT ;  /* 0xffff000087877812 */ /* 0x000fe200078ec0ff */
[C---:B------:R-:W-:Y:S01]  /*af00*/  FMUL R62, R70.reuse, R66 ;  /* 0x00000042463e7220 */ /* 0x040fe20000400000 */
[----:B------:R-:W-:Y:S01]  /*af10*/  F2FP.BF16.F32.PACK_AB R49, R55, R50 ;  /* 0x000000323731723e */ /* 0x000fe200000010ff */
[----:B------:R-:W-:Y:S01]  /*af20*/  FFMA R63, R73, R131, R63 ;  /* 0x00000083493f7223 */ /* 0x000fe2000000003f */
[----:B------:R-:W-:Y:S01]  /*af30*/  FMUL R67, R70, R67 ;  /* 0x0000004346437220 */ /* 0x000fe20000400000 */
[----:B------:R-:W-:Y:S01]  /*af40*/  F2FP.BF16.F32.PACK_AB R50, R53, R52 ;  /* 0x000000343532723e */ /* 0x000fe200000010ff */
[----:B------:R-:W-:Y:S01]  /*af50*/  FFMA R60, R73, R132, R60 ;  /* 0x00000084493c7223 */ /* 0x000fe2000000003c */
[----:B------:R-:W-:Y:S01]  /*af60*/  F2FP.BF16.F32.PACK_AB R51, R59, R54 ;  /* 0x000000363b33723e */ /* 0x000fe200000010ff */
[C---:B------:R-:W-:Y:S01]  /*af70*/  FFMA R61, R73.reuse, R133, R61 ;  /* 0x00000085493d7223 */ /* 0x040fe2000000003d */
[C---:B------:R-:W-:Y:S01]  /*af80*/  FFMA R62, R73.reuse, R134, R62 ;  /* 0x00000086493e7223 */ /* 0x040fe2000000003e */
[----:B------:R-:W-:Y:S01]  /*af90*/  FFMA R67, R73, R135, R67 ;  /* 0x0000008749437223 */ /* 0x000fe20000000043 */
[----:B------:R-:W-:Y:S01]  /*afa0*/  F2FP.BF16.F32.PACK_AB R56, R57, R56 ;  /* 0x000000383938723e */ /* 0x000fe200000010ff */
[----:B------:R1:W-:Y:S01]  /*afb0*/  STS.128 [R151+0xc400], R48 ;  /* 0x00c4003097007388 */ /* 0x0003e20000000c00 */
[----:B------:R-:W-:Y:S02]  /*afc0*/  F2FP.BF16.F32.PACK_AB R57, R63, R58 ;  /* 0x0000003a3f39723e */ /* 0x000fe400000010ff */
        /* <DEDUP_REMOVED lines=8> */
[----:B--2---:R-:W2:Y:S02]  /*b050*/  FENCE.VIEW.ASYNC.S ;  /* 0x00000000000073c6 */ /* 0x004ea40000000000 */
[----:B--2---:R-:W-:Y:S06]  /*b060*/  BAR.SYNC.DEFER_BLOCKING 0x1, 0x80 ;  /* 0x0042000000007b1d */ /* 0x004fec0000010000 */
[----:B------:R-:W-:Y:S05]  /*b070*/  @P0 BRA `(.L_x_131) ;  /* 0x0000000000280947 */ /* 0x000fea0003800000 */
[----:B------:R-:W2:Y:S01]  /*b080*/  LDCU.64 UR6, c[0x0][0x348] ;  /* 0x00006900ff0677ac */ /* 0x000ea20008000a00 */
[----:B------:R-:W-:Y:S02]  /*b090*/  UIADD3 UR9, UPT, UPT, UR49, 0xc0, URZ ;  /* 0x000000c031097890 */ /* 0x000fe4000fffe0ff */
[----:B------:R-:W-:Y:S01]  /*b0a0*/  UIADD3 UR8, UPT, UPT, UR44, 0xc400, URZ ;  /* 0x0000c4002c087890 */ /* 0x000fe2000fffe0ff */
[----:B------:R-:W-:Y:S01]  /*b0b0*/  UMOV UR10, UR50 ;  /* 0x00000032000a7c82 */ /* 0x000fe20008000000 */
[----:B------:R-:W-:Y:S01]  /*b0c0*/  UMOV UR11, UR36 ;  /* 0x00000024000b7c82 */ /* 0x000fe20008000000 */
[----:B--2---:R-:W-:Y:S04]  /*b0d0*/  UIADD3 UR4, UP0, UPT, UR6, 0x680, URZ ;  /* 0x0000068006047890 */ /* 0x004fe8000ff1e0ff */
[----:B------:R-:W-:Y:S09]  /*b0e0*/  UIADD3.X UR5, UPT, UPT, URZ, UR7, URZ, UP0, !UPT ;  /* 0x00000007ff057290 */ /* 0x000ff200087fe4ff */
[----:B------:R2:W-:Y:S01]  /*b0f0*/  UTMASTG.3D [UR8], [UR4] ;  /* 0x00000008040073b5 */ /* 0x0005e20008010000 */
[----:B------:R0:W-:Y:S01]  /*b100*/  UTMACMDFLUSH ;  /* 0x00000000000079b7 */ /* 0x0001e20000000000 */
[----:B--2---:R-:W-:Y:S04]  /*b110*/  DEPBAR.LE SB0, 0x1 ;  /* 0x000080400000791a */ /* 0x004fe80000000000 */
.L_x_131:
[----:B------:R-:W-:Y:S05]  /*b120*/  BSYNC.RECONVERGENT B0 ;  /* 0x0000000000007941 */ /* 0x000fea0003800200 */
.L_x_130:
[----:B------:R-:W-:Y:S01]  /*b130*/  BAR.SYNC.DEFER_BLOCKING 0x1, 0x80 ;  /* 0x0042000000007b1d */ /* 0x000fe20000010000 */
[----:B------:R-:W-:Y:S01]  /*b140*/  UISETP.NE.AND UP0, UPT, UR47, -0x4, UPT ;  /* 0xfffffffc2f00788c */ /* 0x000fe2000bf05270 */
[----:B------:R-:W-:Y:S08]  /*b150*/  IADD3 R68, PT, PT, R68, 0x1, RZ ;  /* 0x0000000144447810 */ /* 0x000ff00007ffe0ff */
[----:B------:R-:W-:Y:S05]  /*b160*/  BRA.U !UP0, `(.L_x_132) ;  /* 0x0000000108247547 */ /* 0x000fea000b800000 */
[----:B------:R-:W-:Y:S01]  /*b170*/  ISETP.NE.AND P0, PT, R161, RZ, PT ;  /* 0x000000ffa100720c */ /* 0x000fe20003f05270 */
[----:B------:R-:W-:Y:S01]  /*b180*/  IMAD.U32 R0, RZ, RZ, UR46 ;  /* 0x0000002eff007e24 */ /* 0x000fe2000f8e00ff */
[----:B------:R-:W-:Y:S04]  /*b190*/  UIADD3 UR4, UPT, UPT, UR46, 0x1, URZ ;  /* 0x000000012e047890 */ /* 0x000fe8000fffe0ff */
[----:B------:R-:W-:Y:S04]  /*b1a0*/  UISETP.NE.AND UP0, UPT, UR4, 0x4, UPT ;  /* 0x000000040400788c */ /* 0x000fe8000bf05270 */
[----:B------:R-:W-:Y:S03]  /*b1b0*/  USEL UR46, UR4, URZ, UP0 ;  /* 0x000000ff042e7287 */ /* 0x000fe60008000000 */
[----:B------:R-:W-:Y:S05]  /*b1c0*/  @P0 LEA R0, R0, UR44, 0x3 ;  /* 0x0000002c00000c11 */ /* 0x000fea000f8e18ff */
[----:B------:R-:W-:Y:S05]  /*b1d0*/  @P0 VIADD R0, R0, 0x80 ;  /* 0x0000008000000836 */ /* 0x000fea0000000000 */
[----:B------:R-:W-:Y:S04]  /*b1e0*/  @P0 PRMT R0, R165, 0x654, R0 ;  /* 0x00000654a5000816 */ /* 0x000fe80000000000 */
[----:B------:R2:W-:Y:S03]  /*b1f0*/  @P0 SYNCS.ARRIVE.TRANS64.RED.A1T0 RZ, [R0+URZ], RZ ;  /* 0x000000ff00ff09a7 */ /* 0x0005e600081004ff */
.L_x_132:
[----:B------:R-:W-:Y:S01]  /*b200*/  R2UR UR5, R144 ;  /* 0x00000000900572ca */ /* 0x000fe200000e0000 */
[----:B------:R-:W-:Y:S01]  /*b210*/  UISETP.NE.AND UP0, UPT, UR61, URZ, UPT ;  /* 0x000000ff3d00728c */ /* 0x000fe2000bf05270 */
[----:B------:R-:W-:Y:S01]  /*b220*/  R2UR UR4, R145 ;  /* 0x00000000910472ca */ /* 0x000fe200000e0000 */
[----:B------:R-:W-:Y:S01]  /*b230*/  UIADD3 UR47, UPT, UPT, UR47, 0x4, URZ ;  /* 0x000000042f2f7890 */ /* 0x000fe2000fffe0ff */
[----:B------:R-:W-:Y:S01]  /*b240*/  ISETP.NE.AND P0, PT, R149, 0x2, PT ;  /* 0x000000029500780c */ /* 0x000fe20003f05270 */
[----:B------:R-:W-:Y:S01]  /*b250*/  UMOV UR36, UR60 ;  /* 0x0000003c00247c82 */ /* 0x000fe20008000000 */
[----:B------:R-:W-:Y:S02]  /*b260*/  ISETP.NE.AND P1, PT, R68, 0x2, PT ;  /* 0x000000024400780c */ /* 0x000fe40003f25270 */
[----:B------:R-:W-:Y:S02]  /*b270*/  SEL R2, RZ, 0x1, P0 ;  /* 0x00000001ff027807 */ /* 0x000fe40000000000 */
[----:B--2---:R-:W-:Y:S02]  /*b280*/  SEL R0, RZ, 0x1, P1 ;  /* 0x00000001ff007807 */ /* 0x004fe40000800000 */
[----:B------:R-:W-:Y:S01]  /*b290*/  LOP3.LUT R155, R155, R2, RZ, 0x3c, !PT ;  /* 0x000000029b9b7212 */ /* 0x000fe200078e3cff */
[----:B------:R-:W-:Y:S01]  /*b2a0*/  UIADD3 UR20, UPT, UPT, UR37, UR5, URZ ;  /* 0x0000000525147290 */ /* 0x000fe2000fffe0ff */
[----:B------:R-:W-:Y:S01]  /*b2b0*/  LOP3.LUT R156, R156, R0, RZ, 0x3c, !PT ;  /* 0x000000009c9c7212 */ /* 0x000fe200078e3cff */
[----:B------:R-:W-:Y:S01]  /*b2c0*/  UIADD3 UR16, UPT, UPT, UR38, UR4, URZ ;  /* 0x0000000426107290 */ /* 0x000fe2000fffe0ff */
[----:B------:R-:W-:Y:S02]  /*b2d0*/  SEL R149, R149, RZ, P0 ;  /* 0x000000ff95957207 */ /* 0x000fe40000000000 */
[----:B------:R-:W-:Y:S01]  /*b2e0*/  SEL R68, R68, RZ, P1 ;  /* 0x000000ff44447207 */ /* 0x000fe20000800000 */
[----:B------:R-:W-:Y:S08]  /*b2f0*/  BRA.U UP0, `(.L_x_133) ;  /* 0xffffff9d00bc7547 */ /* 0x000ff0000b83ffff */
[----:B------:R-:W-:-:S13]  /*b300*/  R2UR UR4, R146 ;  /* 0x00000000920472ca */ /* 0x000fda00000e0000 */
[----:B------:R-:W-:-:S09]  /*b310*/  UISETP.NE.AND UP0, UPT, UR4, URZ, UPT ;  /* 0x000000ff0400728c */ /* 0x000fd2000bf05270 */
[----:B------:R-:W-:Y:S05]  /*b320*/  BRA.U !UP0, `(.L_x_134) ;  /* 0x0000000108487547 */ /* 0x000fea000b800000 */
[----:B------:R-:W2:Y:S02]  /*b330*/  LDCU.64 UR4, c[0x0][0x890] ;  /* 0x00011200ff0477ac */ /* 0x000ea40008000a00 */
[----:B--2---:R-:W-:-:S04]  /*b340*/  UISETP.NE.U32.AND UP0, UPT, UR4, URZ, UPT ;  /* 0x000000ff0400728c */ /* 0x004fc8000bf05070 */
[----:B------:R-:W-:-:S09]  /*b350*/  UISETP.NE.AND.EX UP0, UPT, UR5, URZ, UPT, UP0 ;  /* 0x000000ff0500728c */ /* 0x000fd2000bf05300 */
[----:B------:R-:W-:Y:S05]  /*b360*/  BRA.U UP0, `(.L_x_135) ;  /* 0x00000001000c7547 */ /* 0x000fea000b800000 */
[----:B------:R-:W-:-:S13]  /*b370*/  FSETP.NEU.AND P0, PT, R73, RZ, PT ;  /* 0x000000ff4900720b */ /* 0x000fda0003f0d000 */
[----:B------:R-:W-:Y:S05]  /*b380*/  @!P0 EXIT ;  /* 0x000000000000894d */ /* 0x000fea0003800000 */
[----:B------:R-:W-:Y:S05]  /*b390*/  BRA `(.L_x_134) ;  /* 0x00000000002c7947 */ /* 0x000fea0003800000 */
.L_x_135:
[----:B------:R-:W-:Y:S01]  /*b3a0*/  ISETP.NE.AND P0, PT, R148, RZ, PT ;  /* 0x000000ff9400720c */ /* 0x000fe20003f05270 */
[----:B------:R-:W-:-:S12]  /*b3b0*/  BSSY.RECONVERGENT B0, `(.L_x_134) ;  /* 0x0000009000007945 */ /* 0x000fd80003800200 */
[----:B------:R-:W-:Y:S05]  /*b3c0*/  @P0 BRA `(.L_x_136) ;  /* 0x0000000000140947 */ /* 0x000fea0003800000 */
[----:B------:R-:W2:Y:S02]  /*b3d0*/  LDCU.64 UR4, c[0x0][0x888] ;  /* 0x00011100ff0477ac */ /* 0x000ea40008000a00 */
[----:B--2---:R-:W-:-:S04]  /*b3e0*/  ISETP.NE.U32.AND P0, PT, RZ, UR4, PT ;  /* 0x00000004ff007c0c */ /* 0x004fc8000bf05070 */
[----:B------:R-:W-:-:S13]  /*b3f0*/  ISETP.NE.AND.EX P0, PT, RZ, UR5, PT, P0 ;  /* 0x00000005ff007c0c */ /* 0x000fda000bf05300 */
[----:B------:R-:W-:Y:S05]  /*b400*/  @!P0 EXIT ;  /* 0x000000000000894d */ /* 0x000fea0003800000 */
[----:B------:R-:W-:Y:S05]  /*b410*/  BRA `(.L_x_137) ;  /* 0x0000000000087947 */ /* 0x000fea0003800000 */
.L_x_136:
[----:B------:R-:W-:-:S13]  /*b420*/  FSETP.NEU.AND P0, PT, R73, RZ, PT ;  /* 0x000000ff4900720b */ /* 0x000fda0003f0d000 */
[----:B------:R-:W-:Y:S05]  /*b430*/  @!P0 EXIT ;  /* 0x000000000000894d */ /* 0x000fea0003800000 */
.L_x_137:
[----:B------:R-:W-:Y:S05]  /*b440*/  BSYNC.RECONVERGENT B0 ;  /* 0x0000000000007941 */ /* 0x000fea0003800200 */
.L_x_134:
[----:B------:R-:W2:Y:S01]  /*b450*/  S2UR UR5, SR_CgaCtaId ;  /* 0x00000000000579c3 */ /* 0x000ea20000008800 */
[----:B------:R-:W-:Y:S01]  /*b460*/  ULEA UR4, UR46, UR44, 0x3 ;  /* 0x0000002c2e047291 */ /* 0x000fe2000f8e18ff */
[----:B------:R-:W-:-:S04]  /*b470*/  DEPBAR.LE SB0, 0x0 ;  /* 0x000080000000791a */ /* 0x000fc80000000000 */
[----:B------:R-:W-:-:S04]  /*b480*/  UIADD3 UR4, UPT, UPT, UR4, 0x80, URZ ;  /* 0x0000008004047890 */ /* 0x000fc8000fffe0ff */
[----:B--2---:R-:W-:-:S09]  /*b490*/  UPRMT UR4, UR5, 0x654, UR4 ;  /* 0x0000065405047896 */ /* 0x004fd20008000004 */
[----:B------:R-:W-:Y:S01]  /*b4a0*/  SYNCS.ARRIVE.TRANS64.RED.A1T0 RZ, [UR4], RZ ;  /* 0x000000ffffff79a7 */ /* 0x000fe20008100404 */
[----:B------:R-:W-:Y:S05]  /*b4b0*/  EXIT ;  /* 0x000000000000794d */ /* 0x000fea0003800000 */
.L_x_24:
[----:B--2---:R2:W3:Y:S02]  /*b4c0*/  SYNCS.PHASECHK.TRANS64.TRYWAIT P0, [R0+URZ+0x100], R2 ;  /* 0x00010002000075a7 */ /* 0x0044e400080011ff */
[----:B---3--:R-:W-:Y:S05]  /*b4d0*/  @!P0 NANOSLEEP.SYNCS 0x989680 ;  /* 0x009896800000895d */ /* 0x008fea0003900000 */
[----:B------:R-:W3:Y:S02]  /*b4e0*/  @!P0 SYNCS.PHASECHK.TRANS64 P0, [R0+URZ+0x100], R2 ;  /* 0x00010002000085a7 */ /* 0x000ee400080010ff */
[----:B---3--:R-:W-:Y:S05]  /*b4f0*/  @!P0 BRA `(.L_x_24) ;  /* 0xfffffffc00f08947 */ /* 0x008fea000383ffff */
[----:B------:R-:W-:Y:S05]  /*b500*/  BRA `(.L_x_138) ;  /* 0xffffff6400187947 */ /* 0x000fea000383ffff */
.L_x_27:
[----:B--2---:R-:W-:-:S07]  /*b510*/  MOV R0, UR33 ;  /* 0x0000002100007c02 */ /* 0x004fce0008000f00 */
.L_x_139:
[----:B--2---:R2:W3:Y:S02]  /*b520*/  SYNCS.PHASECHK.TRANS64.TRYWAIT P0, [R0+URZ+0x30], R3 ;  /* 0x00003003000075a7 */ /* 0x0044e400080011ff */
[----:B---3--:R-:W-:Y:S05]  /*b530*/  @!P0 NANOSLEEP.SYNCS 0x989680 ;  /* 0x009896800000895d */ /* 0x008fea0003900000 */
[----:B------:R-:W3:Y:S02]  /*b540*/  @!P0 SYNCS.PHASECHK.TRANS64 P0, [R0+URZ+0x30], R3 ;  /* 0x00003003000085a7 */ /* 0x000ee400080010ff */
[----:B---3--:R-:W-:Y:S05]  /*b550*/  @!P0 BRA `(.L_x_139) ;  /* 0xfffffffc00f08947 */ /* 0x008fea000383ffff */
[----:B------:R-:W-:Y:S05]  /*b560*/  BRA `(.L_x_26) ;  /* 0xffffff6400587947 */ /* 0x000fea000383ffff */
.L_x_34:
[----:B-1----:R-:W-:-:S07]  /*b570*/  MOV R0, UR17 ;  /* 0x0000001100007c02 */ /* 0x002fce0008000f00 */
.L_x_140:
[----:B-1----:R1:W2:Y:S02]  /*b580*/  SYNCS.PHASECHK.TRANS64.TRYWAIT P0, [R0+URZ+0x30], R3 ;  /* 0x00003003000075a7 */ /* 0x0022a400080011ff */
[----:B--2---:R-:W-:Y:S05]  /*b590*/  @!P0 NANOSLEEP.SYNCS 0x989680 ;  /* 0x009896800000895d */ /* 0x004fea0003900000 */
[----:B------:R-:W2:Y:S02]  /*b5a0*/  @!P0 SYNCS.PHASECHK.TRANS64 P0, [R0+URZ+0x30], R3 ;  /* 0x00003003000085a7 */ /* 0x000ea400080010ff */
[----:B--2---:R-:W-:Y:S05]  /*b5b0*/  @!P0 BRA `(.L_x_140) ;  /* 0xfffffffc00f08947 */ /* 0x004fea000383ffff */
[----:B------:R-:W-:Y:S05]  /*b5c0*/  BRA `(.L_x_33) ;  /* 0xffffff6800187947 */ /* 0x000fea000383ffff */
.L_x_39:
[----:B-1----:R1:W2:Y:S02]  /*b5d0*/  SYNCS.PHASECHK.TRANS64.TRYWAIT P0, [R3+URZ+0xb0], R0 ;  /* 0x0000b000030075a7 */ /* 0x0022a400080011ff */
[----:B--2---:R-:W-:Y:S05]  /*b5e0*/  @!P0 NANOSLEEP.SYNCS 0x989680 ;  /* 0x009896800000895d */ /* 0x004fea0003900000 */
[----:B------:R-:W2:Y:S02]  /*b5f0*/  @!P0 SYNCS.PHASECHK.TRANS64 P0, [R3+URZ+0xb0], R0 ;  /* 0x0000b000030085a7 */ /* 0x000ea400080010ff */
[----:B--2---:R-:W-:Y:S05]  /*b600*/  @!P0 BRA `(.L_x_39) ;  /* 0xfffffffc00f08947 */ /* 0x004fea000383ffff */
[----:B------:R-:W-:Y:S05]  /*b610*/  BRA `(.L_x_141) ;  /* 0xffffff6800b87947 */ /* 0x000fea000383ffff */
.L_x_43:
[----:B------:R-:W-:-:S07]  /*b620*/  MOV R0, UR4 ;  /* 0x0000000400007c02 */ /* 0x000fce0008000f00 */
.L_x_142:
[----:B-1----:R1:W2:Y:S02]  /*b630*/  SYNCS.PHASECHK.TRANS64.TRYWAIT P0, [R0+URZ], R2 ;  /* 0x00000002000075a7 */ /* 0x0022a400080011ff */
[----:B--2---:R-:W-:Y:S05]  /*b640*/  @!P0 NANOSLEEP.SYNCS 0x989680 ;  /* 0x009896800000895d */ /* 0x004fea0003900000 */
[----:B------:R-:W2:Y:S02]  /*b650*/  @!P0 SYNCS.PHASECHK.TRANS64 P0, [R0+URZ], R2 ;  /* 0x00000002000085a7 */ /* 0x000ea400080010ff */
[----:B--2---:R-:W-:Y:S05]  /*b660*/  @!P0 BRA `(.L_x_142) ;  /* 0xfffffffc00f08947 */ /* 0x004fea000383ffff */
[----:B------:R-:W-:Y:S05]  /*b670*/  BRA `(.L_x_143) ;  /* 0xffffff7000647947 */ /* 0x000fea000383ffff */
.L_x_44:
[----:B------:R-:W-:-:S07]  /*b680*/  MOV R0, UR5 ;  /* 0x0000000500007c02 */ /* 0x000fce0008000f00 */
.L_x_144:
[----:B-1----:R1:W2:Y:S02]  /*b690*/  SYNCS.PHASECHK.TRANS64.TRYWAIT P0, [R0+URZ], R3 ;  /* 0x00000003000075a7 */ /* 0x0022a400080011ff */
[----:B--2---:R-:W-:Y:S05]  /*b6a0*/  @!P0 NANOSLEEP.SYNCS 0x989680 ;  /* 0x009896800000895d */ /* 0x004fea0003900000 */
[----:B------:R-:W2:Y:S02]  /*b6b0*/  @!P0 SYNCS.PHASECHK.TRANS64 P0, [R0+URZ], R3 ;  /* 0x00000003000085a7 */ /* 0x000ea400080010ff */
[----:B--2---:R-:W-:Y:S05]  /*b6c0*/  @!P0 BRA `(.L_x_144) ;  /* 0xfffffffc00f08947 */ /* 0x004fea000383ffff */
[----:B------:R-:W-:Y:S05]  /*b6d0*/  BRA `(.L_x_145) ;  /* 0xffffff7000707947 */ /* 0x000fea000383ffff */
.L_x_45:
[----:B------:R-:W-:-:S07]  /*b6e0*/  MOV R0, UR5 ;  /* 0x0000000500007c02 */ /* 0x000fce0008000f00 */
.L_x_146:
[----:B-1----:R1:W2:Y:S02]  /*b6f0*/  SYNCS.PHASECHK.TRANS64.TRYWAIT P0, [R0+URZ], R3 ;  /* 0x00000003000075a7 */ /* 0x0022a400080011ff */
[----:B--2---:R-:W-:Y:S05]  /*b700*/  @!P0 NANOSLEEP.SYNCS 0x989680 ;  /* 0x009896800000895d */ /* 0x004fea0003900000 */
[----:B------:R-:W2:Y:S02]  /*b710*/  @!P0 SYNCS.PHASECHK.TRANS64 P0, [R0+URZ], R3 ;  /* 0x00000003000085a7 */ /* 0x000ea400080010ff */
[----:B--2---:R-:W-:Y:S05]  /*b720*/  @!P0 BRA `(.L_x_146) ;  /* 0xfffffffc00f08947 */ /* 0x004fea000383ffff */
[----:B------:R-:W-:Y:S05]  /*b730*/  BRA `(.L_x_147) ;  /* 0xffffff70007c7947 */ /* 0x000fea000383ffff */
.L_x_46:
[----:B------:R-:W-:-:S07]  /*b740*/  MOV R0, UR5 ;  /* 0x0000000500007c02 */ /* 0x000fce0008000f00 */
.L_x_148:
[----:B-1----:R1:W2:Y:S02]  /*b750*/  SYNCS.PHASECHK.TRANS64.TRYWAIT P0, [R0+URZ], R3 ;  /* 0x00000003000075a7 */ /* 0x0022a400080011ff */
[----:B--2---:R-:W-:Y:S05]  /*b760*/  @!P0 NANOSLEEP.SYNCS 0x989680 ;  /* 0x009896800000895d */ /* 0x004fea0003900000 */
[----:B------:R-:W2:Y:S02]  /*b770*/  @!P0 SYNCS.PHASECHK.TRANS64 P0, [R0+URZ], R3 ;  /* 0x00000003000085a7 */ /* 0x000ea400080010ff */
[----:B--2---:R-:W-:Y:S05]  /*b780*/  @!P0 BRA `(.L_x_148) ;  /* 0xfffffffc00f08947 */ /* 0x004fea000383ffff */
[----:B------:R-:W-:Y:S05]  /*b790*/  BRA `(.L_x_149) ;  /* 0xffffff7000887947 */ /* 0x000fea000383ffff */
.L_x_47:
[----:B------:R-:W-:-:S07]  /*b7a0*/  MOV R0, UR5 ;  /* 0x0000000500007c02 */ /* 0x000fce0008000f00 */
.L_x_150:
[----:B-1----:R1:W2:Y:S02]  /*b7b0*/  SYNCS.PHASECHK.TRANS64.TRYWAIT P0, [R0+URZ], R3 ;  /* 0x00000003000075a7 */ /* 0x0022a400080011ff */
[----:B--2---:R-:W-:Y:S05]  /*b7c0*/  @!P0 NANOSLEEP.SYNCS 0x989680 ;  /* 0x009896800000895d */ /* 0x004fea0003900000 */
[----:B------:R-:W2:Y:S02]  /*b7d0*/  @!P0 SYNCS.PHASECHK.TRANS64 P0, [R0+URZ], R3 ;  /* 0x00000003000085a7 */ /* 0x000ea400080010ff */
[----:B--2---:R-:W-:Y:S05]  /*b7e0*/  @!P0 BRA `(.L_x_150) ;  /* 0xfffffffc00f08947 */ /* 0x004fea000383ffff */
[----:B------:R-:W-:Y:S05]  /*b7f0*/  BRA `(.L_x_151) ;  /* 0xffffff7000947947 */ /* 0x000fea000383ffff */
.L_x_50:
[----:B-1----:R1:W2:Y:S02]  /*b800*/  SYNCS.PHASECHK.TRANS64.TRYWAIT P0, [R2+URZ+0xf0], R4 ;  /* 0x0000f004020075a7 */ /* 0x0022a400080011ff */
[----:B--2---:R-:W-:Y:S05]  /*b810*/  @!P0 NANOSLEEP.SYNCS 0x989680 ;  /* 0x009896800000895d */ /* 0x004fea0003900000 */
[----:B------:R-:W2:Y:S02]  /*b820*/  @!P0 SYNCS.PHASECHK.TRANS64 P0, [R2+URZ+0xf0], R4 ;  /* 0x0000f004020085a7 */ /* 0x000ea400080010ff */
[----:B--2---:R-:W-:Y:S05]  /*b830*/  @!P0 BRA `(.L_x_50) ;  /* 0xfffffffc00f08947 */ /* 0x004fea000383ffff */
[----:B------:R-:W-:Y:S05]  /*b840*/  BRA `(.L_x_152) ;  /* 0xffffff7000f87947 */ /* 0x000fea000383ffff */
.L_x_51:
[----:B------:R-:W-:-:S07]  /*b850*/  MOV R2, UR4 ;  /* 0x0000000400027c02 */ /* 0x000fce0008000f00 */
.L_x_153:
[----:B-1----:R1:W2:Y:S02]  /*b860*/  SYNCS.PHASECHK.TRANS64.TRYWAIT P0, [R2+URZ+0xc0], R5 ;  /* 0x0000c005020075a7 */ /* 0x0022a400080011ff */
[----:B--2---:R-:W-:Y:S05]  /*b870*/  @!P0 NANOSLEEP.SYNCS 0x989680 ;  /* 0x009896800000895d */ /* 0x004fea0003900000 */
[----:B------:R-:W2:Y:S02]  /*b880*/  @!P0 SYNCS.PHASECHK.TRANS64 P0, [R2+URZ+0xc0], R5 ;  /* 0x0000c005020085a7 */ /* 0x000ea400080010ff */
[----:B--2---:R-:W-:Y:S05]  /*b890*/  @!P0 BRA `(.L_x_153) ;  /* 0xfffffffc00f08947 */ /* 0x004fea000383ffff */
[----:B------:R-:W-:Y:S05]  /*b8a0*/  BRA `(.L_x_154) ;  /* 0xffffff7400087947 */ /* 0x000fea000383ffff */
.L_x_52:
[----:B-1----:R1:W2:Y:S02]  /*b8b0*/  SYNCS.PHASECHK.TRANS64.TRYWAIT P1, [R2+URZ+0xb0], R4 ;  /* 0x0000b004020075a7 */ /* 0x0022a400080211ff */
[----:B--2---:R-:W-:Y:S05]  /*b8c0*/  @!P1 NANOSLEEP.SYNCS 0x989680 ;  /* 0x009896800000995d */ /* 0x004fea0003900000 */
[----:B------:R-:W2:Y:S02]  /*b8d0*/  @!P1 SYNCS.PHASECHK.TRANS64 P1, [R2+URZ+0xb0], R4 ;  /* 0x0000b004020095a7 */ /* 0x000ea400080210ff */
[----:B--2---:R-:W-:Y:S05]  /*b8e0*/  @!P1 BRA `(.L_x_52) ;  /* 0xfffffffc00f09947 */ /* 0x004fea000383ffff */
[----:B------:R-:W-:Y:S05]  /*b8f0*/  BRA `(.L_x_155) ;  /* 0xffffff7400387947 */ /* 0x000fea000383ffff */
.L_x_55:
[----:B------:R-:W-:-:S07]  /*b900*/  MOV R0, UR4 ;  /* 0x0000000400007c02 */ /* 0x000fce0008000f00 */
.L_x_156:
[----:B-1----:R1:W2:Y:S02]  /*b910*/  SYNCS.PHASECHK.TRANS64.TRYWAIT P0, [R0+URZ+0xc0], R2 ;  /* 0x0000c002000075a7 */ /* 0x0022a400080011ff */
[----:B--2---:R-:W-:Y:S05]  /*b920*/  @!P0 NANOSLEEP.SYNCS 0x989680 ;  /* 0x009896800000895d */ /* 0x004fea0003900000 */
[----:B------:R-:W2:Y:S02]  /*b930*/  @!P0 SYNCS.PHASECHK.TRANS64 P0, [R0+URZ+0xc0], R2 ;  /* 0x0000c002000085a7 */ /* 0x000ea400080010ff */
[----:B--2---:R-:W-:Y:S05]  /*b940*/  @!P0 BRA `(.L_x_156) ;  /* 0xfffffffc00f08947 */ /* 0x004fea000383ffff */
[----:B------:R-:W-:Y:S05]  /*b950*/  BRA `(.L_x_54) ;  /* 0xffffff74008c7947 */ /* 0x000fea000383ffff */
.L_x_62:
[----:B-1----:R1:W2:Y:S02]  /*b960*/  SYNCS.PHASECHK.TRANS64.TRYWAIT P1, [R0+URZ+0xb0], R2 ;  /* 0x0000b002000075a7 */ /* 0x0022a400080211ff */
[----:B--2---:R-:W-:Y:S05]  /*b970*/  @!P1 NANOSLEEP.SYNCS 0x989680 ;  /* 0x009896800000995d */ /* 0x004fea0003900000 */
[----:B------:R-:W2:Y:S02]  /*b980*/  @!P1 SYNCS.PHASECHK.TRANS64 P1, [R0+URZ+0xb0], R2 ;  /* 0x0000b002000095a7 */ /* 0x000ea400080210ff */
[----:B--2---:R-:W-:Y:S05]  /*b990*/  @!P1 BRA `(.L_x_62) ;  /* 0xfffffffc00f09947 */ /* 0x004fea000383ffff */
[----:B------:R-:W-:Y:S05]  /*b9a0*/  BRA `(.L_x_157) ;  /* 0xffffff7800f47947 */ /* 0x000fea000383ffff */
.L_x_63:
[----:B------:R-:W-:-:S07]  /*b9b0*/  MOV R2, UR22 ;  /* 0x0000001600027c02 */ /* 0x000fce0008000f00 */
.L_x_158:
[----:B-1----:R1:W2:Y:S02]  /*b9c0*/  SYNCS.PHASECHK.TRANS64.TRYWAIT P0, [R2+URZ+0xe0], R0 ;  /* 0x0000e000020075a7 */ /* 0x0022a400080011ff */
[----:B--2---:R-:W-:Y:S05]  /*b9d0*/  @!P0 NANOSLEEP.SYNCS 0x989680 ;  /* 0x009896800000895d */ /* 0x004fea0003900000 */
[----:B------:R-:W2:Y:S02]  /*b9e0*/  @!P0 SYNCS.PHASECHK.TRANS64 P0, [R2+URZ+0xe0], R0 ;  /* 0x0000e000020085a7 */ /* 0x000ea400080010ff */
[----:B--2---:R-:W-:Y:S05]  /*b9f0*/  @!P0 BRA `(.L_x_158) ;  /* 0xfffffffc00f08947 */ /* 0x004fea000383ffff */
[----:B------:R-:W-:Y:S05]  /*ba00*/  BRA `(.L_x_159) ;  /* 0xffffff7c002c7947 */ /* 0x000fea000383ffff */
.L_x_66:
[----:B------:R-:W-:Y:S07]  /*ba10*/  MOV R0, UR5 ;  /* 0x0000000500007c02 */ /* 0x000fee0008000f00 */
.L_x_160:
[----:B-1----:R1:W2:Y:S02]  /*ba20*/  SYNCS.PHASECHK.TRANS64.TRYWAIT P0, [R0+URZ], R2 ;  /* 0x00000002000075a7 */ /* 0x0022a400080011ff */
[----:B--2---:R-:W-:Y:S05]  /*ba30*/  @!P0 NANOSLEEP.SYNCS 0x989680 ;  /* 0x009896800000895d */ /* 0x004fea0003900000 */
[----:B------:R-:W2:Y:S02]  /*ba40*/  @!P0 SYNCS.PHASECHK.TRANS64 P0, [R0+URZ], R2 ;  /* 0x00000002000085a7 */ /* 0x000ea400080010ff */
[----:B--2---:R-:W-:Y:S05]  /*ba50*/  @!P0 BRA `(.L_x_160) ;  /* 0xfffffffc00f08947 */ /* 0x004fea000383ffff */
[----:B------:R-:W-:Y:S05]  /*ba60*/  BRA `(.L_x_65) ;  /* 0xffffff7c00487947 */ /* 0x000fea000383ffff */
.L_x_69:
[----:B------:R-:W-:-:S07]  /*ba70*/  MOV R0, UR4 ;  /* 0x0000000400007c02 */ /* 0x000fce0008000f00 */
.L_x_161:
[----:B--2---:R2:W4:Y:S02]  /*ba80*/  SYNCS.PHASECHK.TRANS64.TRYWAIT P0, [R0+URZ], R2 ;  /* 0x00000002000075a7 */ /* 0x00452400080011ff */
[----:B----4-:R-:W-:Y:S05]  /*ba90*/  @!P0 NANOSLEEP.SYNCS 0x989680 ;  /* 0x009896800000895d */ /* 0x010fea0003900000 */
[----:B------:R-:W4:Y:S02]  /*baa0*/  @!P0 SYNCS.PHASECHK.TRANS64 P0, [R0+URZ], R2 ;  /* 0x00000002000085a7 */ /* 0x000f2400080010ff */
[----:B----4-:R-:W-:Y:S05]  /*bab0*/  @!P0 BRA `(.L_x_161) ;  /* 0xfffffffc00f08947 */ /* 0x010fea000383ffff */
[----:B------:R-:W-:Y:S05]  /*bac0*/  BRA `(.L_x_162) ;  /* 0xffffff7c00fc7947 */ /* 0x000fea000383ffff */
.L_x_70:
[----:B------:R-:W-:-:S07]  /*bad0*/  MOV R0, UR4 ;  /* 0x0000000400007c02 */ /* 0x000fce0008000f00 */
.L_x_163:
[----:B-1----:R1:W2:Y:S02]  /*bae0*/  SYNCS.PHASECHK.TRANS64.TRYWAIT P0, [R0+URZ], R2 ;  /* 0x00000002000075a7 */ /* 0x0022a400080011ff */
[----:B--2---:R-:W-:Y:S05]  /*baf0*/  @!P0 NANOSLEEP.SYNCS 0x989680 ;  /* 0x009896800000895d */ /* 0x004fea0003900000 */
[----:B------:R-:W2:Y:S02]  /*bb00*/  @!P0 SYNCS.PHASECHK.TRANS64 P0, [R0+URZ], R2 ;  /* 0x00000002000085a7 */ /* 0x000ea400080010ff */
[----:B--2---:R-:W-:Y:S05]  /*bb10*/  @!P0 BRA `(.L_x_163) ;  /* 0xfffffffc00f08947 */ /* 0x004fea000383ffff */
[----:B------:R-:W-:Y:S05]  /*bb20*/  BRA `(.L_x_164) ;  /* 0xffffff8000087947 */ /* 0x000fea000383ffff */
.L_x_75:
[----:B--2---:R2:W3:Y:S02]  /*bb30*/  SYNCS.PHASECHK.TRANS64.TRYWAIT P0, [R12+URZ+0xb0], R0 ;  /* 0x0000b0000c0075a7 */ /* 0x0044e400080011ff */
[----:B---3--:R-:W-:Y:S05]  /*bb40*/  @!P0 NANOSLEEP.SYNCS 0x989680 ;  /* 0x009896800000895d */ /* 0x008fea0003900000 */
[----:B------:R-:W3:Y:S02]  /*bb50*/  @!P0 SYNCS.PHASECHK.TRANS64 P0, [R12+URZ+0xb0], R0 ;  /* 0x0000b0000c0085a7 */ /* 0x000ee400080010ff */
[----:B---3--:R-:W-:Y:S05]  /*bb60*/  @!P0 BRA `(.L_x_75) ;  /* 0xfffffffc00f08947 */ /* 0x008fea000383ffff */
[----:B------:R-:W-:Y:S05]  /*bb70*/  BRA `(.L_x_165) ;  /* 0xffffff8400387947 */ /* 0x000fea000383ffff */
.L_x_78:
[----:B--2---:R-:W-:Y:S07]  /*bb80*/  MOV R0, UR21 ;  /* 0x0000001500007c02 */ /* 0x004fee0008000f00 */
.L_x_166:
[----:B--2---:R2:W3:Y:S02]  /*bb90*/  SYNCS.PHASECHK.TRANS64.TRYWAIT P2, [R0+URZ+0xa8], R6 ;  /* 0x0000a806000075a7 */ /* 0x0044e400080411ff */
[----:B---3--:R-:W-:Y:S05]  /*bba0*/  @!P2 NANOSLEEP.SYNCS 0x989680 ;  /* 0x009896800000a95d */ /* 0x008fea0003900000 */
[----:B------:R-:W3:Y:S02]  /*bbb0*/  @!P2 SYNCS.PHASECHK.TRANS64 P2, [R0+URZ+0xa8], R6 ;  /* 0x0000a8060000a5a7 */ /* 0x000ee400080410ff */
[----:B---3--:R-:W-:Y:S05]  /*bbc0*/  @!P2 BRA `(.L_x_166) ;  /* 0xfffffffc00f0a947 */ /* 0x008fea000383ffff */
[----:B------:R-:W-:Y:S05]  /*bbd0*/  BRA `(.L_x_77) ;  /* 0xffffff8800a07947 */ /* 0x000fea000383ffff */
.L_x_81:
[----:B------:R-:W-:Y:S07]  /*bbe0*/  MOV R0, UR21 ;  /* 0x0000001500007c02 */ /* 0x000fee0008000f00 */
.L_x_167:
[----:B--2---:R2:W3:Y:S02]  /*bbf0*/  SYNCS.PHASECHK.TRANS64.TRYWAIT P0, [R0+URZ+0x80], R9 ;  /* 0x00008009000075a7 */ /* 0x0044e400080011ff */
[----:B---3--:R-:W-:Y:S05]  /*bc00*/  @!P0 NANOSLEEP.SYNCS 0x989680 ;  /* 0x009896800000895d */ /* 0x008fea0003900000 */
[----:B------:R-:W3:Y:S02]  /*bc10*/  @!P0 SYNCS.PHASECHK.TRANS64 P0, [R0+URZ+0x80], R9 ;  /* 0x00008009000085a7 */ /* 0x000ee400080010ff */
[----:B---3--:R-:W-:Y:S05]  /*bc20*/  @!P0 BRA `(.L_x_167) ;  /* 0xfffffffc00f08947 */ /* 0x008fea000383ffff */
[----:B------:R-:W-:Y:S05]  /*bc30*/  BRA `(.L_x_168) ;  /* 0xffffff8800fc7947 */ /* 0x000fea000383ffff */
.L_x_82:
[----:B------:R-:W-:Y:S07]  /*bc40*/  MOV R0, UR21 ;  /* 0x0000001500007c02 */ /* 0x000fee0008000f00 */
.L_x_169:
[----:B--2---:R2:W3:Y:S02]  /*bc50*/  SYNCS.PHASECHK.TRANS64.TRYWAIT P0, [R0+URZ+0x88], R9 ;  /* 0x00008809000075a7 */ /* 0x0044e400080011ff */
[----:B---3--:R-:W-:Y:S05]  /*bc60*/  @!P0 NANOSLEEP.SYNCS 0x989680 ;  /* 0x009896800000895d */ /* 0x008fea0003900000 */
[----:B------:R-:W3:Y:S02]  /*bc70*/  @!P0 SYNCS.PHASECHK.TRANS64 P0, [R0+URZ+0x88], R9 ;  /* 0x00008809000085a7 */ /* 0x000ee400080010ff */
[----:B---3--:R-:W-:Y:S05]  /*bc80*/  @!P0 BRA `(.L_x_169) ;  /* 0xfffffffc00f08947 */ /* 0x008fea000383ffff */
[----:B------:R-:W-:Y:S05]  /*bc90*/  BRA `(.L_x_170) ;  /* 0xffffff8c00347947 */ /* 0x000fea000383ffff */
.L_x_83:
[----:B------:R-:W-:Y:S07]  /*bca0*/  MOV R0, UR21 ;  /* 0x0000001500007c02 */ /* 0x000fee0008000f00 */
.L_x_171:
[----:B--2---:R2:W3:Y:S02]  /*bcb0*/  SYNCS.PHASECHK.TRANS64.TRYWAIT P0, [R0+URZ+0x90], R9 ;  /* 0x00009009000075a7 */ /* 0x0044e400080011ff */
[----:B---3--:R-:W-:Y:S05]  /*bcc0*/  @!P0 NANOSLEEP.SYNCS 0x989680 ;  /* 0x009896800000895d */ /* 0x008fea0003900000 */
[----:B------:R-:W3:Y:S02]  /*bcd0*/  @!P0 SYNCS.PHASECHK.TRANS64 P0, [R0+URZ+0x90], R9 ;  /* 0x00009009000085a7 */ /* 0x000ee400080010ff */
[----:B---3--:R-:W-:Y:S05]  /*bce0*/  @!P0 BRA `(.L_x_171) ;  /* 0xfffffffc00f08947 */ /* 0x008fea000383ffff */
[----:B------:R-:W-:Y:S05]  /*bcf0*/  BRA `(.L_x_172) ;  /* 0xffffff8c00787947 */ /* 0x000fea000383ffff */
.L_x_84:
[----:B------:R-:W-:Y:S07]  /*bd00*/  MOV R0, UR21 ;  /* 0x0000001500007c02 */ /* 0x000fee0008000f00 */
.L_x_173:
[----:B--2---:R2:W3:Y:S02]  /*bd10*/  SYNCS.PHASECHK.TRANS64.TRYWAIT P0, [R0+URZ+0x98], R9 ;  /* 0x00009809000075a7 */ /* 0x0044e400080011ff */
[----:B---3--:R-:W-:Y:S05]  /*bd20*/  @!P0 NANOSLEEP.SYNCS 0x989680 ;  /* 0x009896800000895d */ /* 0x008fea0003900000 */
[----:B------:R-:W3:Y:S02]  /*bd30*/  @!P0 SYNCS.PHASECHK.TRANS64 P0, [R0+URZ+0x98], R9 ;  /* 0x00009809000085a7 */ /* 0x000ee400080010ff */
[----:B---3--:R-:W-:Y:S05]  /*bd40*/  @!P0 BRA `(.L_x_173) ;  /* 0xfffffffc00f08947 */ /* 0x008fea000383ffff */
[----:B------:R-:W-:Y:S05]  /*bd50*/  BRA `(.L_x_174) ;  /* 0xffffff8c00b87947 */ /* 0x000fea000383ffff */
.L_x_86:
[----:B------:R-:W-:-:S07]  /*bd60*/  MOV R0, UR21 ;  /* 0x0000001500007c02 */ /* 0x000fce0008000f00 */
.L_x_175:
[----:B---3--:R3:W4:Y:S02]  /*bd70*/  SYNCS.PHASECHK.TRANS64.TRYWAIT P0, [R0+URZ+0x80], R2 ;  /* 0x00008002000075a7 */ /* 0x00872400080011ff */
[----:B----4-:R-:W-:Y:S05]  /*bd80*/  @!P0 NANOSLEEP.SYNCS 0x989680 ;  /* 0x009896800000895d */ /* 0x010fea0003900000 */
[----:B------:R-:W4:Y:S02]  /*bd90*/  @!P0 SYNCS.PHASECHK.TRANS64 P0, [R0+URZ+0x80], R2 ;  /* 0x00008002000085a7 */ /* 0x000f2400080010ff */
[----:B----4-:R-:W-:Y:S05]  /*bda0*/  @!P0 BRA `(.L_x_175) ;  /* 0xfffffffc00f08947 */ /* 0x010fea000383ffff */
[----:B------:R-:W-:Y:S05]  /*bdb0*/  BRA `(.L_x_176) ;  /* 0xffffff9000307947 */ /* 0x000fea000383ffff */
.L_x_87:
[----:B---3--:R-:W-:-:S07]  /*bdc0*/  MOV R0, UR21 ;  /* 0x0000001500007c02 */ /* 0x008fce0008000f00 */
.L_x_177:
[----:B---3--:R3:W4:Y:S02]  /*bdd0*/  SYNCS.PHASECHK.TRANS64.TRYWAIT P0, [R0+URZ+0x88], R2 ;  /* 0x00008802000075a7 */ /* 0x00872400080011ff */
[----:B----4-:R-:W-:Y:S05]  /*bde0*/  @!P0 NANOSLEEP.SYNCS 0x989680 ;  /* 0x009896800000895d */ /* 0x010fea0003900000 */
[----:B------:R-:W4:Y:S02]  /*bdf0*/  @!P0 SYNCS.PHASECHK.TRANS64 P0, [R0+URZ+0x88], R2 ;  /* 0x00008802000085a7 */ /* 0x000f2400080010ff */
[----:B----4-:R-:W-:Y:S05]  /*be00*/  @!P0 BRA `(.L_x_177) ;  /* 0xfffffffc00f08947 */ /* 0x010fea000383ffff */
[----:B------:R-:W-:Y:S05]  /*be10*/  BRA `(.L_x_178) ;  /* 0xffffff9000207947 */ /* 0x000fea000383ffff */
.L_x_88:
[----:B---3--:R-:W-:-:S07]  /*be20*/  MOV R0, UR21 ;  /* 0x0000001500007c02 */ /* 0x008fce0008000f00 */
.L_x_179:
[----:B---3--:R3:W4:Y:S02]  /*be30*/  SYNCS.PHASECHK.TRANS64.TRYWAIT P0, [R0+URZ+0x90], R2 ;  /* 0x00009002000075a7 */ /* 0x00872400080011ff */
[----:B----4-:R-:W-:Y:S05]  /*be40*/  @!P0 NANOSLEEP.SYNCS 0x989680 ;  /* 0x009896800000895d */ /* 0x010fea0003900000 */
[----:B------:R-:W4:Y:S02]  /*be50*/  @!P0 SYNCS.PHASECHK.TRANS64 P0, [R0+URZ+0x90], R2 ;  /* 0x00009002000085a7 */ /* 0x000f2400080010ff */
[----:B----4-:R-:W-:Y:S05]  /*be60*/  @!P0 BRA `(.L_x_179) ;  /* 0xfffffffc00f08947 */ /* 0x010fea000383ffff */
[----:B------:R-:W-:Y:S05]  /*be70*/  BRA `(.L_x_180) ;  /* 0xffffff9000107947 */ /* 0x000fea000383ffff */
.L_x_90:
[----:B-1----:R1:W2:Y:S02]  /*be80*/  SYNCS.PHASECHK.TRANS64.TRYWAIT P0, [R3+URZ+0xb0], R0 ;  /* 0x0000b000030075a7 */ /* 0x0022a400080011ff */
[----:B--2---:R-:W-:Y:S05]  /*be90*/  @!P0 NANOSLEEP.SYNCS 0x989680 ;  /* 0x009896800000895d */ /* 0x004fea0003900000 */
[----:B------:R-:W2:Y:S02]  /*bea0*/  @!P0 SYNCS.PHASECHK.TRANS64 P0, [R3+URZ+0xb0], R0 ;  /* 0x0000b000030085a7 */ /* 0x000ea400080010ff */
[----:B--2---:R-:W-:Y:S05]  /*beb0*/  @!P0 BRA `(.L_x_90) ;  /* 0xfffffffc00f08947 */ /* 0x004fea000383ffff */
[----:B------:R-:W-:Y:S05]  /*bec0*/  BRA `(.L_x_181) ;  /* 0xffffff9000dc7947 */ /* 0x000fea000383ffff */
.L_x_101:
[----:B-1----:R-:W-:Y:S04]  /*bed0*/  MOV R2, UR44 ;  /* 0x0000002c00027c02 */ /* 0x002fe80008000f00 */
[----:B------:R1:W2:Y:S03]  /*bee0*/  SYNCS.PHASECHK.TRANS64.TRYWAIT P1, [R2+URZ+0x60], R3 ;  /* 0x00006003020075a7 */ /* 0x0002a600080211ff */
[----:B--2---:R-:W-:Y:S05]  /*bef0*/  @!P1 NANOSLEEP.SYNCS 0x989680 ;  /* 0x009896800000995d */ /* 0x004fea0003900000 */
[----:B------:R-:W2:Y:S02]  /*bf00*/  @!P1 SYNCS.PHASECHK.TRANS64 P1, [R2+URZ+0x60], R3 ;  /* 0x00006003020095a7 */ /* 0x000ea400080210ff */
[----:B--2---:R-:W-:Y:S05]  /*bf10*/  @!P1 BRA `(.L_x_101) ;  /* 0xfffffffc00ec9947 */ /* 0x004fea000383ffff */
[----:B------:R-:W-:Y:S05]  /*bf20*/  BRA `(.L_x_100) ;  /* 0xffffffa000b47947 */ /* 0x000fea000383ffff */
.L_x_103:
[----:B-1----:R1:W4:Y:S02]  /*bf30*/  SYNCS.PHASECHK.TRANS64.TRYWAIT P0, [R74+URZ+0xd0], R0 ;  /* 0x0000d0004a0075a7 */ /* 0x00232400080011ff */
[----:B----4-:R-:W-:Y:S05]  /*bf40*/  @!P0 NANOSLEEP.SYNCS 0x989680 ;  /* 0x009896800000895d */ /* 0x010fea0003900000 */
[----:B------:R-:W4:Y:S02]  /*bf50*/  @!P0 SYNCS.PHASECHK.TRANS64 P0, [R74+URZ+0xd0], R0 ;  /* 0x0000d0004a0085a7 */ /* 0x000f2400080010ff */
[----:B----4-:R-:W-:Y:S05]  /*bf60*/  @!P0 BRA `(.L_x_103) ;  /* 0xfffffffc00f08947 */ /* 0x010fea000383ffff */
[----:B------:R-:W-:Y:S05]  /*bf70*/  BRA `(.L_x_102) ;  /* 0xffffffa000ec7947 */ /* 0x000fea000383ffff */
.L_x_112:
[----:B-1----:R1:W3:Y:S02]  /*bf80*/  SYNCS.PHASECHK.TRANS64.TRYWAIT P0, [R2+URZ+0x60], R0 ;  /* 0x00006000020075a7 */ /* 0x0022e400080011ff */
[----:B---3--:R-:W-:Y:S05]  /*bf90*/  @!P0 NANOSLEEP.SYNCS 0x989680 ;  /* 0x009896800000895d */ /* 0x008fea0003900000 */
[----:B------:R-:W3:Y:S02]  /*bfa0*/  @!P0 SYNCS.PHASECHK.TRANS64 P0, [R2+URZ+0x60], R0 ;  /* 0x00006000020085a7 */ /* 0x000ee400080010ff */
[----:B---3--:R-:W-:Y:S05]  /*bfb0*/  @!P0 BRA `(.L_x_112) ;  /* 0xfffffffc00f08947 */ /* 0x008fea000383ffff */
[----:B------:R-:W-:Y:S05]  /*bfc0*/  BRA `(.L_x_111) ;  /* 0xffffffb400987947 */ /* 0x000fea000383ffff */
.L_x_120:
[----:B-1----:R1:W2:Y:S02]  /*bfd0*/  SYNCS.PHASECHK.TRANS64.TRYWAIT P0, [R6+URZ+0x60], R5 ;  /* 0x00006005060075a7 */ /* 0x0022a400080011ff */
[----:B--2---:R-:W-:Y:S05]  /*bfe0*/  @!P0 NANOSLEEP.SYNCS 0x989680 ;  /* 0x009896800000895d */ /* 0x004fea0003900000 */
[----:B------:R-:W2:Y:S02]  /*bff0*/  @!P0 SYNCS.PHASECHK.TRANS64 P0, [R6+URZ+0x60], R5 ;  /* 0x00006005060085a7 */ /* 0x000ea400080010ff */
[----:B--2---:R-:W-:Y:S05]  /*c000*/  @!P0 BRA `(.L_x_120) ;  /* 0xfffffffc00f08947 */ /* 0x004fea000383ffff */
[----:B------:R-:W-:Y:S05]  /*c010*/  BRA `(.L_x_119) ;  /* 0xffffffc800907947 */ /* 0x000fea000383ffff */
.L_x_128:
[----:B-1----:R1:W2:Y:S02]  /*c020*/  SYNCS.PHASECHK.TRANS64.TRYWAIT P0, [R3+URZ+0x60], R0 ;  /* 0x00006000030075a7 */ /* 0x0022a400080011ff */
[----:B--2---:R-:W-:Y:S05]  /*c030*/  @!P0 NANOSLEEP.SYNCS 0x989680 ;  /* 0x009896800000895d */ /* 0x004fea0003900000 */
[----:B------:R-:W2:Y:S02]  /*c040*/  @!P0 SYNCS.PHASECHK.TRANS64 P0, [R3+URZ+0x60], R0 ;  /* 0x00006000030085a7 */ /* 0x000ea400080010ff */
[----:B--2---:R-:W-:Y:S05]  /*c050*/  @!P0 BRA `(.L_x_128) ;  /* 0xfffffffc00f08947 */ /* 0x004fea000383ffff */
[----:B------:R-:W-:Y:S05]  /*c060*/  BRA `(.L_x_127) ;  /* 0xffffffdc00847947 */ /* 0x000fea000383ffff */
        .weak           $__internal_0_$__cuda_sm10x_tcgen05_guardrail_trap_col_being_dealloced_not_returned_by_alloc
        .type           $__internal_0_$__cuda_sm10x_tcgen05_guardrail_trap_col_being_dealloced_not_returned_by_alloc,@function
        .size           $__internal_0_$__cuda_sm10x_tcgen05_guardrail_trap_col_being_dealloced_not_returned_by_alloc,($__internal_1_$__cuda_sm10x_tcgen05_guardrail_trap_phase_invalid_during_alloc - $__internal_0_$__cuda_sm10x_tcgen05_guardrail_trap_col_being_dealloced_not_returned_by_alloc)
$__internal_0_$__cuda_sm10x_tcgen05_guardrail_trap_col_being_dealloced_not_returned_by_alloc:
[----:B------:R-:W-:Y:S05]  /*c070*/  BPT.TRAP 0x1 ;  /* 0x000000040000795c */ /* 0x000fea0000300000 */
[----:B------:R-:W-:-:S04]  /*c080*/  HFMA2 R3, -RZ, RZ, 0, 0 ;  /* 0x00000000ff037431 */ /* 0x000fc800000001ff */
[----:B------:R-:W-:Y:S05]  /*c090*/  RET.REL.NODEC R2 `(_ZN7cutlass13device_kernelINS_4gemm6kernel13GemmUniversalIN4cute5tupleIJiiiiEEENS1_10collective13CollectiveMmaINS1_35MainloopSm100TmaUmmaWarpSpecializedILi6ELi2ELi2ENS5_IJNS4_1CILi1EEENSA_ILi4EEESB_EEEEENS5_IJNSA_ILi128EEENSA_ILi256EEENSA_ILi32EEEEEENS_10bfloat16_tENS5_IJlSB_lEEESJ_SK_NS4_8TiledMMAINS4_8MMA_AtomIJNS4_20SM100_MMA_F16BF16_SSISJ_SJ_fLi128ELi256ELNS4_4UMMA5MajorE0ELSP_0ELNSO_7ScaleInE0ELSQ_0EEEEEENS4_6LayoutINS5_IJSB_SB_SB_EEENS5_IJNSA_ILi0EEESV_SV_EEEEENS5_IJNS4_10UnderscoreESY_SY_EEEEENS4_23SM90_TMA_LOAD_MULTICASTENS4_14ComposedLayoutINS4_7SwizzleILi2ELi4ELi3EEENS4_18smem_ptr_flag_bitsILi16EEENST_INS5_IJNSA_ILi8EEESH_EEENS5_IJSH_SB_EEEEEEEvNS4_8identityENS4_13SM90_TMA_LOADES1B_vS1C_EENS_8epilogue10collective18CollectiveEpilogueINS1F_23Sm100TmaWarpSpecializedILi4ELi2ELi64ELb1ELb0EEEJSI_NS5_IJNST_ISF_SB_EENST_INSA_ILi64EEESB_EEEEESJ_SK_SJ_SK_NS1F_6fusion15FusionCallbacksIS1J_NS1O_17LinearCombinationISJ_fSJ_fLNS_15FloatRoundStyleE2EEESI_S1N_JEEENS4_5SM1004TMEM4LOAD26SM100_TMEM_LOAD_32dp32b64xES1D_NS12_INS13_ILi3ELi4ELi3EEES16_NST_INS5_IJS17_S1L_EEENS5_IJS1L_SB_EEEEEEENS4_39AutoVectorizingCopyWithAssumedAlignmentILi128EEENS4_14SM90_TMA_STOREES22_S24_S24_EEEvvEEEEvNT_6ParamsE) ;  /* 0xffffff3c02d87950 */ /* 0x000fea0003c3ffff */
        .weak           $__internal_1_$__cuda_sm10x_tcgen05_guardrail_trap_phase_invalid_during_alloc
        .type           $__internal_1_$__cuda_sm10x_tcgen05_guardrail_trap_phase_invalid_during_alloc,@function
        .size           $__internal_1_$__cuda_sm10x_tcgen05_guardrail_trap_phase_invalid_during_alloc,($__internal_2_$__cuda_sm10x_tcgen05_guardrail_trap_unallocated_columns_being_dealloced - $__internal_1_$__cuda_sm10x_tcgen05_guardrail_trap_phase_invalid_during_alloc)
$__internal_1_$__cuda_sm10x_tcgen05_guardrail_trap_phase_invalid_during_alloc:
[----:B------:R-:W-:Y:S05]  /*c0a0*/  BPT.TRAP 0x1 ;  /* 0x000000040000795c */ /* 0x000fea0000300000 */
[----:B------:R-:W-:-:S04]  /*c0b0*/  MOV R5, 0x0 ;  /* 0x0000000000057802 */ /* 0x000fc80000000f00 */
[----:B------:R-:W-:Y:S05]  /*c0c0*/  RET.REL.NODEC R4 `(_ZN7cutlass13device_kernelINS_4gemm6kernel13GemmUniversalIN4cute5tupleIJiiiiEEENS1_10collective13CollectiveMmaINS1_35MainloopSm100TmaUmmaWarpSpecializedILi6ELi2ELi2ENS5_IJNS4_1CILi1EEENSA_ILi4EEESB_EEEEENS5_IJNSA_ILi128EEENSA_ILi256EEENSA_ILi32EEEEEENS_10bfloat16_tENS5_IJlSB_lEEESJ_SK_NS4_8TiledMMAINS4_8MMA_AtomIJNS4_20SM100_MMA_F16BF16_SSISJ_SJ_fLi128ELi256ELNS4_4UMMA5MajorE0ELSP_0ELNSO_7ScaleInE0ELSQ_0EEEEEENS4_6LayoutINS5_IJSB_SB_SB_EEENS5_IJNSA_ILi0EEESV_SV_EEEEENS5_IJNS4_10UnderscoreESY_SY_EEEEENS4_23SM90_TMA_LOAD_MULTICASTENS4_14ComposedLayoutINS4_7SwizzleILi2ELi4ELi3EEENS4_18smem_ptr_flag_bitsILi16EEENST_INS5_IJNSA_ILi8EEESH_EEENS5_IJSH_SB_EEEEEEEvNS4_8identityENS4_13SM90_TMA_LOADES1B_vS1C_EENS_8epilogue10collective18CollectiveEpilogueINS1F_23Sm100TmaWarpSpecializedILi4ELi2ELi64ELb1ELb0EEEJSI_NS5_IJNST_ISF_SB_EENST_INSA_ILi64EEESB_EEEEESJ_SK_SJ_SK_NS1F_6fusion15FusionCallbacksIS1J_NS1O_17LinearCombinationISJ_fSJ_fLNS_15FloatRoundStyleE2EEESI_S1N_JEEENS4_5SM1004TMEM4LOAD26SM100_TMEM_LOAD_32dp32b64xES1D_NS12_INS13_ILi3ELi4ELi3EEES16_NST_INS5_IJS17_S1L_EEENS5_IJS1L_SB_EEEEEEENS4_39AutoVectorizingCopyWithAssumedAlignmentILi128EEENS4_14SM90_TMA_STOREES22_S24_S24_EEEvvEEEEvNT_6ParamsE) ;  /* 0xffffff3c04cc7950 */ /* 0x000fea0003c3ffff */
        .weak           $__internal_2_$__cuda_sm10x_tcgen05_guardrail_trap_unallocated_columns_being_dealloced
        .type           $__internal_2_$__cuda_sm10x_tcgen05_guardrail_trap_unallocated_columns_being_dealloced,@function
        .size           $__internal_2_$__cuda_sm10x_tcgen05_guardrail_trap_unallocated_columns_being_dealloced,(.L_x_183 - $__internal_2_$__cuda_sm10x_tcgen05_guardrail_trap_unallocated_columns_being_dealloced)
$__internal_2_$__cuda_sm10x_tcgen05_guardrail_trap_unallocated_columns_being_dealloced:
[----:B------:R-:W-:Y:S05]  /*c0d0*/  BPT.TRAP 0x1 ;  /* 0x000000040000795c */ /* 0x000fea0000300000 */
[----:B------:R-:W-:-:S04]  /*c0e0*/  HFMA2 R3, -RZ, RZ, 0, 0 ;  /* 0x00000000ff037431 */ /* 0x000fc800000001ff */
[----:B------:R-:W-:Y:S05]  /*c0f0*/  RET.REL.NODEC R2 `(_ZN7cutlass13device_kernelINS_4gemm6kernel13GemmUniversalIN4cute5tupleIJiiiiEEENS1_10collective13CollectiveMmaINS1_35MainloopSm100TmaUmmaWarpSpecializedILi6ELi2ELi2ENS5_IJNS4_1CILi1EEENSA_ILi4EEESB_EEEEENS5_IJNSA_ILi128EEENSA_ILi256EEENSA_ILi32EEEEEENS_10bfloat16_tENS5_IJlSB_lEEESJ_SK_NS4_8TiledMMAINS4_8MMA_AtomIJNS4_20SM100_MMA_F16BF16_SSISJ_SJ_fLi128ELi256ELNS4_4UMMA5MajorE0ELSP_0ELNSO_7ScaleInE0ELSQ_0EEEEEENS4_6LayoutINS5_IJSB_SB_SB_EEENS5_IJNSA_ILi0EEESV_SV_EEEEENS5_IJNS4_10UnderscoreESY_SY_EEEEENS4_23SM90_TMA_LOAD_MULTICASTENS4_14ComposedLayoutINS4_7SwizzleILi2ELi4ELi3EEENS4_18smem_ptr_flag_bitsILi16EEENST_INS5_IJNSA_ILi8EEESH_EEENS5_IJSH_SB_EEEEEEEvNS4_8identityENS4_13SM90_TMA_LOADES1B_vS1C_EENS_8epilogue10collective18CollectiveEpilogueINS1F_23Sm100TmaWarpSpecializedILi4ELi2ELi64ELb1ELb0EEEJSI_NS5_IJNST_ISF_SB_EENST_INSA_ILi64EEESB_EEEEESJ_SK_SJ_SK_NS1F_6fusion15FusionCallbacksIS1J_NS1O_17LinearCombinationISJ_fSJ_fLNS_15FloatRoundStyleE2EEESI_S1N_JEEENS4_5SM1004TMEM4LOAD26SM100_TMEM_LOAD_32dp32b64xES1D_NS12_INS13_ILi3ELi4ELi3EEES16_NST_INS5_IJS17_S1L_EEENS5_IJS1L_SB_EEEEEEENS4_39AutoVectorizingCopyWithAssumedAlignmentILi128EEENS4_14SM90_TMA_STOREES22_S24_S24_EEEvvEEEEvNT_6ParamsE) ;  /* 0xffffff3c02c07950 */ /* 0x000fea0003c3ffff */
.L_x_182:
[----:B------:R-:W-:-:S00]  /*c100*/  BRA `(.L_x_182) ;  /* 0xfffffffc00fc7947 */ /* 0x000fc0000383ffff */
[----:B------:R-:W-:-:S00]  /*c110*/  NOP ;  /* 0x0000000000007918 */ /* 0x000fc00000000000 */
        /* <DEDUP_REMOVED lines=14> */
.L_x_183:


//--------------------- .nv.global.init           --------------------------
	.section	.nv.global.init,"aw",@progbits
.nv.global.init:
	.type		$str$27,@object
	.size		$str$27,($str$28 - $str$27)
$str$27:
        /*0000*/ 	.byte	0x28, 0x61, 0x64, 0x64, 0x72, 0x65, 0x73, 0x73, 0x20, 0x26, 0x20, 0x6d, 0x61, 0x73, 0x6b, 0x29
        /*0010*/ 	.byte	0x20, 0x3d, 0x3d, 0x20, 0x30, 0x00
	.type		$str$28,@object
	.size		$str$28,($str$26 - $str$28)
$str$28:
        /*0016*/ 	.byte	0x2f, 0x74, 0x6d, 0x70, 0x2f, 0x63, 0x75, 0x74, 0x6c, 0x61, 0x73, 0x73, 0x5f, 0x73, 0x77, 0x65
        /*0026*/ 	.byte	0x65, 0x70, 0x5f, 0x73, 0x72, 0x63, 0x2f, 0x69, 0x6e, 0x63, 0x6c, 0x75, 0x64, 0x65, 0x2f, 0x63
        /*0036*/ 	.byte	0x75, 0x74, 0x65, 0x2f, 0x70, 0x6f, 0x69, 0x6e, 0x74, 0x65, 0x72, 0x5f, 0x66, 0x6c, 0x61, 0x67
        /*0046*/ 	.byte	0x67, 0x65, 0x64, 0x2e, 0x68, 0x70, 0x70, 0x00
	.type		$str$26,@object
	.size		$str$26,($str$25 - $str$26)
$str$26:
        /*004e*/ 	.byte	0x2f, 0x74, 0x6d, 0x70, 0x2f, 0x63, 0x75, 0x74, 0x6c, 0x61, 0x73, 0x73, 0x5f, 0x73, 0x77, 0x65
        /*005e*/ 	.byte	0x65, 0x70, 0x5f, 0x73, 0x72, 0x63, 0x2f, 0x69, 0x6e, 0x63, 0x6c, 0x75, 0x64, 0x65, 0x2f, 0x63
        /*006e*/ 	.byte	0x75, 0x74, 0x65, 0x2f, 0x61, 0x74, 0x6f, 0x6d, 0x2f, 0x63, 0x6f, 0x70, 0x79, 0x5f, 0x74, 0x72
        /*007e*/ 	.byte	0x61, 0x69, 0x74, 0x73, 0x5f, 0x73, 0x6d, 0x31, 0x30, 0x30, 0x2e, 0x68, 0x70, 0x70, 0x00
	.type		$str$25,@object
	.size		$str$25,(__unnamed_1 - $str$25)
$str$25:
        /*008d*/ 	.byte	0x28, 0x28, 0x75, 0x69, 0x6e, 0x74, 0x33, 0x32, 0x5f, 0x74, 0x28, 0x74, 0x68, 0x72, 0x65, 0x61
        /*009d*/ 	.byte	0x64, 0x49, 0x64, 0x78, 0x2e, 0x78, 0x29, 0x20, 0x2f, 0x20, 0x33, 0x32, 0x29, 0x20, 0x25, 0x20
        /*00ad*/ 	.byte	0x34, 0x29, 0x20, 0x3d, 0x3d, 0x20, 0x28, 0x28, 0x28, 0x74, 0x6d, 0x65, 0x6d, 0x5f, 0x61, 0x64
        /*00bd*/ 	.byte	0x64, 0x72, 0x20, 0x3e, 0x3e, 0x20, 0x31, 0x36, 0x29, 0x20, 0x2f, 0x20, 0x33, 0x32, 0x29, 0x20
        /*00cd*/ 	.byte	0x25, 0x20, 0x34, 0x29, 0x00
	.type		__unnamed_1,@object
	.size		__unnamed_1,(__unnamed_2 - __unnamed_1)
__unnamed_1:
        /*00d2*/ 	.byte	0x61, 0x75, 0x74, 0x6f, 0x20, 0x63, 0x75, 0x74, 0x65, 0x3a, 0x3a, 0x61, 0x73, 0x5f, 0x70, 0x6f
        /* <DEDUP_REMOVED lines=24> */
        /*0262*/ 	.byte	0x38, 0x31, 0x39, 0x32, 0x3e, 0x3e, 0x3e, 0x3e, 0x5d, 0x00
	.type		__unnamed_2,@object
	.size		__unnamed_2,(.L_2 - __unnamed_2)
__unnamed_2:
        /* <DEDUP_REMOVED lines=43> */
        /*051c*/ 	.byte	0x74, 0x65, 0x3a, 0x3a, 0x43, 0x3c, 0x30, 0x3e, 0x3e, 0x3e, 0x3e, 0x5d, 0x00
.L_2:


//--------------------- .nv.shared._ZN7cutlass13device_kernelINS_4gemm6kernel13GemmUniversalIN4cute5tupleIJiiiiEEENS1_10collective13CollectiveMmaINS1_35MainloopSm100TmaUmmaWarpSpecializedILi6ELi2ELi2ENS5_IJNS4_1CILi1EEENSA_ILi4EEESB_EEEEENS5_IJNSA_ILi128EEENSA_ILi256EEENSA_ILi32EEEEEENS_10bfloat16_tENS5_IJlSB_lEEESJ_SK_NS4_8TiledMMAINS4_8MMA_AtomIJNS4_20SM100_MMA_F16BF16_SSISJ_SJ_fLi128ELi256ELNS4_4UMMA5MajorE0ELSP_0ELNSO_7ScaleInE0ELSQ_0EEEEEENS4_6LayoutINS5_IJSB_SB_SB_EEENS5_IJNSA_ILi0EEESV_SV_EEEEENS5_IJNS4_10UnderscoreESY_SY_EEEEENS4_23SM90_TMA_LOAD_MULTICASTENS4_14ComposedLayoutINS4_7SwizzleILi2ELi4ELi3EEENS4_18smem_ptr_flag_bitsILi16EEENST_INS5_IJNSA_ILi8EEESH_EEENS5_IJSH_SB_EEEEEEEvNS4_8identityENS4_13SM90_TMA_LOADES1B_vS1C_EENS_8epilogue10collective18CollectiveEpilogueINS1F_23Sm100TmaWarpSpecializedILi4ELi2ELi64ELb1ELb0EEEJSI_NS5_IJNST_ISF_SB_EENST_INSA_ILi64EEESB_EEEEESJ_SK_SJ_SK_NS1F_6fusion15FusionCallbacksIS1J_NS1O_17LinearCombinationISJ_fSJ_fLNS_15FloatRoundStyleE2EEESI_S1N_JEEENS4_5SM1004TMEM4LOAD26SM100_TMEM_LOAD_32dp32b64xES1D_NS12_INS13_ILi3ELi4ELi3EEES16_NST_INS5_IJS17_S1L_EEENS5_IJS1L_SB_EEEEEEENS4_39AutoVectorizingCopyWithAssumedAlignmentILi128EEENS4_14SM90_TMA_STOREES22_S24_S24_EEEvvEEEEvNT_6ParamsE --------------------------
	.section	.nv.shared._ZN7cutlass13device_kernelINS_4gemm6kernel13GemmUniversalIN4cute5tupleIJiiiiEEENS1_10collective13CollectiveMmaINS1_35MainloopSm100TmaUmmaWarpSpecializedILi6ELi2ELi2ENS5_IJNS4_1CILi1EEENSA_ILi4EEESB_EEEEENS5_IJNSA_ILi128EEENSA_ILi256EEENSA_ILi32EEEEEENS_10bfloat16_tENS5_IJlSB_lEEESJ_SK_NS4_8TiledMMAINS4_8MMA_AtomIJNS4_20SM100_MMA_F16BF16_SSISJ_SJ_fLi128ELi256ELNS4_4UMMA5MajorE0ELSP_0ELNSO_7ScaleInE0ELSQ_0EEEEEENS4_6LayoutINS5_IJSB_SB_SB_EEENS5_IJNSA_ILi0EEESV_SV_EEEEENS5_IJNS4_10UnderscoreESY_SY_EEEEENS4_23SM90_TMA_LOAD_MULTICASTENS4_14ComposedLayoutINS4_7SwizzleILi2ELi4ELi3EEENS4_18smem_ptr_flag_bitsILi16EEENST_INS5_IJNSA_ILi8EEESH_EEENS5_IJSH_SB_EEEEEEEvNS4_8identityENS4_13SM90_TMA_LOADES1B_vS1C_EENS_8epilogue10collective18CollectiveEpilogueINS1F_23Sm100TmaWarpSpecializedILi4ELi2ELi64ELb1ELb0EEEJSI_NS5_IJNST_ISF_SB_EENST_INSA_ILi64EEESB_EEEEESJ_SK_SJ_SK_NS1F_6fusion15FusionCallbacksIS1J_NS1O_17LinearCombinationISJ_fSJ_fLNS_15FloatRoundStyleE2EEESI_S1N_JEEENS4_5SM1004TMEM4LOAD26SM100_TMEM_LOAD_32dp32b64xES1D_NS12_INS13_ILi3ELi4ELi3EEES16_NST_INS5_IJS17_S1L_EEENS5_IJS1L_SB_EEEEEEENS4_39AutoVectorizingCopyWithAssumedAlignmentILi128EEENS4_14SM90_TMA_STOREES22_S24_S24_EEEvvEEEEvNT_6ParamsE,"aw",@nobits
	.sectionflags	@""
	.align	16
	.zero		1024


//--------------------- .nv.shared.reserved.0     --------------------------
	.section	.nv.shared.reserved.0,"aw",@nobits
	.weak		__nv_reservedSMEM_offset_0_alias
	.size		__nv_reservedSMEM_offset_0_alias, 0, 64
	.other		__nv_reservedSMEM_offset_0_alias,@"STO_CUDA_RESERVED_SHARED STV_DEFAULT"
__nv_reservedSMEM_offset_0_alias:
	.zero		0
.nv.shared.reserved.0:
	.zero		64
	.weak		__nv_reservedSMEM_tcgen05_partition
	.type		__nv_reservedSMEM_tcgen05_partition,@object
	.size		__nv_reservedSMEM_tcgen05_partition,(.L_0 - __nv_reservedSMEM_tcgen05_partition)
__nv_reservedSMEM_tcgen05_partition:
	.zero		32
.L_0:


//--------------------- .nv.global                --------------------------
	.section	.nv.global,"aw",@nobits
.nv.global:
	.type		_ZN40_INTERNAL_88dd841a_4_k_cu_7d878bfd_218624cute1_E,@object
	.size		_ZN40_INTERNAL_88dd841a_4_k_cu_7d878bfd_218624cute1_E,(_ZN40_INTERNAL_88dd841a_4_k_cu_7d878bfd_218624cuda3std3__45__cpo6cbeginE - _ZN40_INTERNAL_88dd841a_4_k_cu_7d878bfd_218624cute1_E)
_ZN40_INTERNAL_88dd841a_4_k_cu_7d878bfd_218624cute1_E:
	.zero		1
	.type		_ZN40_INTERNAL_88dd841a_4_k_cu_7d878bfd_218624cuda3std3__45__cpo6cbeginE,@object
	.size		_ZN40_INTERNAL_88dd841a_4_k_cu_7d878bfd_218624cuda3std3__45__cpo6cbeginE,(_ZN40_INTERNAL_88dd841a_4_k_cu_7d878bfd_218624cuda3std3__48in_placeE - _ZN40_INTERNAL_88dd841a_4_k_cu_7d878bfd_218624cuda3std3__45__cpo6cbeginE)
_ZN40_INTERNAL_88dd841a_4_k_cu_7d878bfd_218624cuda3std3__45__cpo6cbeginE:
	.zero		1
	.type		_ZN40_INTERNAL_88dd841a_4_k_cu_7d878bfd_218624cuda3std3__48in_placeE,@object
	.size		_ZN40_INTERNAL_88dd841a_4_k_cu_7d878bfd_218624cuda3std3__48in_placeE,(_ZN40_INTERNAL_88dd841a_4_k_cu_7d878bfd_218624cuda3std6ranges3__45__cpo9iter_moveE - _ZN40_INTERNAL_88dd841a_4_k_cu_7d878bfd_218624cuda3std3__48in_placeE)
_ZN40_INTERNAL_88dd841a_4_k_cu_7d878bfd_218624cuda3std3__48in_placeE:
	.zero		1
	.type		_ZN40_INTERNAL_88dd841a_4_k_cu_7d878bfd_218624cuda3std6ranges3__45__cpo9iter_moveE,@object
	.size		_ZN40_INTERNAL_88dd841a_4_k_cu_7d878bfd_218624cuda3std6ranges3__45__cpo9iter_moveE,(_ZN40_INTERNAL_88dd841a_4_k_cu_7d878bfd_218624cuda3std3__45__cpo5beginE - _ZN40_INTERNAL_88dd841a_4_k_cu_7d878bfd_218624cuda3std6ranges3__45__cpo9iter_moveE)
_ZN40_INTERNAL_88dd841a_4_k_cu_7d878bfd_218624cuda3std6ranges3__45__cpo9iter_moveE:
	.zero		1
	.type		_ZN40_INTERNAL_88dd841a_4_k_cu_7d878bfd_218624cuda3std3__45__cpo5beginE,@object
	.size		_ZN40_INTERNAL_88dd841a_4_k_cu_7d878bfd_218624cuda3std3__45__cpo5beginE,(_ZN40_INTERNAL_88dd841a_4_k_cu_7d878bfd_218624cuda3std3__442_GLOBAL__N__88dd841a_4_k_cu_7d878bfd_218626ignoreE - _ZN40_INTERNAL_88dd841a_4_k_cu_7d878bfd_218624cuda3std3__45__cpo5beginE)
_ZN40_INTERNAL_88dd841a_4_k_cu_7d878bfd_218624cuda3std3__45__cpo5beginE:
	.zero		1
	.type		_ZN40_INTERNAL_88dd841a_4_k_cu_7d878bfd_218624cuda3std3__442_GLOBAL__N__88dd841a_4_k_cu_7d878bfd_218626ignoreE,@object
	.size		_ZN40_INTERNAL_88dd841a_4_k_cu_7d878bfd_218624cuda3std3__442_GLOBAL__N__88dd841a_4_k_cu_7d878bfd_218626ignoreE,(_ZN40_INTERNAL_88dd841a_4_k_cu_7d878bfd_218624cute7productE - _ZN40_INTERNAL_88dd841a_4_k_cu_7d878bfd_218624cuda3std3__442_GLOBAL__N__88dd841a_4_k_cu_7d878bfd_218626ignoreE)
_ZN40_INTERNAL_88dd841a_4_k_cu_7d878bfd_218624cuda3std3__442_GLOBAL__N__88dd841a_4_k_cu_7d878bfd_218626ignoreE:
	.zero		1
	.type		_ZN40_INTERNAL_88dd841a_4_k_cu_7d878bfd_218624cute7productE,@object
	.size		_ZN40_INTERNAL_88dd841a_4_k_cu_7d878bfd_218624cute7productE,(_ZN40_INTERNAL_88dd841a_4_k_cu_7d878bfd_218624cuda3std3__45__cpo3endE - _ZN40_INTERNAL_88dd841a_4_k_cu_7d878bfd_218624cute7productE)
_ZN40_INTERNAL_88dd841a_4_k_cu_7d878bfd_218624cute7productE:
	.zero		1
	.type		_ZN40_INTERNAL_88dd841a_4_k_cu_7d878bfd_218624cuda3std3__45__cpo3endE,@object
	.size		_ZN40_INTERNAL_88dd841a_4_k_cu_7d878bfd_218624cuda3std3__45__cpo3endE,(_ZN40_INTERNAL_88dd841a_4_k_cu_7d878bfd_218624cuda3std3__419piecewise_constructE - _ZN40_INTERNAL_88dd841a_4_k_cu_7d878bfd_218624cuda3std3__45__cpo3endE)
_ZN40_INTERNAL_88dd841a_4_k_cu_7d878bfd_218624cuda3std3__45__cpo3endE:
	.zero		1
	.type		_ZN40_INTERNAL_88dd841a_4_k_cu_7d878bfd_218624cuda3std3__419piecewise_constructE,@object
	.size		_ZN40_INTERNAL_88dd841a_4_k_cu_7d878bfd_218624cuda3std3__419piecewise_constructE,(_ZN40_INTERNAL_88dd841a_4_k_cu_7d878bfd_218624cuda3std3__45__cpo4cendE - _ZN40_INTERNAL_88dd841a_4_k_cu_7d878bfd_218624cuda3std3__419piecewise_constructE)
_ZN40_INTERNAL_88dd841a_4_k_cu_7d878bfd_218624cuda3std3__419piecewise_constructE:
	.zero		1
	.type		_ZN40_INTERNAL_88dd841a_4_k_cu_7d878bfd_218624cuda3std3__45__cpo4cendE,@object
	.size		_ZN40_INTERNAL_88dd841a_4_k_cu_7d878bfd_218624cuda3std3__45__cpo4cendE,(_ZN40_INTERNAL_88dd841a_4_k_cu_7d878bfd_218624cuda3std6ranges3__45__cpo4swapE - _ZN40_INTERNAL_88dd841a_4_k_cu_7d878bfd_218624cuda3std3__45__cpo4cendE)
_ZN40_INTERNAL_88dd841a_4_k_cu_7d878bfd_218624cuda3std3__45__cpo4cendE:
	.zero		1
	.type		_ZN40_INTERNAL_88dd841a_4_k_cu_7d878bfd_218624cuda3std6ranges3__45__cpo4swapE,@object
	.size		_ZN40_INTERNAL_88dd841a_4_k_cu_7d878bfd_218624cuda3std6ranges3__45__cpo4swapE,(.L_10 - _ZN40_INTERNAL_88dd841a_4_k_cu_7d878bfd_218624cuda3std6ranges3__45__cpo4swapE)
_ZN40_INTERNAL_88dd841a_4_k_cu_7d878bfd_218624cuda3std6ranges3__45__cpo4swapE:
	.zero		1
.L_10:


//--------------------- .nv.constant0._ZN7cutlass13device_kernelINS_4gemm6kernel13GemmUniversalIN4cute5tupleIJiiiiEEENS1_10collective13CollectiveMmaINS1_35MainloopSm100TmaUmmaWarpSpecializedILi6ELi2ELi2ENS5_IJNS4_1CILi1EEENSA_ILi4EEESB_EEEEENS5_IJNSA_ILi128EEENSA_ILi256EEENSA_ILi32EEEEEENS_10bfloat16_tENS5_IJlSB_lEEESJ_SK_NS4_8TiledMMAINS4_8MMA_AtomIJNS4_20SM100_MMA_F16BF16_SSISJ_SJ_fLi128ELi256ELNS4_4UMMA5MajorE0ELSP_0ELNSO_7ScaleInE0ELSQ_0EEEEEENS4_6LayoutINS5_IJSB_SB_SB_EEENS5_IJNSA_ILi0EEESV_SV_EEEEENS5_IJNS4_10UnderscoreESY_SY_EEEEENS4_23SM90_TMA_LOAD_MULTICASTENS4_14ComposedLayoutINS4_7SwizzleILi2ELi4ELi3EEENS4_18smem_ptr_flag_bitsILi16EEENST_INS5_IJNSA_ILi8EEESH_EEENS5_IJSH_SB_EEEEEEEvNS4_8identityENS4_13SM90_TMA_LOADES1B_vS1C_EENS_8epilogue10collective18CollectiveEpilogueINS1F_23Sm100TmaWarpSpecializedILi4ELi2ELi64ELb1ELb0EEEJSI_NS5_IJNST_ISF_SB_EENST_INSA_ILi64EEESB_EEEEESJ_SK_SJ_SK_NS1F_6fusion15FusionCallbacksIS1J_NS1O_17LinearCombinationISJ_fSJ_fLNS_15FloatRoundStyleE2EEESI_S1N_JEEENS4_5SM1004TMEM4LOAD26SM100_TMEM_LOAD_32dp32b64xES1D_NS12_INS13_ILi3ELi4ELi3EEES16_NST_INS5_IJS17_S1L_EEENS5_IJS1L_SB_EEEEEEENS4_39AutoVectorizingCopyWithAssumedAlignmentILi128EEENS4_14SM90_TMA_STOREES22_S24_S24_EEEvvEEEEvNT_6ParamsE --------------------------
	.section	.nv.constant0._ZN7cutlass13device_kernelINS_4gemm6kernel13GemmUniversalIN4cute5tupleIJiiiiEEENS1_10collective13CollectiveMmaINS1_35MainloopSm100TmaUmmaWarpSpecializedILi6ELi2ELi2ENS5_IJNS4_1CILi1EEENSA_ILi4EEESB_EEEEENS5_IJNSA_ILi128EEENSA_ILi256EEENSA_ILi32EEEEEENS_10bfloat16_tENS5_IJlSB_lEEESJ_SK_NS4_8TiledMMAINS4_8MMA_AtomIJNS4_20SM100_MMA_F16BF16_SSISJ_SJ_fLi128ELi256ELNS4_4UMMA5MajorE0ELSP_0ELNSO_7ScaleInE0ELSQ_0EEEEEENS4_6LayoutINS5_IJSB_SB_SB_EEENS5_IJNSA_ILi0EEESV_SV_EEEEENS5_IJNS4_10UnderscoreESY_SY_EEEEENS4_23SM90_TMA_LOAD_MULTICASTENS4_14ComposedLayoutINS4_7SwizzleILi2ELi4ELi3EEENS4_18smem_ptr_flag_bitsILi16EEENST_INS5_IJNSA_ILi8EEESH_EEENS5_IJSH_SB_EEEEEEEvNS4_8identityENS4_13SM90_TMA_LOADES1B_vS1C_EENS_8epilogue10collective18CollectiveEpilogueINS1F_23Sm100TmaWarpSpecializedILi4ELi2ELi64ELb1ELb0EEEJSI_NS5_IJNST_ISF_SB_EENST_INSA_ILi64EEESB_EEEEESJ_SK_SJ_SK_NS1F_6fusion15FusionCallbacksIS1J_NS1O_17LinearCombinationISJ_fSJ_fLNS_15FloatRoundStyleE2EEESI_S1N_JEEENS4_5SM1004TMEM4LOAD26SM100_TMEM_LOAD_32dp32b64xES1D_NS12_INS13_ILi3ELi4ELi3EEES16_NST_INS5_IJS17_S1L_EEENS5_IJS1L_SB_EEEEEEENS4_39AutoVectorizingCopyWithAssumedAlignmentILi128EEENS4_14SM90_TMA_STOREES22_S24_S24_EEEvvEEEEvNT_6ParamsE,"a",@progbits
	.sectionflags	@""
	.align	4
.nv.constant0._ZN7cutlass13device_kernelINS_4gemm6kernel13GemmUniversalIN4cute5tupleIJiiiiEEENS1_10collective13CollectiveMmaINS1_35MainloopSm100TmaUmmaWarpSpecializedILi6ELi2ELi2ENS5_IJNS4_1CILi1EEENSA_ILi4EEESB_EEEEENS5_IJNSA_ILi128EEENSA_ILi256EEENSA_ILi32EEEEEENS_10bfloat16_tENS5_IJlSB_lEEESJ_SK_NS4_8TiledMMAINS4_8MMA_AtomIJNS4_20SM100_MMA_F16BF16_SSISJ_SJ_fLi128ELi256ELNS4_4UMMA5MajorE0ELSP_0ELNSO_7ScaleInE0ELSQ_0EEEEEENS4_6LayoutINS5_IJSB_SB_SB_EEENS5_IJNSA_ILi0EEESV_SV_EEEEENS5_IJNS4_10UnderscoreESY_SY_EEEEENS4_23SM90_TMA_LOAD_MULTICASTENS4_14ComposedLayoutINS4_7SwizzleILi2ELi4ELi3EEENS4_18smem_ptr_flag_bitsILi16EEENST_INS5_IJNSA_ILi8EEESH_EEENS5_IJSH_SB_EEEEEEEvNS4_8identityENS4_13SM90_TMA_LOADES1B_vS1C_EENS_8epilogue10collective18CollectiveEpilogueINS1F_23Sm100TmaWarpSpecializedILi4ELi2ELi64ELb1ELb0EEEJSI_NS5_IJNST_ISF_SB_EENST_INSA_ILi64EEESB_EEEEESJ_SK_SJ_SK_NS1F_6fusion15FusionCallbacksIS1J_NS1O_17LinearCombinationISJ_fSJ_fLNS_15FloatRoundStyleE2EEESI_S1N_JEEENS4_5SM1004TMEM4LOAD26SM100_TMEM_LOAD_32dp32b64xES1D_NS12_INS13_ILi3ELi4ELi3EEES16_NST_INS5_IJS17_S1L_EEENS5_IJS1L_SB_EEEEEEENS4_39AutoVectorizingCopyWithAssumedAlignmentILi128EEENS4_14SM90_TMA_STOREES22_S24_S24_EEEvvEEEEvNT_6ParamsE:
	.zero		2944


//--------------------- SYMBOLS --------------------------

	.type		.nv.reservedSmem.offset0,@object
	.size		.nv.reservedSmem.offset0,0x4
	.type		.nv.reservedSmem.cap,@object
	.size		.nv.reservedSmem.cap,0x4
	.type		__assertfail,@function
